	.target	sm_120

	.elftype	@"ET_EXEC"


//--------------------- .note.nv.tkinfo           --------------------------
	.section	.note.nv.tkinfo,"",@"SHT_NOTE"
	.sectionflags	@"SHF_NOTE_NV_TKINFO"
	.tkinfo
        /*0018*/ 	.word	0x00000080
        /*0030*/ 	.string	""
        /*0030*/ 	.string	"ptxas"
        /*0030*/ 	.string	"Cuda compilation tools, release 12.8, V12.8.61"
        /*0030*/ 	.string	"Build system must define TOOLS_VERSION_EXTENDED"
        /*0030*/ 	.string	"-arch sm_120 "



//--------------------- .note.nv.cuver            --------------------------
	.section	.note.nv.cuver,"",@"SHT_NOTE"
	.sectionflags	@"SHF_NOTE_NV_CUVER"
        /*0018*/ 	.short	0x0001
        /*001a*/ 	.short	0x0078
        /*001c*/ 	.short	0x0001
        /*001e*/ 	.short	0x0000
        /*0020*/ 	.short	0x0001
        /*0022*/ 	.short	0x0000


//--------------------- .nv.info                  --------------------------
	.section	.nv.info,"",@"SHT_CUDA_INFO"
	.align	4


	//----- nvinfo : EIATTR_REGCOUNT
	.align		4
        /*0000*/ 	.byte	0x04, 0x2f
        /*0002*/ 	.short	(.L_35 - .L_34)
	.align		4
.L_34:
        /*0004*/ 	.word	index@(jit_computeValues)
        /*0008*/ 	.word	0x000000a8


	//----- nvinfo : EIATTR_FRAME_SIZE
	.align		4
.L_35:
        /*000c*/ 	.byte	0x04, 0x11
        /*000e*/ 	.short	(.L_37 - .L_36)
	.align		4
.L_36:
        /*0010*/ 	.word	index@($__internal_0_$__cuda_sm20_rem_u64)
        /*0014*/ 	.word	0x000001a8


	//----- nvinfo : EIATTR_FRAME_SIZE
	.align		4
.L_37:
        /*0018*/ 	.byte	0x04, 0x11
        /*001a*/ 	.short	(.L_39 - .L_38)
	.align		4
.L_38:
        /*001c*/ 	.word	index@($jit_computeValues$_ZN23kb31_septic_extension_taSERKS_)
        /*0020*/ 	.word	0x000001a8


	//----- nvinfo : EIATTR_FRAME_SIZE
	.align		4
.L_39:
        /*0024*/ 	.byte	0x04, 0x11
        /*0026*/ 	.short	(.L_41 - .L_40)
	.align		4
.L_40:
        /*0028*/ 	.word	index@($jit_computeValues$_ZN23kb31_septic_extension_tC1Ev)
        /*002c*/ 	.word	0x000001a8


	//----- nvinfo : EIATTR_FRAME_SIZE
	.align		4
.L_41:
        /*0030*/ 	.byte	0x04, 0x11
        /*0032*/ 	.short	(.L_43 - .L_42)
	.align		4
.L_42:
        /*0034*/ 	.word	index@($jit_computeValues$_ZN23kb31_septic_extension_t4zeroEv)
        /*0038*/ 	.word	0x000001a8


	//----- nvinfo : EIATTR_FRAME_SIZE
	.align		4
.L_43:
        /*003c*/ 	.byte	0x04, 0x11
        /*003e*/ 	.short	(.L_45 - .L_44)
	.align		4
.L_44:
        /*0040*/ 	.word	index@($jit_computeValues$_ZN20kb31_septic_digest_tC1Ev)
        /*0044*/ 	.word	0x000001a8


	//----- nvinfo : EIATTR_FRAME_SIZE
	.align		4
.L_45:
        /*0048*/ 	.byte	0x04, 0x11
        /*004a*/ 	.short	(.L_47 - .L_46)
	.align		4
.L_46:
        /*004c*/ 	.word	index@($jit_computeValues$_ZN19kb31_septic_curve_tC1Ev)
        /*0050*/ 	.word	0x000001a8


	//----- nvinfo : EIATTR_FRAME_SIZE
	.align		4
.L_47:
        /*0054*/ 	.byte	0x04, 0x11
        /*0056*/ 	.short	(.L_49 - .L_48)
	.align		4
.L_48:
        /*0058*/ 	.word	index@(jit_computeValues)
        /*005c*/ 	.word	0x000001a8


	//----- nvinfo : EIATTR_MIN_STACK_SIZE
	.align		4
.L_49:
        /*0060*/ 	.byte	0x04, 0x12
        /*0062*/ 	.short	(.L_51 - .L_50)
	.align		4
.L_50:
        /*0064*/ 	.word	index@(jit_computeValues)
        /*0068*/ 	.word	0x000001a8
.L_51:


//--------------------- .nv.info.jit_computeValues --------------------------
	.section	.nv.info.jit_computeValues,"",@"SHT_CUDA_INFO"
	.sectionflags	@""
	.align	4


	//----- nvinfo : EIATTR_CUDA_API_VERSION
	.align		4
        /*0000*/ 	.byte	0x04, 0x37
        /*0002*/ 	.short	(.L_53 - .L_52)
.L_52:
        /*0004*/ 	.word	0x00000080


	//----- nvinfo : EIATTR_KPARAM_INFO
	.align		4
.L_53:
        /*0008*/ 	.byte	0x04, 0x17
        /*000a*/ 	.short	(.L_55 - .L_54)
.L_54:
        /*000c*/ 	.word	0x00000000
        /*0010*/ 	.short	0x0010
        /*0012*/ 	.short	0x0110
        /*0014*/ 	.byte	0x00, 0xf0, 0x81, 0x00


	//----- nvinfo : EIATTR_KPARAM_INFO
	.align		4
.L_55:
        /*0018*/ 	.byte	0x04, 0x17
        /*001a*/ 	.short	(.L_57 - .L_56)
.L_56:
        /*001c*/ 	.word	0x00000000
        /*0020*/ 	.short	0x000f
        /*0022*/ 	.short	0x0108
        /*0024*/ 	.byte	0x00, 0xf0, 0x21, 0x00


	//----- nvinfo : EIATTR_KPARAM_INFO
	.align		4
.L_57:
        /*0028*/ 	.byte	0x04, 0x17
        /*002a*/ 	.short	(.L_59 - .L_58)
.L_58:
        /*002c*/ 	.word	0x00000000
        /*0030*/ 	.short	0x000e
        /*0032*/ 	.short	0x0100
        /*0034*/ 	.byte	0x00, 0xf0, 0x21, 0x00


	//----- nvinfo : EIATTR_KPARAM_INFO
	.align		4
.L_59:
        /*0038*/ 	.byte	0x04, 0x17
        /*003a*/ 	.short	(.L_61 - .L_60)
.L_60:
        /*003c*/ 	.word	0x00000000
        /*0040*/ 	.short	0x000d
        /*0042*/ 	.short	0x00f8
        /*0044*/ 	.byte	0x00, 0xf0, 0x21, 0x00


	//----- nvinfo : EIATTR_KPARAM_INFO
	.align		4
.L_61:
        /*0048*/ 	.byte	0x04, 0x17
        /*004a*/ 	.short	(.L_63 - .L_62)
.L_62:
        /*004c*/ 	.word	0x00000000
        /*0050*/ 	.short	0x000c
        /*0052*/ 	.short	0x00f0
        /*0054*/ 	.byte	0x00, 0xf0, 0x21, 0x00


	//----- nvinfo : EIATTR_KPARAM_INFO
	.align		4
.L_63:
        /*0058*/ 	.byte	0x04, 0x17
        /*005a*/ 	.short	(.L_65 - .L_64)
.L_64:
        /*005c*/ 	.word	0x00000000
        /*0060*/ 	.short	0x000b
        /*0062*/ 	.short	0x00e8
        /*0064*/ 	.byte	0x00, 0xf0, 0x21, 0x00


	//----- nvinfo : EIATTR_KPARAM_INFO
	.align		4
.L_65:
        /*0068*/ 	.byte	0x04, 0x17
        /*006a*/ 	.short	(.L_67 - .L_66)
.L_66:
        /*006c*/ 	.word	0x00000000
        /*0070*/ 	.short	0x000a
        /*0072*/ 	.short	0x00e0
        /*0074*/ 	.byte	0x00, 0xf0, 0x21, 0x00


	//----- nvinfo : EIATTR_KPARAM_INFO
	.align		4
.L_67:
        /*0078*/ 	.byte	0x04, 0x17
        /*007a*/ 	.short	(.L_69 - .L_68)
.L_68:
        /*007c*/ 	.word	0x00000000
        /*0080*/ 	.short	0x0009
        /*0082*/ 	.short	0x00d8
        /*0084*/ 	.byte	0x00, 0xf0, 0x21, 0x00


	//----- nvinfo : EIATTR_KPARAM_INFO
	.align		4
.L_69:
        /*0088*/ 	.byte	0x04, 0x17
        /*008a*/ 	.short	(.L_71 - .L_70)
.L_70:
        /*008c*/ 	.word	0x00000000
        /*0090*/ 	.short	0x0008
        /*0092*/ 	.short	0x00b8
        /*0094*/ 	.byte	0x00, 0xf0, 0x81, 0x00


	//----- nvinfo : EIATTR_KPARAM_INFO
	.align		4
.L_71:
        /*0098*/ 	.byte	0x04, 0x17
        /*009a*/ 	.short	(.L_73 - .L_72)
.L_72:
        /*009c*/ 	.word	0x00000000
        /*00a0*/ 	.short	0x0007
        /*00a2*/ 	.short	0x0098
        /*00a4*/ 	.byte	0x00, 0xf0, 0x81, 0x00


	//----- nvinfo : EIATTR_KPARAM_INFO
	.align		4
.L_73:
        /*00a8*/ 	.byte	0x04, 0x17
        /*00aa*/ 	.short	(.L_75 - .L_74)
.L_74:
        /*00ac*/ 	.word	0x00000000
        /*00b0*/ 	.short	0x0006
        /*00b2*/ 	.short	0x0078
        /*00b4*/ 	.byte	0x00, 0xf0, 0x81, 0x00


	//----- nvinfo : EIATTR_KPARAM_INFO
	.align		4
.L_75:
        /*00b8*/ 	.byte	0x04, 0x17
        /*00ba*/ 	.short	(.L_77 - .L_76)
.L_76:
        /*00bc*/ 	.word	0x00000000
        /*00c0*/ 	.short	0x0005
        /*00c2*/ 	.short	0x0068
        /*00c4*/ 	.byte	0x00, 0xf0, 0x41, 0x00


	//----- nvinfo : EIATTR_KPARAM_INFO
	.align		4
.L_77:
        /*00c8*/ 	.byte	0x04, 0x17
        /*00ca*/ 	.short	(.L_79 - .L_78)
.L_78:
        /*00cc*/ 	.word	0x00000000
        /*00d0*/ 	.short	0x0004
        /*00d2*/ 	.short	0x0058
        /*00d4*/ 	.byte	0x00, 0xf0, 0x41, 0x00


	//----- nvinfo : EIATTR_KPARAM_INFO
	.align		4
.L_79:
        /*00d8*/ 	.byte	0x04, 0x17
        /*00da*/ 	.short	(.L_81 - .L_80)
.L_80:
        /*00dc*/ 	.word	0x00000000
        /*00e0*/ 	.short	0x0003
        /*00e2*/ 	.short	0x0020
        /*00e4*/ 	.byte	0x00, 0xf0, 0xe1, 0x00


	//----- nvinfo : EIATTR_KPARAM_INFO
	.align		4
.L_81:
        /*00e8*/ 	.byte	0x04, 0x17
        /*00ea*/ 	.short	(.L_83 - .L_82)
.L_82:
        /*00ec*/ 	.word	0x00000000
        /*00f0*/ 	.short	0x0002
        /*00f2*/ 	.short	0x0010
        /*00f4*/ 	.byte	0x00, 0xf0, 0x41, 0x00


	//----- nvinfo : EIATTR_KPARAM_INFO
	.align		4
.L_83:
        /*00f8*/ 	.byte	0x04, 0x17
        /*00fa*/ 	.short	(.L_85 - .L_84)
.L_84:
        /*00fc*/ 	.word	0x00000000
        /*0100*/ 	.short	0x0001
        /*0102*/ 	.short	0x0008
        /*0104*/ 	.byte	0x00, 0xf0, 0x21, 0x00


	//----- nvinfo : EIATTR_KPARAM_INFO
	.align		4
.L_85:
        /*0108*/ 	.byte	0x04, 0x17
        /*010a*/ 	.short	(.L_87 - .L_86)
.L_86:
        /*010c*/ 	.word	0x00000000
        /*0110*/ 	.short	0x0000
        /*0112*/ 	.short	0x0000
        /*0114*/ 	.byte	0x00, 0xf0, 0x21, 0x00


	//----- nvinfo : EIATTR_SPARSE_MMA_MASK
	.align		4
.L_87:
        /*0118*/ 	.byte	0x03, 0x50
        /*011a*/ 	.short	0x0000


	//----- nvinfo : EIATTR_MAXREG_COUNT
	.align		4
        /*011c*/ 	.byte	0x03, 0x1b
        /*011e*/ 	.short	0x00ff


	//----- nvinfo : EIATTR_VRC_CTA_INIT_COUNT
	.align		4
        /*0120*/ 	.byte	0x02, 0x4a
	.zero		1
	.zero		1


	//----- nvinfo : EIATTR_EXIT_INSTR_OFFSETS
	.align		4
        /*0124*/ 	.byte	0x04, 0x1c
        /*0126*/ 	.short	(.L_89 - .L_88)


	//   ....[0]....
.L_88:
        /*0128*/ 	.word	0x000001e0


	//   ....[1]....
        /*012c*/ 	.word	0x00036d30


	//----- nvinfo : EIATTR_CRS_STACK_SIZE
	.align		4
.L_89:
        /*0130*/ 	.byte	0x04, 0x1e
        /*0132*/ 	.short	(.L_91 - .L_90)
.L_90:
        /*0134*/ 	.word	0x00000000


	//----- nvinfo : EIATTR_CBANK_PARAM_SIZE
	.align		4
.L_91:
        /*0138*/ 	.byte	0x03, 0x19
        /*013a*/ 	.short	0x0130


	//----- nvinfo : EIATTR_PARAM_CBANK
	.align		4
        /*013c*/ 	.byte	0x04, 0x0a
        /*013e*/ 	.short	(.L_93 - .L_92)
	.align		4
.L_92:
        /*0140*/ 	.word	index@(.nv.constant0.jit_computeValues)
        /*0144*/ 	.short	0x0380
        /*0146*/ 	.short	0x0130


	//----- nvinfo : EIATTR_SW_WAR
	.align		4
.L_93:
        /*0148*/ 	.byte	0x04, 0x36
        /*014a*/ 	.short	(.L_95 - .L_94)
.L_94:
        /*014c*/ 	.word	0x00000000
.L_95:


//--------------------- .nv.compat                --------------------------
	.section	.nv.compat,"",@"SHT_CUDA_COMPAT_INFO"
	.align	4
        /*0000*/ 	.byte	0x02, 0x02, 0x01, 0x00, 0x02, 0x05, 0x05, 0x00, 0x02, 0x03, 0x00, 0x00, 0x02, 0x06, 0x01, 0x00


//--------------------- .nv.callgraph             --------------------------
	.section	.nv.callgraph,"",@"SHT_CUDA_CALLGRAPH"
	.align	4
	.sectionentsize	8
	.align		4
        /*0000*/ 	.word	0x00000000
	.align		4
        /*0004*/ 	.word	0xffffffff
	.align		4
        /*0008*/ 	.word	0x00000000
	.align		4
        /*000c*/ 	.word	0xfffffffe
	.align		4
        /*0010*/ 	.word	0x00000000
	.align		4
        /*0014*/ 	.word	0xfffffffd
	.align		4
        /*0018*/ 	.word	0x00000000
	.align		4
        /*001c*/ 	.word	0xfffffffc


//--------------------- .nv.constant4             --------------------------
	.section	.nv.constant4,"a",@progbits
	.align	8
	.align		8
.nv.constant4:
        /*0000*/ 	.dword	_ZN6kb31_t6DEGREEE
	.align		8
        /*0008*/ 	.dword	_ZN6kb31_t5NBITSE
	.align		8
        /*0010*/ 	.dword	_ZN6kb31_t3MODE
	.align		8
        /*0018*/ 	.dword	_ZN6kb31_t1ME
	.align		8
        /*0020*/ 	.dword	_ZN6kb31_t2RRE
	.align		8
        /*0028*/ 	.dword	_ZN6kb31_t3ONEE
	.align		8
        /*0030*/ 	.dword	_ZN6kb31_t10MONTY_BITSE
	.align		8
        /*0038*/ 	.dword	_ZN6kb31_t8MONTY_MUE
	.align		8
        /*0040*/ 	.dword	_ZN6kb31_t10MONTY_MASKE
	.align		8
        /*0048*/ 	.dword	_ZN6kb31_t8TOP_BITSE
	.align		8
        /*0050*/ 	.dword	_ZN23kb31_septic_extension_t15frobenius_constE
	.align		8
        /*0058*/ 	.dword	_ZN23kb31_septic_extension_t22double_frobenius_constE
	.align		8
        /*0060*/ 	.dword	_ZN23kb31_septic_extension_t10A_EC_LOGUPE
	.align		8
        /*0068*/ 	.dword	_ZN23kb31_septic_extension_t10B_EC_LOGUPE
	.align		8
        /*0070*/ 	.dword	_ZN19kb31_septic_curve_t7dummy_xE
	.align		8
        /*0078*/ 	.dword	_ZN19kb31_septic_curve_t7dummy_yE
	.align		8
        /*0080*/ 	.dword	_ZN19kb31_septic_curve_t7start_xE
	.align		8
        /*0088*/ 	.dword	_ZN19kb31_septic_curve_t7start_yE
	.align		8
        /*0090*/ 	.dword	_ZN16kb31_extension_t1DE
	.align		8
        /*0098*/ 	.dword	_ZN16kb31_extension_t1WE
	.align		8
        /*00a0*/ 	.dword	_ZN26__nv_atomic_triv_cp_helperIjE5__valE
	.align		8
        /*00a8*/ 	.dword	_ZN44_INTERNAL_00000000_13_jit_kernel_cu_d23cb39829poseidon2_constants_koalabear3t1620half_external_roundsE
	.align		8
        /*00b0*/ 	.dword	_ZN44_INTERNAL_00000000_13_jit_kernel_cu_d23cb39829poseidon2_constants_koalabear3t1615internal_roundsE
	.align		8
        /*00b8*/ 	.dword	_ZN44_INTERNAL_00000000_13_jit_kernel_cu_d23cb39829poseidon2_constants_koalabear3t165alphaE
	.align		8
        /*00c0*/ 	.dword	_ZN44_INTERNAL_00000000_13_jit_kernel_cu_d23cb39829poseidon2_constants_koalabear3t1615round_constantsE
	.align		8
        /*00c8*/ 	.dword	_ZN44_INTERNAL_00000000_13_jit_kernel_cu_d23cb3989poseidon223EXTERNAL_ROUNDS_DEFAULTE


//--------------------- .nv.constant3             --------------------------
	.section	.nv.constant3,"a",@progbits
	.align	4
.nv.constant3:
	.type		_ZN44_INTERNAL_00000000_13_jit_kernel_cu_d23cb3989constants20kb31_frobenius_constE,@object
	.size		_ZN44_INTERNAL_00000000_13_jit_kernel_cu_d23cb3989constants20kb31_frobenius_constE,(_ZN44_INTERNAL_00000000_13_jit_kernel_cu_d23cb3989constants27kb31_double_frobenius_constE - _ZN44_INTERNAL_00000000_13_jit_kernel_cu_d23cb3989constants20kb31_frobenius_constE)
_ZN44_INTERNAL_00000000_13_jit_kernel_cu_d23cb3989constants20kb31_frobenius_constE:
        /*0000*/ 	.byte	0xfe, 0xff, 0xff, 0x01, 0xfe, 0xff, 0xff, 0x01, 0xfe, 0xff, 0xff, 0x01, 0xfe, 0xff, 0xff, 0x01
        /* <DEDUP_REMOVED lines=11> */
        /*00c0*/ 	.byte	0xc9, 0x59, 0x6b, 0x6b
	.type		_ZN44_INTERNAL_00000000_13_jit_kernel_cu_d23cb3989constants27kb31_double_frobenius_constE,@object
	.size		_ZN44_INTERNAL_00000000_13_jit_kernel_cu_d23cb3989constants27kb31_double_frobenius_constE,(_ZN44_INTERNAL_00000000_13_jit_kernel_cu_d23cb3989constants15KB31_A_EC_LOGUPE - _ZN44_INTERNAL_00000000_13_jit_kernel_cu_d23cb3989constants27kb31_double_frobenius_constE)
_ZN44_INTERNAL_00000000_13_jit_kernel_cu_d23cb3989constants27kb31_double_frobenius_constE:
        /* <DEDUP_REMOVED lines=13> */
	.type		_ZN44_INTERNAL_00000000_13_jit_kernel_cu_d23cb3989constants15KB31_A_EC_LOGUPE,@object
	.size		_ZN44_INTERNAL_00000000_13_jit_kernel_cu_d23cb3989constants15KB31_A_EC_LOGUPE,(_ZN44_INTERNAL_00000000_13_jit_kernel_cu_d23cb3989constants15KB31_B_EC_LOGUPE - _ZN44_INTERNAL_00000000_13_jit_kernel_cu_d23cb3989constants15KB31_A_EC_LOGUPE)
_ZN44_INTERNAL_00000000_13_jit_kernel_cu_d23cb3989constants15KB31_A_EC_LOGUPE:
        /*0188*/ 	.byte	0x2c, 0xbb, 0xb6, 0x70, 0x79, 0xce, 0xfe, 0x5e, 0x50, 0x0b, 0x68, 0x68, 0xe1, 0x04, 0x2a, 0x37
        /*0198*/ 	.byte	0x61, 0x47, 0xe5, 0x19, 0x25, 0xc9, 0x7d, 0x2d, 0xa1, 0x58, 0xae, 0x3b
	.type		_ZN44_INTERNAL_00000000_13_jit_kernel_cu_d23cb3989constants15KB31_B_EC_LOGUPE,@object
	.size		_ZN44_INTERNAL_00000000_13_jit_kernel_cu_d23cb3989constants15KB31_B_EC_LOGUPE,(_ZN44_INTERNAL_00000000_13_jit_kernel_cu_d23cb3989constants12kb31_dummy_xE - _ZN44_INTERNAL_00000000_13_jit_kernel_cu_d23cb3989constants15KB31_B_EC_LOGUPE)
_ZN44_INTERNAL_00000000_13_jit_kernel_cu_d23cb3989constants15KB31_B_EC_LOGUPE:
        /*01a4*/ 	.byte	0xce, 0x77, 0x01, 0x47, 0x5a, 0x6c, 0x4c, 0x44, 0x08, 0x8c, 0x66, 0x31, 0x90, 0x4a, 0xcd, 0x5c
        /*01b4*/ 	.byte	0x3a, 0xbd, 0x92, 0x34, 0x70, 0x39, 0x96, 0x61, 0xf7, 0x4b, 0xac, 0x5f
	.type		_ZN44_INTERNAL_00000000_13_jit_kernel_cu_d23cb3989constants12kb31_dummy_xE,@object
	.size		_ZN44_INTERNAL_00000000_13_jit_kernel_cu_d23cb3989constants12kb31_dummy_xE,(_ZN44_INTERNAL_00000000_13_jit_kernel_cu_d23cb3989constants12kb31_dummy_yE - _ZN44_INTERNAL_00000000_13_jit_kernel_cu_d23cb3989constants12kb31_dummy_xE)
_ZN44_INTERNAL_00000000_13_jit_kernel_cu_d23cb3989constants12kb31_dummy_xE:
        /*01c0*/ 	.byte	0x48, 0x52, 0x49, 0x76, 0xee, 0xb5, 0xa6, 0x5c, 0xfd, 0x7e, 0x55, 0x67, 0x78, 0xd1, 0xfb, 0x2c
        /*01d0*/ 	.byte	0x75, 0x0e, 0x3b, 0x3d, 0xf9, 0xe5, 0x6a, 0x3f, 0x30, 0xf3, 0x1c, 0x37
	.type		_ZN44_INTERNAL_00000000_13_jit_kernel_cu_d23cb3989constants12kb31_dummy_yE,@object
	.size		_ZN44_INTERNAL_00000000_13_jit_kernel_cu_d23cb3989constants12kb31_dummy_yE,(_ZN44_INTERNAL_00000000_13_jit_kernel_cu_d23cb3989constants12kb31_start_xE - _ZN44_INTERNAL_00000000_13_jit_kernel_cu_d23cb3989constants12kb31_dummy_yE)
_ZN44_INTERNAL_00000000_13_jit_kernel_cu_d23cb3989constants12kb31_dummy_yE:
        /*01dc*/ 	.byte	0x35, 0xcf, 0x98, 0x04, 0x53, 0x0b, 0x50, 0x60, 0xb3, 0x26, 0x96, 0x20, 0x7c, 0xc6, 0xbc, 0x62
        /*01ec*/ 	.byte	0xb2, 0xbd, 0x9b, 0x0c, 0x48, 0xa0, 0xa5, 0x43, 0x21, 0x56, 0xe5, 0x56
	.type		_ZN44_INTERNAL_00000000_13_jit_kernel_cu_d23cb3989constants12kb31_start_xE,@object
	.size		_ZN44_INTERNAL_00000000_13_jit_kernel_cu_d23cb3989constants12kb31_start_xE,(_ZN44_INTERNAL_00000000_13_jit_kernel_cu_d23cb3989constants12kb31_start_yE - _ZN44_INTERNAL_00000000_13_jit_kernel_cu_d23cb3989constants12kb31_start_xE)
_ZN44_INTERNAL_00000000_13_jit_kernel_cu_d23cb3989constants12kb31_start_xE:
        /*01f8*/ 	.byte	0x12, 0x3f, 0xef, 0x53, 0x58, 0x4e, 0xc2, 0x3d, 0x1c, 0xce, 0xf8, 0x3c, 0xfd, 0x1a, 0x20, 0x73
        /*0208*/ 	.byte	0x48, 0xbe, 0x33, 0x62, 0x39, 0x80, 0x7d, 0x09, 0x78, 0x4b, 0xfd, 0x0c
	.type		_ZN44_INTERNAL_00000000_13_jit_kernel_cu_d23cb3989constants12kb31_start_yE,@object
	.size		_ZN44_INTERNAL_00000000_13_jit_kernel_cu_d23cb3989constants12kb31_start_yE,(.L_24 - _ZN44_INTERNAL_00000000_13_jit_kernel_cu_d23cb3989constants12kb31_start_yE)
_ZN44_INTERNAL_00000000_13_jit_kernel_cu_d23cb3989constants12kb31_start_yE:
        /*0214*/ 	.byte	0xd9, 0xbe, 0x30, 0x18, 0xa3, 0x5a, 0xc6, 0x0d, 0x20, 0x92, 0x33, 0x57, 0x26, 0x77, 0xf4, 0x49
        /*0224*/ 	.byte	0x50, 0x17, 0xd8, 0x23, 0x5c, 0xfa, 0x55, 0x52, 0xd7, 0x42, 0x2d, 0x41
.L_24:


//--------------------- .text.jit_computeValues   --------------------------
	.section	.text.jit_computeValues,"ax",@progbits
	.align	128
        .global         jit_computeValues
        .type           jit_computeValues,@function
        .size           jit_computeValues,(.L_x_8 - jit_computeValues)
        .other          jit_computeValues,@"STO_CUDA_ENTRY STV_DEFAULT"
jit_computeValues:
.text.jit_computeValues:
[----:B------:R-:W0:Y:S01]  /*0000*/  LDC R1, c[0x0][0x37c] ;  /* 0x0000df00ff017b82 */ /* 0x000e220000000800 */
[----:B------:R-:W1:Y:S01]  /*0010*/  S2R R3, SR_TID.X ;  /* 0x0000000000037919 */ /* 0x000e620000002100 */
[----:B------:R-:W2:Y:S06]  /*0020*/  LDCU UR7, c[0x0][0x2fc] ;  /* 0x00005f80ff0777ac */ /* 0x000eac0008000800 */
[----:B------:R-:W1:Y:S01]  /*0030*/  S2UR UR6, SR_CTAID.X ;  /* 0x00000000000679c3 */ /* 0x000e620000002500 */
[----:B0-----:R-:W-:Y:S01]  /*0040*/  IADD3 R1, PT, PT, R1, -0x1a8, RZ ;  /* 0xfffffe5801017810 */ /* 0x001fe20007ffe0ff */
[----:B------:R-:W0:Y:S01]  /*0050*/  LDCU UR4, c[0x0][0x3e8] ;  /* 0x00007d00ff0477ac */ /* 0x000e220008000800 */
[----:B------:R-:W-:-:S05]  /*0060*/  UMOV UR5, 0x1 ;  /* 0x0000000100057882 */ /* 0x000fca0000000000 */
[----:B------:R-:W1:Y:S08]  /*0070*/  LDC R2, c[0x0][0x360] ;  /* 0x0000d800ff027b82 */ /* 0x000e700000000800 */
[----:B------:R-:W3:Y:S01]  /*0080*/  LDC.64 R4, c[0x0][0x3a0] ;  /* 0x0000e800ff047b82 */ /* 0x000ee20000000a00 */
[----:B0-----:R-:W-:-:S07]  /*0090*/  USHF.L.U32 UR4, UR5, UR4, URZ ;  /* 0x0000000405047299 */ /* 0x001fce00080006ff */
[----:B------:R-:W0:Y:S01]  /*00a0*/  LDC.64 R6, c[0x0][0x3a8] ;  /* 0x0000ea00ff067b82 */ /* 0x000e220000000a00 */
[----:B------:R-:W-:-:S07]  /*00b0*/  USHF.R.S32.HI UR5, URZ, 0x1f, UR4 ;  /* 0x0000001fff057899 */ /* 0x000fce0008011404 */
[----:B------:R-:W4:Y:S01]  /*00c0*/  LDC.64 R8, c[0x0][0x3b0] ;  /* 0x0000ec00ff087b82 */ /* 0x000f220000000a00 */
[----:B-1----:R-:W-:Y:S02]  /*00d0*/  IMAD R2, R2, UR6, R3 ;  /* 0x0000000602027c24 */ /* 0x002fe4000f8e0203 */
[----:B------:R-:W-:Y:S01]  /*00e0*/  HFMA2 R3, -RZ, RZ, 0, 0 ;  /* 0x00000000ff037431 */ /* 0x000fe200000001ff */
[----:B------:R-:W2:Y:S04]  /*00f0*/  LDCU UR6, c[0x0][0x2f8] ;  /* 0x00005f00ff0677ac */ /* 0x000ea80008000800 */
[----:B------:R-:W-:Y:S02]  /*0100*/  ISETP.LT.U64.AND P0, PT, R2, UR4, PT ;  /* 0x0000000402007c0c */ /* 0x000fe4000bf11070 */
[----:B------:R-:W1:Y:S01]  /*0110*/  LDC.64 R10, c[0x0][0x3b8] ;  /* 0x0000ee00ff0a7b82 */ /* 0x000e620000000a00 */
[----:B------:R-:W-:Y:S01]  /*0120*/  MOV R2, R1 ;  /* 0x0000000100027202 */ /* 0x000fe20000000f00 */
[----:B---3--:R3:W-:Y:S04]  /*0130*/  STL.64 [R1], R4 ;  /* 0x0000000401007387 */ /* 0x0087e80000100a00 */
[----:B0-----:R3:W-:Y:S02]  /*0140*/  STL.64 [R1+0x8], R6 ;  /* 0x0000080601007387 */ /* 0x0017e40000100a00 */
[----:B------:R-:W0:Y:S01]  /*0150*/  LDC.64 R12, c[0x0][0x3c0] ;  /* 0x0000f000ff0c7b82 */ /* 0x000e220000000a00 */
[----:B--2---:R-:W-:-:S02]  /*0160*/  IADD.64 R2, R2, UR6 ;  /* 0x0000000602027c35 */ /* 0x004fc4000f8e0200 */
[----:B----4-:R3:W-:Y:S05]  /*0170*/  STL.64 [R1+0x10], R8 ;  /* 0x0000100801007387 */ /* 0x0107ea0000100a00 */
[----:B------:R-:W2:Y:S08]  /*0180*/  LDC.64 R14, c[0x0][0x3c8] ;  /* 0x0000f200ff0e7b82 */ /* 0x000eb00000000a00 */
[----:B------:R-:W4:Y:S01]  /*0190*/  LDC.64 R16, c[0x0][0x3d0] ;  /* 0x0000f400ff107b82 */ /* 0x000f220000000a00 */
[----:B-1----:R3:W-:Y:S04]  /*01a0*/  STL.64 [R1+0x18], R10 ;  /* 0x0000180a01007387 */ /* 0x0027e80000100a00 */
[----:B0-----:R3:W-:Y:S04]  /*01b0*/  STL.64 [R1+0x20], R12 ;  /* 0x0000200c01007387 */ /* 0x0017e80000100a00 */
[----:B--2---:R3:W-:Y:S04]  /*01c0*/  STL.64 [R1+0x28], R14 ;  /* 0x0000280e01007387 */ /* 0x0047e80000100a00 */
[----:B----4-:R3:W-:Y:S01]  /*01d0*/  STL.64 [R1+0x30], R16 ;  /* 0x0000301001007387 */ /* 0x0107e20000100a00 */
[----:B------:R-:W-:Y:S05]  /*01e0*/  @!P0 EXIT ;  /* 0x000000000000894d */ /* 0x000fea0003800000 */
[----:B------:R-:W-:Y:S02]  /*01f0*/  IADD.64 R32, R2, 0xb8 ;  /* 0x000000b802207835 */ /* 0x000fe400078e0200 */
[----:B---3--:R-:W-:-:S07]  /*0200*/  MOV R17, 0x220 ;  /* 0x0000022000117802 */ /* 0x008fce0000000f00 */
[----:B------:R-:W-:Y:S05]  /*0210*/  CALL.REL.NOINC `($jit_computeValues$_ZN20kb31_septic_digest_tC1Ev) ;  /* 0x0000036c00647944 */ /* 0x000fea0003c00000 */
[----:B------:R-:W0:Y:S01]  /*0220*/  LDCU.U16 UR4, c[0x0][0x410] ;  /* 0x00008200ff0477ac */ /* 0x000e220008000400 */
[----:B------:R-:W1:Y:S01]  /*0230*/  LDC.64 R8, c[0x0][0x400] ;  /* 0x00010000ff087b82 */ /* 0x000e620000000a00 */
[----:B------:R-:W2:Y:S01]  /*0240*/  LDCU.U16 UR5, c[0x0][0x412] ;  /* 0x00008240ff0577ac */ /* 0x000ea20008000400 */
[----:B------:R-:W3:Y:S06]  /*0250*/  LDCU.U16 UR6, c[0x0][0x414] ;  /* 0x00008280ff0677ac */ /* 0x000eec0008000400 */
[----:B------:R-:W4:Y:S01]  /*0260*/  LDC.64 R10, c[0x0][0x408] ;  /* 0x00010200ff0a7b82 */ /* 0x000f220000000a00 */
[----:B------:R-:W5:Y:S01]  /*0270*/  LDCU.U16 UR7, c[0x0][0x416] ;  /* 0x000082c0ff0777ac */ /* 0x000f620008000400 */
[----:B------:R-:W1:Y:S06]  /*0280*/  LDCU.U16 UR8, c[0x0][0x430] ;  /* 0x00008600ff0877ac */ /* 0x000e6c0008000400 */
[----:B------:R-:W4:Y:S01]  /*0290*/  LDC.64 R12, c[0x0][0x418] ;  /* 0x00010600ff0c7b82 */ /* 0x000f220000000a00 */
[----:B0-----:R-:W-:Y:S01]  /*02a0*/  MOV R4, UR4 ;  /* 0x0000000400047c02 */ /* 0x001fe20008000f00 */
[----:B------:R-:W0:Y:S01]  /*02b0*/  LDCU.U16 UR9, c[0x0][0x432] ;  /* 0x00008640ff0977ac */ /* 0x000e220008000400 */
[----:B--2---:R-:W-:Y:S01]  /*02c0*/  MOV R5, UR5 ;  /* 0x0000000500057c02 */ /* 0x004fe20008000f00 */
[----:B------:R-:W2:Y:S04]  /*02d0*/  LDCU.U16 UR10, c[0x0][0x434] ;  /* 0x00008680ff0a77ac */ /* 0x000ea80008000400 */
[----:B------:R-:W0:Y:S01]  /*02e0*/  LDC.64 R14, c[0x0][0x420] ;  /* 0x00010800ff0e7b82 */ /* 0x000e220000000a00 */
[----:B---3--:R-:W-:Y:S01]  /*02f0*/  MOV R0, UR6 ;  /* 0x0000000600007c02 */ /* 0x008fe20008000f00 */
[----:B------:R-:W-:Y:S01]  /*0300*/  PRMT R4, R4, 0x5410, R5 ;  /* 0x0000541004047816 */ /* 0x000fe20000000005 */
[----:B------:R-:W3:Y:S01]  /*0310*/  LDCU.U16 UR11, c[0x0][0x436] ;  /* 0x000086c0ff0b77ac */ /* 0x000ee20008000400 */
[----:B-1----:R-:W-:Y:S01]  /*0320*/  STL.64 [R1+0x40], R8 ;  /* 0x0000400801007387 */ /* 0x002fe20000100a00 */
[----:B-----5:R-:W-:Y:S01]  /*0330*/  MOV R7, UR7 ;  /* 0x0000000700077c02 */ /* 0x020fe20008000f00 */
[----:B------:R-:W1:Y:S02]  /*0340*/  LDCU.U16 UR12, c[0x0][0x450] ;  /* 0x00008a00ff0c77ac */ /* 0x000e640008000400 */
[----:B------:R-:W5:Y:S01]  /*0350*/  LDC.64 R18, c[0x0][0x468] ;  /* 0x00011a00ff127b82 */ /* 0x000f620000000a00 */
[----:B----4-:R-:W-:Y:S01]  /*0360*/  STL.64 [R1+0x48], R10 ;  /* 0x0000480a01007387 */ /* 0x010fe20000100a00 */
[----:B------:R-:W-:Y:S01]  /*0370*/  PRMT R5, R0, 0x5410, R7 ;  /* 0x0000541000057816 */ /* 0x000fe20000000007 */
[----:B------:R-:W4:Y:S01]  /*0380*/  LDCU.U16 UR13, c[0x0][0x452] ;  /* 0x00008a40ff0d77ac */ /* 0x000f220008000400 */
[----:B------:R-:W5:Y:S04]  /*0390*/  LDCU.U16 UR4, c[0x0][0x454] ;  /* 0x00008a80ff0477ac */ /* 0x000f680008000400 */
[----:B------:R-:W5:Y:S01]  /*03a0*/  LDC.64 R20, c[0x0][0x438] ;  /* 0x00010e00ff147b82 */ /* 0x000f620000000a00 */
[----:B------:R-:W-:Y:S01]  /*03b0*/  STL.64 [R1+0x58], R12 ;  /* 0x0000580c01007387 */ /* 0x000fe20000100a00 */
[----:B--2---:R-:W-:Y:S01]  /*03c0*/  MOV R0, UR10 ;  /* 0x0000000a00007c02 */ /* 0x004fe20008000f00 */
[----:B------:R-:W2:Y:S02]  /*03d0*/  LDCU.U16 UR5, c[0x0][0x456] ;  /* 0x00008ac0ff0577ac */ /* 0x000ea40008000400 */
[----:B------:R2:W-:Y:S01]  /*03e0*/  STL.64 [R1+0x50], R4 ;  /* 0x0000500401007387 */ /* 0x0005e20000100a00 */
[----:B---3--:R-:W-:-:S02]  /*03f0*/  MOV R35, UR11 ;  /* 0x0000000b00237c02 */ /* 0x008fc40008000f00 */
[----:B------:R-:W3:Y:S01]  /*0400*/  LDC.64 R22, c[0x0][0x440] ;  /* 0x00011000ff167b82 */ /* 0x000ee20000000a00 */
[----:B0-----:R-:W-:Y:S01]  /*0410*/  STL.64 [R1+0x60], R14 ;  /* 0x0000600e01007387 */ /* 0x001fe20000100a00 */
[----:B-1----:R-:W-:Y:S01]  /*0420*/  MOV R34, UR12 ;  /* 0x0000000c00227c02 */ /* 0x002fe20008000f00 */
[----:B----4-:R-:W-:-:S05]  /*0430*/  MOV R37, UR13 ;  /* 0x0000000d00257c02 */ /* 0x010fca0008000f00 */
[----:B------:R-:W0:Y:S01]  /*0440*/  LDC.64 R24, c[0x0][0x448] ;  /* 0x00011200ff187b82 */ /* 0x000e220000000a00 */
[----:B-----5:R-:W-:Y:S01]  /*0450*/  STL.64 [R1+0x78], R18 ;  /* 0x0000781201007387 */ /* 0x020fe20000100a00 */
[----:B--2---:R-:W-:Y:S01]  /*0460*/  MOV R4, UR8 ;  /* 0x0000000800047c02 */ /* 0x004fe20008000f00 */
[----:B------:R-:W-:Y:S01]  /*0470*/  MOV R5, UR9 ;  /* 0x0000000900057c02 */ /* 0x000fe20008000f00 */
[----:B------:R-:W-:Y:S01]  /*0480*/  MOV R36, UR4 ;  /* 0x0000000400247c02 */ /* 0x000fe20008000f00 */
[----:B------:R-:W-:-:S03]  /*0490*/  MOV R39, UR5 ;  /* 0x0000000500277c02 */ /* 0x000fc60008000f00 */
[----:B------:R-:W1:Y:S01]  /*04a0*/  LDC.64 R26, c[0x0][0x458] ;  /* 0x00011600ff1a7b82 */ /* 0x000e620000000a00 */
[----:B------:R-:W-:Y:S01]  /*04b0*/  STL.64 [R1+0x80], R20 ;  /* 0x0000801401007387 */ /* 0x000fe20000100a00 */
[----:B------:R-:W-:Y:S02]  /*04c0*/  PRMT R4, R4, 0x5410, R5 ;  /* 0x0000541004047816 */ /* 0x000fe40000000005 */
[----:B------:R-:W-:Y:S01]  /*04d0*/  PRMT R5, R0, 0x5410, R35 ;  /* 0x0000541000057816 */ /* 0x000fe20000000023 */
[----:B------:R-:W-:-:S03]  /*04e0*/  MOV R0, R32 ;  /* 0x0000002000007202 */ /* 0x000fc60000000f00 */
[----:B------:R-:W2:Y:S01]  /*04f0*/  LDC.64 R28, c[0x0][0x390] ;  /* 0x0000e400ff1c7b82 */ /* 0x000ea20000000a00 */
[----:B---3--:R-:W-:Y:S04]  /*0500*/  STL.64 [R1+0x88], R22 ;  /* 0x0000881601007387 */ /* 0x008fe80000100a00 */
[----:B------:R3:W-:Y:S03]  /*0510*/  STL.64 [R1+0x70], R4 ;  /* 0x0000700401007387 */ /* 0x0007e60000100a00 */
[----:B------:R-:W4:Y:S01]  /*0520*/  LDC.64 R30, c[0x0][0x398] ;  /* 0x0000e600ff1e7b82 */ /* 0x000f220000000a00 */
[----:B0-----:R-:W-:Y:S07]  /*0530*/  STL.64 [R1+0x90], R24 ;  /* 0x0000901801007387 */ /* 0x001fee0000100a00 */
[----:B------:R-:W0:Y:S01]  /*0540*/  LDC.64 R6, c[0x0][0x3f8] ;  /* 0x0000fe00ff067b82 */ /* 0x000e220000000a00 */
[----:B-1----:R-:W-:Y:S01]  /*0550*/  STL.64 [R1+0xa0], R26 ;  /* 0x0000a01a01007387 */ /* 0x002fe20000100a00 */
[----:B---3--:R-:W-:-:S02]  /*0560*/  PRMT R4, R34, 0x5410, R37 ;  /* 0x0000541022047816 */ /* 0x008fc40000000025 */
[----:B------:R-:W-:-:S04]  /*0570*/  PRMT R5, R36, 0x5410, R39 ;  /* 0x0000541024057816 */ /* 0x000fc80000000027 */
[----:B------:R-:W1:Y:S01]  /*0580*/  LDC.64 R16, c[0x0][0x428] ;  /* 0x00010a00ff107b82 */ /* 0x000e620000000a00 */
[----:B--2---:R-:W-:Y:S04]  /*0590*/  STL.64 [R1+0xa8], R28 ;  /* 0x0000a81c01007387 */ /* 0x004fe80000100a00 */
[----:B------:R2:W-:Y:S04]  /*05a0*/  STL.64 [R1+0x98], R4 ;  /* 0x0000980401007387 */ /* 0x0005e80000100a00 */
[----:B----4-:R-:W-:Y:S04]  /*05b0*/  STL.64 [R1+0xb0], R30 ;  /* 0x0000b01e01007387 */ /* 0x010fe80000100a00 */
[----:B0-----:R0:W-:Y:S01]  /*05c0*/  STL.64 [R1+0x38], R6 ;  /* 0x0000380601007387 */ /* 0x0011e20000100a00 */
[----:B--2---:R-:W-:Y:S01]  /*05d0*/  MOV R5, R33 ;  /* 0x0000002100057202 */ /* 0x004fe20000000f00 */
[----:B------:R-:W-:-:S02]  /*05e0*/  MOV R4, R2 ;  /* 0x0000000200047202 */ /* 0x000fc40000000f00 */
[----:B-1----:R1:W-:Y:S01]  /*05f0*/  STL.64 [R1+0x68], R16 ;  /* 0x0000681001007387 */ /* 0x0023e20000100a00 */
[----:B0-----:R-:W-:Y:S01]  /*0600*/  MOV R7, R3 ;  /* 0x0000000300077202 */ /* 0x001fe20000000f00 */
[----:B-1----:R-:W-:-:S07]  /*0610*/  MOV R16, 0x630 ;  /* 0x0000063000107802 */ /* 0x002fce0000000f00 */
[----:B------:R-:W-:Y:S05]  /*0620*/  CALL.REL.NOINC `($jit_computeValues$_ZN23kb31_septic_extension_taSERKS_) ;  /* 0x0000036c002c7944 */ /* 0x000fea0003c00000 */
[----:B------:R-:W0:Y:S01]  /*0630*/  LDCU UR8, c[0x0][0x3e8] ;  /* 0x00007d00ff0877ac */ /* 0x000e220008000800 */
[C---:B------:R-:W-:Y:S02]  /*0640*/  IADD.64 R4, R2.reuse, 0xd4 ;  /* 0x000000d402047835 */ /* 0x040fe400078e0200 */
[----:B------:R-:W-:Y:S02]  /*0650*/  IADD.64 R6, R2, 0x1c ;  /* 0x0000001c02067835 */ /* 0x000fe400078e0200 */
[----:B------:R-:W0:Y:S01]  /*0660*/  LDCU UR4, c[0x0][0x3d8] ;  /* 0x00007b00ff0477ac */ /* 0x000e220008000800 */
[----:B------:R-:W-:Y:S01]  /*0670*/  MOV R16, 0x720 ;  /* 0x0000072000107802 */ /* 0x000fe20000000f00 */
[----:B------:R-:W-:Y:S02]  /*0680*/  MOV R0, R4 ;  /* 0x0000000400007202 */ /* 0x000fe40000000f00 */
[----:B------:R-:W-:Y:S01]  /*0690*/  MOV R4, R6 ;  /* 0x0000000600047202 */ /* 0x000fe20000000f00 */
[----:B------:R-:W1:Y:S01]  /*06a0*/  LDCU.64 UR14, c[0x0][0x358] ;  /* 0x00006b00ff0e77ac */ /* 0x000e620008000a00 */
[----:B0-----:R-:W-:-:S03]  /*06b0*/  UIADD3 UR8, UPT, UPT, UR8, -UR4, URZ ;  /* 0x8000000408087290 */ /* 0x001fc6000fffe0ff */
[----:B------:R-:W-:Y:S02]  /*06c0*/  UMOV UR4, 0x1 ;  /* 0x0000000100047882 */ /* 0x000fe40000000000 */
[----:B------:R-:W-:-:S04]  /*06d0*/  USHF.L.U32 UR4, UR4, UR8, URZ ;  /* 0x0000000804047299 */ /* 0x000fc800080006ff */
[----:B------:R-:W-:Y:S02]  /*06e0*/  USHF.R.S32.HI UR5, URZ, 0x1f, UR4 ;  /* 0x0000001fff057899 */ /* 0x000fe40008011404 */
[----:B------:R-:W-:-:S04]  /*06f0*/  MOV R8, UR4 ;  /* 0x0000000400087c02 */ /* 0x000fc80008000f00 */
[----:B-1----:R-:W-:-:S07]  /*0700*/  MOV R9, UR5 ;  /* 0x0000000500097c02 */ /* 0x002fce0008000f00 */
[----:B------:R-:W-:Y:S05]  /*0710*/  CALL.REL.NOINC `($jit_computeValues$_ZN23kb31_septic_extension_taSERKS_) ;  /* 0x0000036800f07944 */ /* 0x000fea0003c00000 */
[----:B------:R-:W0:Y:S01]  /*0720*/  S2R R7, SR_TID.X ;  /* 0x0000000000077919 */ /* 0x000e220000002100 */
[----:B------:R-:W0:Y:S01]  /*0730*/  S2UR UR13, SR_CTAID.X ;  /* 0x00000000000d79c3 */ /* 0x000e220000002500 */
[----:B------:R-:W1:Y:S01]  /*0740*/  LDCU UR4, c[0x0][0x3e8] ;  /* 0x00007d00ff0477ac */ /* 0x000e620008000800 */
[----:B------:R-:W2:Y:S04]  /*0750*/  LDL.64 R16, [R1+0x58] ;  /* 0x0000580001107983 */ /* 0x000ea80000100a00 */
[----:B------:R-:W3:Y:S02]  /*0760*/  LDL.64 R68, [R1+0x68] ;  /* 0x0000680001447983 */ /* 0x000ee40000100a00 */
[----:B------:R-:W0:Y:S02]  /*0770*/  LDC R86, c[0x0][0x360] ;  /* 0x0000d800ff567b82 */ /* 0x000e240000000800 */
[----:B------:R-:W4:Y:S04]  /*0780*/  LDL.64 R84, [R1+0x80] ;  /* 0x0000800001547983 */ /* 0x000f280000100a00 */
[----:B------:R-:W4:Y:S02]  /*0790*/  LDL.64 R158, [R1+0x90] ;  /* 0x00009000019e7983 */ /* 0x000f240000100a00 */
[----:B------:R-:W1:Y:S08]  /*07a0*/  LDC.64 R10, c[0x0][0x470] ;  /* 0x00011c00ff0a7b82 */ /* 0x000e700000000a00 */
[----:B------:R-:W1:Y:S08]  /*07b0*/  LDC.64 R12, c[0x0][0x478] ;  /* 0x00011e00ff0c7b82 */ /* 0x000e700000000a00 */
[----:B------:R-:W1:Y:S01]  /*07c0*/  LDC.64 R14, c[0x0][0x480] ;  /* 0x00012000ff0e7b82 */ /* 0x000e620000000a00 */
[----:B0-----:R-:W-:-:S04]  /*07d0*/  IMAD R86, R86, UR13, R7 ;  /* 0x0000000d56567c24 */ /* 0x001fc8000f8e0207 */
[----:B-1----:R-:W-:-:S03]  /*07e0*/  IMAD.WIDE.U32 R10, R86, 0x4, R10 ;  /* 0x00000004560a7825 */ /* 0x002fc600078e000a */
[----:B------:R-:W0:Y:S02]  /*07f0*/  LDC.64 R24, c[0x0][0x460] ;  /* 0x00011800ff187b82 */ /* 0x000e240000000a00 */
[----:B------:R-:W4:Y:S01]  /*0800*/  LDG.E R2, desc[UR14][R10.64] ;  /* 0x0000000e0a027981 */ /* 0x000f22000c1e1900 */
[----:B------:R-:W-:-:S05]  /*0810*/  IMAD.WIDE.U32 R12, R86, 0x4, R12 ;  /* 0x00000004560c7825 */ /* 0x000fca00078e000c */
[----:B------:R-:W4:Y:S01]  /*0820*/  LDG.E R3, desc[UR14][R12.64] ;  /* 0x0000000e0c037981 */ /* 0x000f22000c1e1900 */
[----:B------:R-:W-:-:S05]  /*0830*/  IMAD.WIDE.U32 R14, R86, 0x4, R14 ;  /* 0x00000004560e7825 */ /* 0x000fca00078e000e */
[----:B------:R1:W4:Y:S01]  /*0840*/  LDG.E R0, desc[UR14][R14.64] ;  /* 0x0000000e0e007981 */ /* 0x000322000c1e1900 */
[----:B------:R-:W-:Y:S01]  /*0850*/  HFMA2 R118, -RZ, RZ, 0, 5.9604644775390625e-08 ;  /* 0x00000001ff767431 */ /* 0x000fe200000001ff */
[----:B------:R-:W-:-:S04]  /*0860*/  MOV R87, RZ ;  /* 0x000000ff00577202 */ /* 0x000fc80000000f00 */
[----:B------:R-:W-:Y:S01]  /*0870*/  SHF.L.U32 R4, R118, UR4, RZ ;  /* 0x0000000476047c19 */ /* 0x000fe200080006ff */
[----:B0-----:R0:W-:Y:S03]  /*0880*/  STL.64 [R1+0x100], R24 ;  /* 0x0001001801007387 */ /* 0x0011e60000100a00 */
[----:B------:R-:W-:Y:S01]  /*0890*/  SHF.R.S32.HI R5, RZ, 0x1f, R4 ;  /* 0x0000001fff057819 */ /* 0x000fe20000011404 */
[----:B------:R-:W-:Y:S04]  /*08a0*/  STL.64 [R1+0x108], RZ ;  /* 0x000108ff01007387 */ /* 0x000fe80000100a00 */
[----:B------:R-:W-:Y:S04]  /*08b0*/  STL.64 [R1+0x130], R4 ;  /* 0x0001300401007387 */ /* 0x000fe80000100a00 */
[----:B------:R-:W-:Y:S04]  /*08c0*/  STL.64 [R1+0x110], RZ ;  /* 0x000110ff01007387 */ /* 0x000fe80000100a00 */
[----:B------:R-:W-:Y:S04]  /*08d0*/  STL.64 [R1+0x118], RZ ;  /* 0x000118ff01007387 */ /* 0x000fe80000100a00 */
[----:B------:R0:W-:Y:S04]  /*08e0*/  STL.64 [R1+0x120], R8 ;  /* 0x0001200801007387 */ /* 0x0001e80000100a00 */
[----:B------:R0:W-:Y:S01]  /*08f0*/  STL.64 [R1+0x128], R86 ;  /* 0x0001285601007387 */ /* 0x0001e20000100a00 */
[----:B--2---:R-:W-:-:S04]  /*0900*/  IMAD.WIDE.U32 R110, R86, 0x4, R16 ;  /* 0x00000004566e7825 */ /* 0x004fc800078e0010 */
[C---:B---3--:R-:W-:Y:S02]  /*0910*/  IMAD R30, R69.reuse, 0x34, RZ ;  /* 0x00000034451e7824 */ /* 0x048fe400078e02ff */
[----:B------:R-:W-:Y:S02]  /*0920*/  IMAD R31, R69, 0x38, RZ ;  /* 0x00000038451f7824 */ /* 0x000fe400078e02ff */
[----:B------:R-:W-:-:S04]  /*0930*/  IMAD.WIDE.U32 R78, R68, 0x34, R110 ;  /* 0x00000034444e7825 */ /* 0x000fc800078e006e */
[----:B------:R-:W-:-:S04]  /*0940*/  IMAD.WIDE.U32 R152, R68, 0x38, R110 ;  /* 0x0000003844987825 */ /* 0x000fc800078e006e */
[C---:B------:R-:W-:Y:S02]  /*0950*/  IMAD R113, R69.reuse, 0x3c, RZ ;  /* 0x0000003c45717824 */ /* 0x040fe400078e02ff */
[----:B------:R-:W-:Y:S02]  /*0960*/  IMAD R99, R69, 0x7c, RZ ;  /* 0x0000007c45637824 */ /* 0x000fe400078e02ff */
[----:B------:R-:W-:-:S04]  /*0970*/  IMAD.WIDE.U32 R102, R68, 0x3c, R110 ;  /* 0x0000003c44667825 */ /* 0x000fc800078e006e */
[----:B------:R-:W-:Y:S01]  /*0980*/  IMAD.WIDE.U32 R46, R68, 0x7c, R110 ;  /* 0x0000007c442e7825 */ /* 0x000fe200078e006e */
[----:B------:R-:W-:-:S03]  /*0990*/  IADD3 R79, PT, PT, R79, R30, RZ ;  /* 0x0000001e4f4f7210 */ /* 0x000fc60007ffe0ff */
[----:B------:R-:W-:Y:S02]  /*09a0*/  IMAD R109, R69, 0x6c, RZ ;  /* 0x0000006c456d7824 */ /* 0x000fe400078e02ff */
[C-C-:B------:R-:W-:Y:S01]  /*09b0*/  IMAD.WIDE.U32 R56, R68.reuse, 0x6c, R110.reuse ;  /* 0x0000006c44387825 */ /* 0x140fe200078e006e */
[----:B------:R-:W-:Y:S02]  /*09c0*/  IADD3 R153, PT, PT, R153, R31, RZ ;  /* 0x0000001f99997210 */ /* 0x000fe40007ffe0ff */
[----:B------:R-:W-:Y:S01]  /*09d0*/  IADD3 R31, PT, PT, R103, R113, RZ ;  /* 0x00000071671f7210 */ /* 0x000fe20007ffe0ff */
[----:B------:R-:W-:Y:S01]  /*09e0*/  MOV R30, R102 ;  /* 0x00000066001e7202 */ /* 0x000fe20000000f00 */
[----:B-1----:R-:W-:Y:S01]  /*09f0*/  IMAD R15, R69, 0xc, RZ ;  /* 0x0000000c450f7824 */ /* 0x002fe200078e02ff */
[----:B------:R-:W-:Y:S01]  /*0a00*/  IADD3 R157, PT, PT, R47, R99, RZ ;  /* 0x000000632f9d7210 */ /* 0x000fe20007ffe0ff */
[----:B0-----:R-:W-:Y:S01]  /*0a10*/  IMAD.WIDE.U32 R24, R68, 0xc, R110 ;  /* 0x0000000c44187825 */ /* 0x001fe200078e006e */
[----:B------:R-:W-:Y:S01]  /*0a20*/  MOV R156, R46 ;  /* 0x0000002e009c7202 */ /* 0x000fe20000000f00 */
[----:B------:R-:W-:-:S02]  /*0a30*/  IADD3 R57, PT, PT, R57, R109, RZ ;  /* 0x0000006d39397210 */ /* 0x000fc40007ffe0ff */
[CC--:B------:R-:W-:Y:S01]  /*0a40*/  LEA R38, P3, R68.reuse, R110.reuse, 0x5 ;  /* 0x0000006e44267211 */ /* 0x0c0fe200078628ff */
[----:B------:R-:W-:Y:S02]  /*0a50*/  IMAD R117, R69, 0x48, RZ ;  /* 0x0000004845757824 */ /* 0x000fe400078e02ff */
[C---:B------:R-:W-:Y:S01]  /*0a60*/  IMAD.WIDE.U32 R82, R68.reuse, 0x48, R110 ;  /* 0x0000004844527825 */ /* 0x040fe200078e006e */
[----:B------:R-:W-:-:S03]  /*0a70*/  LEA R12, P4, R68, R110, 0x6 ;  /* 0x0000006e440c7211 */ /* 0x000fc600078830ff */
[----:B----4-:R-:W-:Y:S01]  /*0a80*/  IMAD.WIDE.U32 R46, R86, 0x4, R84 ;  /* 0x00000004562e7825 */ /* 0x010fe200078e0054 */
[----:B------:R-:W-:-:S03]  /*0a90*/  IADD3 R25, PT, PT, R25, R15, RZ ;  /* 0x0000000f19197210 */ /* 0x000fc60007ffe0ff */
[C---:B------:R-:W-:Y:S02]  /*0aa0*/  IMAD R95, R69.reuse, 0x8c, RZ ;  /* 0x0000008c455f7824 */ /* 0x040fe400078e02ff */
[----:B------:R-:W-:Y:S02]  /*0ab0*/  IMAD R93, R69, 0x90, RZ ;  /* 0x00000090455d7824 */ /* 0x000fe400078e02ff */
[C-C-:B------:R-:W-:Y:S01]  /*0ac0*/  IMAD.WIDE.U32 R52, R68.reuse, 0x8c, R110.reuse ;  /* 0x0000008c44347825 */ /* 0x140fe200078e006e */
[----:B------:R0:W-:Y:S03]  /*0ad0*/  STL.64 [R1+0xf0], R2 ;  /* 0x0000f00201007387 */ /* 0x0001e60000100a00 */
[C---:B------:R-:W-:Y:S01]  /*0ae0*/  IMAD.WIDE.U32 R54, R68.reuse, 0x90, R110 ;  /* 0x0000009044367825 */ /* 0x040fe200078e006e */
[----:B------:R0:W-:Y:S01]  /*0af0*/  STL [R1+0xf8], R0 ;  /* 0x0000f80001007387 */ /* 0x0001e20000100800 */
[----:B------:R-:W-:-:S02]  /*0b00*/  LEA.HI.X R39, R68, R111, R69, 0x5, P3 ;  /* 0x0000006f44277211 */ /* 0x000fc400018f2c45 */
[----:B------:R-:W-:Y:S01]  /*0b10*/  IMAD R125, R69, 0x58, RZ ;  /* 0x00000058457d7824 */ /* 0x000fe200078e02ff */
[----:B------:R-:W5:Y:S01]  /*0b20*/  LD.E R15, desc[UR14][R30.64] ;  /* 0x0000000e1e0f7980 */ /* 0x000f62000c101900 */
[C---:B------:R-:W-:Y:S01]  /*0b30*/  IMAD.WIDE.U32 R66, R68.reuse, 0x58, R110 ;  /* 0x0000005844427825 */ /* 0x040fe200078e006e */
[----:B------:R-:W-:Y:S02]  /*0b40*/  IADD3 R83, PT, PT, R83, R117, RZ ;  /* 0x0000007553537210 */ /* 0x000fe40007ffe0ff */
[C---:B------:R-:W-:Y:S01]  /*0b50*/  LEA.HI.X R13, R68.reuse, R111, R69, 0x6, P4 ;  /* 0x0000006f440d7211 */ /* 0x040fe200020f3445 */
[----:B------:R-:W5:Y:S01]  /*0b60*/  LD.E R6, desc[UR14][R110.64] ;  /* 0x0000000e6e067980 */ /* 0x000f62000c101900 */
[C---:B------:R-:W-:Y:S02]  /*0b70*/  IMAD R131, R69.reuse, 0x64, RZ ;  /* 0x0000006445837824 */ /* 0x040fe400078e02ff */
[----:B------:R-:W-:Y:S02]  /*0b80*/  IMAD R101, R69, 0x78, RZ ;  /* 0x0000007845657824 */ /* 0x000fe400078e02ff */
[----:B------:R-:W-:Y:S01]  /*0b90*/  IMAD.WIDE.U32 R60, R68, 0x64, R110 ;  /* 0x00000064443c7825 */ /* 0x000fe200078e006e */
[----:B------:R1:W5:Y:S01]  /*0ba0*/  LD.E R30, desc[UR14][R56.64] ;  /* 0x0000000e381e7980 */ /* 0x000362000c101900 */
[----:B------:R-:W-:-:S02]  /*0bb0*/  IADD3 R53, PT, PT, R53, R95, RZ ;  /* 0x0000005f35357210 */ /* 0x000fc40007ffe0ff */
[C-C-:B------:R-:W-:Y:S01]  /*0bc0*/  IMAD.WIDE.U32 R36, R68.reuse, 0x78, R110.reuse ;  /* 0x0000007844247825 */ /* 0x140fe200078e006e */
[----:B------:R-:W-:Y:S02]  /*0bd0*/  IADD3 R55, PT, PT, R55, R93, RZ ;  /* 0x0000005d37377210 */ /* 0x000fe40007ffe0ff */
[CC--:B------:R-:W-:Y:S01]  /*0be0*/  LEA R44, P0, R68.reuse, R110.reuse, 0x2 ;  /* 0x0000006e442c7211 */ /* 0x0c0fe200078010ff */
[----:B------:R2:W5:Y:S01]  /*0bf0*/  LD.E R147, desc[UR14][R12.64] ;  /* 0x0000000e0c937980 */ /* 0x000562000c101900 */
[C---:B------:R-:W-:Y:S02]  /*0c00*/  IMAD R21, R69.reuse, 0x18, RZ ;  /* 0x0000001845157824 */ /* 0x040fe400078e02ff */
[C---:B------:R-:W-:Y:S02]  /*0c10*/  IMAD R107, R69.reuse, 0x70, RZ ;  /* 0x00000070456b7824 */ /* 0x040fe400078e02ff */
[C-C-:B------:R-:W-:Y:S01]  /*0c20*/  IMAD.WIDE.U32 R28, R68.reuse, 0x18, R110.reuse ;  /* 0x00000018441c7825 */ /* 0x140fe200078e006e */
[CC--:B------:R-:W-:Y:S01]  /*0c30*/  LEA R42, P1, R68.reuse, R110.reuse, 0x3 ;  /* 0x0000006e442a7211 */ /* 0x0c0fe200078218ff */
[----:B------:R-:W5:Y:S02]  /*0c40*/  LD.E R149, desc[UR14][R82.64] ;  /* 0x0000000e52957980 */ /* 0x000f64000c101900 */
[C---:B------:R-:W-:Y:S01]  /*0c50*/  IMAD.WIDE.U32 R32, R68.reuse, 0x70, R110 ;  /* 0x0000007044207825 */ /* 0x040fe200078e006e */
[----:B------:R-:W-:Y:S01]  /*0c60*/  LEA R10, P5, R68, R110, 0x7 ;  /* 0x0000006e440a7211 */ /* 0x000fe200078a38ff */
[----:B------:R-:W5:Y:S02]  /*0c70*/  LD.E R152, desc[UR14][R152.64] ;  /* 0x0000000e98987980 */ /* 0x000f64000c101900 */
[----:B------:R-:W-:-:S02]  /*0c80*/  IMAD R133, R69, 0x68, RZ ;  /* 0x0000006845857824 */ /* 0x000fc400078e02ff */
[----:B------:R-:W-:Y:S02]  /*0c90*/  IMAD R97, R69, 0x84, RZ ;  /* 0x0000008445617824 */ /* 0x000fe400078e02ff */
[----:B------:R-:W-:Y:S01]  /*0ca0*/  IMAD.WIDE.U32 R58, R68, 0x68, R110 ;  /* 0x00000068443a7825 */ /* 0x000fe200078e006e */
[----:B------:R-:W-:-:S03]  /*0cb0*/  IADD3 R67, PT, PT, R67, R125, RZ ;  /* 0x0000007d43437210 */ /* 0x000fc60007ffe0ff */
[----:B------:R-:W-:Y:S01]  /*0cc0*/  IMAD.WIDE.U32 R48, R68, 0x84, R110 ;  /* 0x0000008444307825 */ /* 0x000fe200078e006e */
[----:B------:R-:W-:-:S03]  /*0cd0*/  IADD3 R61, PT, PT, R61, R131, RZ ;  /* 0x000000833d3d7210 */ /* 0x000fc60007ffe0ff */
[----:B------:R-:W-:Y:S02]  /*0ce0*/  IMAD R18, R69, 0x28, RZ ;  /* 0x0000002845127824 */ /* 0x000fe400078e02ff */
[C---:B------:R-:W-:Y:S01]  /*0cf0*/  IMAD.WIDE.U32 R72, R68.reuse, 0x28, R110 ;  /* 0x0000002844487825 */ /* 0x040fe200078e006e */
[----:B------:R-:W-:Y:S02]  /*0d00*/  IADD3 R125, PT, PT, R37, R101, RZ ;  /* 0x00000065257d7210 */ /* 0x000fe40007ffe0ff */
[----:B------:R-:W-:Y:S01]  /*0d10*/  LEA R40, P2, R68, R110, 0x4 ;  /* 0x0000006e44287211 */ /* 0x000fe200078420ff */
[----:B------:R-:W5:Y:S01]  /*0d20*/  LD.E R37, desc[UR14][R38.64] ;  /* 0x0000000e26257980 */ /* 0x000f62000c101900 */
[----:B-1----:R-:W-:Y:S02]  /*0d30*/  IMAD R57, R159, 0xc, RZ ;  /* 0x0000000c9f397824 */ /* 0x002fe400078e02ff */
[----:B------:R-:W-:Y:S01]  /*0d40*/  IMAD.WIDE.U32 R116, R158, 0xc, R46 ;  /* 0x0000000c9e747825 */ /* 0x000fe200078e002e */
[----:B------:R-:W-:-:S02]  /*0d50*/  IADD3 R29, PT, PT, R29, R21, RZ ;  /* 0x000000151d1d7210 */ /* 0x000fc40007ffe0ff */
[----:B------:R-:W-:Y:S02]  /*0d60*/  IADD3 R131, PT, PT, R33, R107, RZ ;  /* 0x0000006b21837210 */ /* 0x000fe40007ffe0ff */
[CCC-:B------:R-:W-:Y:S01]  /*0d70*/  LEA.HI.X R45, R68.reuse, R111.reuse, R69.reuse, 0x2, P0 ;  /* 0x0000006f442d7211 */ /* 0x1c0fe200000f1445 */
[----:B------:R-:W-:Y:S01]  /*0d80*/  IMAD R105, R69, 0x74, RZ ;  /* 0x0000007445697824 */ /* 0x000fe200078e02ff */
[C---:B------:R-:W-:Y:S01]  /*0d90*/  LEA.HI.X R43, R68.reuse, R111, R69, 0x3, P1 ;  /* 0x0000006f442b7211 */ /* 0x040fe200008f1c45 */
[C---:B------:R-:W-:Y:S01]  /*0da0*/  IMAD.WIDE.U32 R34, R68.reuse, 0x74, R110 ;  /* 0x0000007444227825 */ /* 0x040fe200078e006e */
[----:B------:R-:W-:Y:S02]  /*0db0*/  IADD3 R59, PT, PT, R59, R133, RZ ;  /* 0x000000853b3b7210 */ /* 0x000fe40007ffe0ff */
[----:B------:R-:W-:Y:S01]  /*0dc0*/  IADD3 R49, PT, PT, R49, R97, RZ ;  /* 0x0000006131317210 */ /* 0x000fe20007ffe0ff */
[----:B------:R1:W5:Y:S01]  /*0dd0*/  LD.E R33, desc[UR14][R52.64] ;  /* 0x0000000e34217980 */ /* 0x000362000c101900 */
[----:B------:R-:W-:Y:S01]  /*0de0*/  IADD3 R117, PT, PT, R117, R57, RZ ;  /* 0x0000003975757210 */ /* 0x000fe20007ffe0ff */
[C---:B------:R-:W-:Y:S01]  /*0df0*/  IMAD R115, R69.reuse, 0x44, RZ ;  /* 0x0000004445737824 */ /* 0x040fe200078e02ff */
[----:B------:R-:W-:Y:S01]  /*0e00*/  LEA.HI.X R11, R68, R111, R69, 0x7, P5 ;  /* 0x0000006f440b7211 */ /* 0x000fe200028f3c45 */
[----:B------:R3:W5:Y:S01]  /*0e10*/  LD.E R39, desc[UR14][R54.64] ;  /* 0x0000000e36277980 */ /* 0x000762000c101900 */
[----:B------:R-:W-:-:S02]  /*0e20*/  IMAD R81, R69, 0x88, RZ ;  /* 0x0000008845517824 */ /* 0x000fc400078e02ff */
[C-C-:B------:R-:W-:Y:S01]  /*0e30*/  IMAD.WIDE.U32 R150, R68.reuse, 0x44, R110.reuse ;  /* 0x0000004444967825 */ /* 0x140fe200078e006e */
[----:B------:R-:W-:Y:S01]  /*0e40*/  IADD3 R73, PT, PT, R73, R18, RZ ;  /* 0x0000001249497210 */ /* 0x000fe20007ffe0ff */
[----:B------:R-:W5:Y:S02]  /*0e50*/  LD.E R156, desc[UR14][R156.64] ;  /* 0x0000000e9c9c7980 */ /* 0x000f64000c101900 */
[----:B------:R-:W-:Y:S01]  /*0e60*/  IMAD.WIDE.U32 R50, R68, 0x88, R110 ;  /* 0x0000008844327825 */ /* 0x000fe200078e006e */
[----:B------:R-:W-:-:S03]  /*0e70*/  IADD3 R103, PT, PT, R35, R105, RZ ;  /* 0x0000006923677210 */ /* 0x000fc60007ffe0ff */
[C---:B--2---:R-:W-:Y:S01]  /*0e80*/  IMAD R13, R159.reuse, 0x28, RZ ;  /* 0x000000289f0d7824 */ /* 0x044fe200078e02ff */
[----:B------:R-:W-:Y:S01]  /*0e90*/  MOV R102, R34 ;  /* 0x0000002200667202 */ /* 0x000fe20000000f00 */
[----:B------:R-:W-:Y:S01]  /*0ea0*/  IMAD R57, R159, 0x30, RZ ;  /* 0x000000309f397824 */ /* 0x000fe200078e02ff */
[----:B------:R-:W5:Y:S01]  /*0eb0*/  LD.E R18, desc[UR14][R28.64] ;  /* 0x0000000e1c127980 */ /* 0x000f62000c101900 */
[----:B-1----:R-:W-:Y:S01]  /*0ec0*/  IMAD.WIDE.U32 R52, R158, 0x28, R46 ;  /* 0x000000289e347825 */ /* 0x002fe200078e002e */
[----:B------:R-:W-:Y:S02]  /*0ed0*/  LEA.HI.X R41, R68, R111, R69, 0x4, P2 ;  /* 0x0000006f44297211 */ /* 0x000fe400010f2445 */
[----:B------:R-:W5:Y:S01]  /*0ee0*/  LD.E R31, desc[UR14][R48.64] ;  /* 0x0000000e301f7980 */ /* 0x000f62000c101900 */
[----:B---3--:R-:W-:Y:S01]  /*0ef0*/  IMAD.WIDE.U32 R54, R158, 0x30, R46 ;  /* 0x000000309e367825 */ /* 0x008fe200078e002e */
[----:B------:R-:W-:Y:S02]  /*0f00*/  IADD3 R151, PT, PT, R151, R115, RZ ;  /* 0x0000007397977210 */ /* 0x000fe40007ffe0ff */
[----:B------:R-:W-:Y:S01]  /*0f10*/  IADD3 R51, PT, PT, R51, R81, RZ ;  /* 0x0000005133337210 */ /* 0x000fe20007ffe0ff */
[----:B------:R-:W5:Y:S01]  /*0f20*/  LD.E R34, desc[UR14][R44.64] ;  /* 0x0000000e2c227980 */ /* 0x000f62000c101900 */
[----:B------:R-:W-:Y:S01]  /*0f30*/  IMAD.WIDE.U32 R26, R68, 0x14, R110 ;  /* 0x00000014441a7825 */ /* 0x000fe200078e006e */
[----:B------:R-:W-:-:S02]  /*0f40*/  IADD3 R53, PT, PT, R53, R13, RZ ;  /* 0x0000000d35357210 */ /* 0x000fc40007ffe0ff */
[----:B------:R-:W-:Y:S01]  /*0f50*/  IADD3 R55, PT, PT, R55, R57, RZ ;  /* 0x0000003937377210 */ /* 0x000fe20007ffe0ff */
[----:B------:R1:W5:Y:S01]  /*0f60*/  LD.E R29, desc[UR14][R58.64] ;  /* 0x0000000e3a1d7980 */ /* 0x000362000c101900 */
[----:B------:R-:W-:-:S03]  /*0f70*/  IMAD.WIDE.U32 R16, R68, 0x1c, R110 ;  /* 0x0000001c44107825 */ /* 0x000fc600078e006e */
[----:B------:R2:W5:Y:S01]  /*0f80*/  LD.E R35, desc[UR14][R42.64] ;  /* 0x0000000e2a237980 */ /* 0x000562000c101900 */
[----:B------:R-:W-:-:S03]  /*0f90*/  IMAD.WIDE.U32 R70, R68, 0x24, R110 ;  /* 0x0000002444467825 */ /* 0x000fc600078e006e */
[----:B------:R3:W5:Y:S01]  /*0fa0*/  LD.E R28, desc[UR14][R60.64] ;  /* 0x0000000e3c1c7980 */ /* 0x000762000c101900 */
[----:B------:R-:W-:-:S03]  /*0fb0*/  IMAD.WIDE.U32 R74, R68, 0x2c, R110 ;  /* 0x0000002c444a7825 */ /* 0x000fc600078e006e */
[----:B------:R4:W5:Y:S01]  /*0fc0*/  LD.E R38, desc[UR14][R10.64] ;  /* 0x0000000e0a267980 */ /* 0x000962000c101900 */
[----:B------:R-:W-:-:S04]  /*0fd0*/  IMAD.WIDE.U32 R76, R68, 0x30, R110 ;  /* 0x00000030444c7825 */ /* 0x000fc800078e006e */
[----:B------:R-:W-:-:S04]  /*0fe0*/  IMAD.WIDE.U32 R142, R68, 0x4c, R110 ;  /* 0x0000004c448e7825 */ /* 0x000fc800078e006e */
[----:B------:R-:W-:-:S04]  /*0ff0*/  IMAD.WIDE.U32 R88, R68, 0x50, R110 ;  /* 0x0000005044587825 */ /* 0x000fc800078e006e */
[----:B------:R-:W-:-:S04]  /*1000*/  IMAD.WIDE.U32 R90, R68, 0x54, R110 ;  /* 0x00000054445a7825 */ /* 0x000fc800078e006e */
[----:B------:R-:W-:-:S04]  /*1010*/  IMAD.WIDE.U32 R64, R68, 0x5c, R110 ;  /* 0x0000005c44407825 */ /* 0x000fc800078e006e */
[----:B------:R-:W-:-:S04]  /*1020*/  IMAD.WIDE.U32 R62, R68, 0x60, R110 ;  /* 0x00000060443e7825 */ /* 0x000fc800078e006e */
[C---:B------:R-:W-:Y:S02]  /*1030*/  IMAD R19, R69.reuse, 0x14, RZ ;  /* 0x0000001445137824 */ /* 0x040fe400078e02ff */
[----:B------:R-:W-:Y:S02]  /*1040*/  IMAD R129, R69, 0x60, RZ ;  /* 0x0000006045817824 */ /* 0x000fe400078e02ff */
[----:B------:R-:W-:Y:S01]  /*1050*/  IMAD.WIDE.U32 R112, R158, 0x24, R46 ;  /* 0x000000249e707825 */ /* 0x000fe200078e002e */
[----:B------:R-:W-:-:S03]  /*1060*/  MOV R130, R32 ;  /* 0x0000002000827202 */ /* 0x000fc60000000f00 */
[----:B------:R-:W-:Y:S02]  /*1070*/  IMAD R127, R69, 0x5c, RZ ;  /* 0x0000005c457f7824 */ /* 0x000fe400078e02ff */
[C-C-:B------:R-:W-:Y:S01]  /*1080*/  IMAD.WIDE.U32 R108, R158.reuse, 0x34, R46.reuse ;  /* 0x000000349e6c7825 */ /* 0x140fe200078e002e */
[----:B------:R-:W-:Y:S01]  /*1090*/  MOV R124, R36 ;  /* 0x00000024007c7202 */ /* 0x000fe20000000f00 */
[----:B------:R-:W5:Y:S02]  /*10a0*/  LD.E R21, desc[UR14][R72.64] ;  /* 0x0000000e48157980 */ /* 0x000f64000c101900 */
[----:B-1----:R-:W-:Y:S02]  /*10b0*/  IMAD R59, R159, 0x14, RZ ;  /* 0x000000149f3b7824 */ /* 0x002fe400078e02ff */
[----:B------:R-:W-:-:S04]  /*10c0*/  IMAD.WIDE.U32 R48, R158, 0x14, R46 ;  /* 0x000000149e307825 */ /* 0x000fc800078e002e */
[----:B------:R-:W-:-:S04]  /*10d0*/  IMAD.WIDE.U32 R114, R158, 0x18, R46 ;  /* 0x000000189e727825 */ /* 0x000fc800078e002e */
[----:B------:R-:W-:Y:S02]  /*10e0*/  IMAD R23, R69, 0x1c, RZ ;  /* 0x0000001c45177824 */ /* 0x000fe400078e02ff */
[----:B------:R-:W-:-:S04]  /*10f0*/  IMAD.WIDE.U32 R104, R158, 0x48, R46 ;  /* 0x000000489e687825 */ /* 0x000fc800078e002e */
[C---:B------:R-:W-:Y:S02]  /*1100*/  IMAD R14, R69.reuse, 0x24, RZ ;  /* 0x00000024450e7824 */ /* 0x040fe400078e02ff */
[C---:B------:R-:W-:Y:S02]  /*1110*/  IMAD R20, R69.reuse, 0x2c, RZ ;  /* 0x0000002c45147824 */ /* 0x040fe400078e02ff */
[C---:B------:R-:W-:Y:S02]  /*1120*/  IMAD R22, R69.reuse, 0x30, RZ ;  /* 0x0000003045167824 */ /* 0x040fe400078e02ff */
[C---:B------:R-:W-:Y:S02]  /*1130*/  IMAD R119, R69.reuse, 0x4c, RZ ;  /* 0x0000004c45777824 */ /* 0x040fe400078e02ff */
[C---:B------:R-:W-:Y:S02]  /*1140*/  IMAD R121, R69.reuse, 0x50, RZ ;  /* 0x0000005045797824 */ /* 0x040fe400078e02ff */
[----:B------:R-:W-:-:S02]  /*1150*/  IMAD R123, R69, 0x54, RZ ;  /* 0x00000054457b7824 */ /* 0x000fc400078e02ff */
[----:B------:R-:W-:-:S04]  /*1160*/  IMAD.WIDE.U32 R106, R158, 0x3c, R46 ;  /* 0x0000003c9e6a7825 */ /* 0x000fc800078e002e */
[----:B------:R-:W-:-:S04]  /*1170*/  IMAD.WIDE.U32 R100, R158, 0x58, R46 ;  /* 0x000000589e647825 */ /* 0x000fc800078e002e */
[----:B------:R-:W-:-:S04]  /*1180*/  IMAD.WIDE.U32 R98, R158, 0x60, R46 ;  /* 0x000000609e627825 */ /* 0x000fc800078e002e */
[----:B------:R-:W-:-:S04]  /*1190*/  IMAD.WIDE.U32 R94, R158, 0x70, R46 ;  /* 0x000000709e5e7825 */ /* 0x000fc800078e002e */
[C---:B------:R-:W-:Y:S01]  /*11a0*/  IMAD.WIDE.U32 R92, R158.reuse, 0x78, R46 ;  /* 0x000000789e5c7825 */ /* 0x040fe200078e002e */
[C---:B------:R-:W-:Y:S01]  /*11b0*/  SHF.L.U64.HI R83, R158.reuse, 0x2, R159 ;  /* 0x000000029e537819 */ /* 0x040fe2000001029f */
[----:B------:R-:W5:Y:S02]  /*11c0*/  LD.E R32, desc[UR14][R50.64] ;  /* 0x0000000e32207980 */ /* 0x000f64000c101900 */
[C---:B--2---:R-:W-:Y:S02]  /*11d0*/  IMAD R43, R159.reuse, 0x24, RZ ;  /* 0x000000249f2b7824 */ /* 0x044fe400078e02ff */
[----:B------:R-:W-:Y:S02]  /*11e0*/  IMAD R45, R159, 0x2c, RZ ;  /* 0x0000002c9f2d7824 */ /* 0x000fe400078e02ff */
[C---:B------:R-:W-:Y:S01]  /*11f0*/  IMAD.WIDE.U32 R96, R158.reuse, 0x68, R46 ;  /* 0x000000689e607825 */ /* 0x040fe200078e002e */
[C---:B------:R-:W-:Y:S01]  /*1200*/  SHF.L.U64.HI R81, R158.reuse, 0x7, R159 ;  /* 0x000000079e517819 */ /* 0x040fe2000001029f */
[----:B------:R1:W5:Y:S02]  /*1210*/  LD.E R36, desc[UR14][R40.64] ;  /* 0x0000000e28247980 */ /* 0x000364000c101900 */
[----:B------:R-:W-:-:S02]  /*1220*/  IMAD.WIDE.U32 R110, R158, 0x2c, R46 ;  /* 0x0000002c9e6e7825 */ /* 0x000fc400078e002e */
[----:B------:R-:W5:Y:S02]  /*1230*/  LD.E R52, desc[UR14][R52.64] ;  /* 0x0000000e34347980 */ /* 0x000f64000c101900 */
[C---:B---3--:R-:W-:Y:S02]  /*1240*/  IMAD R61, R159.reuse, 0x18, RZ ;  /* 0x000000189f3d7824 */ /* 0x048fe400078e02ff */
[C---:B----4-:R-:W-:Y:S01]  /*1250*/  IMAD R11, R159.reuse, 0x34, RZ ;  /* 0x000000349f0b7824 */ /* 0x050fe200078e02ff */
[----:B------:R-:W5:Y:S01]  /*1260*/  LD.E R150, desc[UR14][R150.64] ;  /* 0x0000000e96967980 */ /* 0x000f62000c101900 */
[----:B------:R-:W-:Y:S02]  /*1270*/  IMAD R13, R159, 0x38, RZ ;  /* 0x000000389f0d7824 */ /* 0x000fe400078e02ff */
[----:B------:R-:W-:Y:S01]  /*1280*/  IMAD.WIDE.U32 R56, R158, 0x38, R46 ;  /* 0x000000389e387825 */ /* 0x000fe200078e002e */
[----:B------:R-:W-:Y:S02]  /*1290*/  IADD3 R27, PT, PT, R27, R19, RZ ;  /* 0x000000131b1b7210 */ /* 0x000fe40007ffe0ff */
[----:B------:R-:W-:-:S02]  /*12a0*/  IADD3 R63, PT, PT, R63, R129, RZ ;  /* 0x000000813f3f7210 */ /* 0x000fc40007ffe0ff */
[----:B------:R-:W-:Y:S02]  /*12b0*/  IADD3 R49, PT, PT, R49, R59, RZ ;  /* 0x0000003b31317210 */ /* 0x000fe40007ffe0ff */
[----:B------:R-:W-:Y:S02]  /*12c0*/  IADD3 R113, PT, PT, R113, R43, RZ ;  /* 0x0000002b71717210 */ /* 0x000fe40007ffe0ff */
[----:B------:R-:W-:Y:S02]  /*12d0*/  IADD3 R111, PT, PT, R111, R45, RZ ;  /* 0x0000002d6f6f7210 */ /* 0x000fe40007ffe0ff */
[----:B------:R-:W-:Y:S01]  /*12e0*/  IADD3 R65, PT, PT, R65, R127, RZ ;  /* 0x0000007f41417210 */ /* 0x000fe20007ffe0ff */
[----:B------:R2:W5:Y:S01]  /*12f0*/  LD.E R129, desc[UR14][R102.64] ;  /* 0x0000000e66817980 */ /* 0x000562000c101900 */
[----:B------:R-:W-:Y:S01]  /*1300*/  IADD3 R115, PT, PT, R115, R61, RZ ;  /* 0x0000003d73737210 */ /* 0x000fe20007ffe0ff */
[----:B-1----:R-:W-:Y:S01]  /*1310*/  IMAD R41, R159, 0x1c, RZ ;  /* 0x0000001c9f297824 */ /* 0x002fe200078e02ff */
[----:B------:R-:W-:Y:S01]  /*1320*/  IADD3 R109, PT, PT, R109, R11, RZ ;  /* 0x0000000b6d6d7210 */ /* 0x000fe20007ffe0ff */
[----:B------:R-:W-:Y:S01]  /*1330*/  IMAD.WIDE.U32 R50, R158, 0x1c, R46 ;  /* 0x0000001c9e327825 */ /* 0x000fe200078e002e */
[----:B------:R-:W-:-:S02]  /*1340*/  IADD3 R57, PT, PT, R57, R13, RZ ;  /* 0x0000000d39397210 */ /* 0x000fc40007ffe0ff */
[----:B------:R-:W-:Y:S01]  /*1350*/  IADD3 R69, PT, PT, R17, R23, RZ ;  /* 0x0000001711457210 */ /* 0x000fe20007ffe0ff */
[----:B------:R-:W-:Y:S01]  /*1360*/  MOV R68, R16 ;  /* 0x0000001000447202 */ /* 0x000fe20000000f00 */
[C---:B------:R-:W-:Y:S01]  /*1370*/  IMAD R43, R159.reuse, 0x44, RZ ;  /* 0x000000449f2b7824 */ /* 0x040fe200078e02ff */
[----:B------:R-:W5:Y:S01]  /*1380*/  LD.E R17, desc[UR14][R26.64] ;  /* 0x0000000e1a117980 */ /* 0x000f62000c101900 */
[C---:B------:R-:W-:Y:S02]  /*1390*/  IMAD R45, R159.reuse, 0x48, RZ ;  /* 0x000000489f2d7824 */ /* 0x040fe400078e02ff */
[C-C-:B------:R-:W-:Y:S01]  /*13a0*/  IMAD.WIDE.U32 R58, R158.reuse, 0x44, R46.reuse ;  /* 0x000000449e3a7825 */ /* 0x140fe200078e002e */
[----:B------:R-:W5:Y:S03]  /*13b0*/  LD.E R16, desc[UR14][R24.64] ;  /* 0x0000000e18107980 */ /* 0x000f66000c101900 */
[----:B------:R-:W-:Y:S01]  /*13c0*/  IMAD R11, R159, 0x4c, RZ ;  /* 0x0000004c9f0b7824 */ /* 0x000fe200078e02ff */
[----:B------:R-:W-:Y:S01]  /*13d0*/  IADD3 R71, PT, PT, R71, R14, RZ ;  /* 0x0000000e47477210 */ /* 0x000fe20007ffe0ff */
[----:B------:R-:W-:Y:S01]  /*13e0*/  IMAD R13, R159, 0x50, RZ ;  /* 0x000000509f0d7824 */ /* 0x000fe200078e02ff */
[----:B------:R1:W5:Y:S01]  /*13f0*/  LD.E R26, desc[UR14][R64.64] ;  /* 0x0000000e401a7980 */ /* 0x000362000c101900 */
[----:B------:R-:W-:Y:S01]  /*1400*/  IMAD.WIDE.U32 R60, R158, 0x4c, R46 ;  /* 0x0000004c9e3c7825 */ /* 0x000fe200078e002e */
[----:B------:R-:W-:-:S02]  /*1410*/  IADD3 R75, PT, PT, R75, R20, RZ ;  /* 0x000000144b4b7210 */ /* 0x000fc40007ffe0ff */
[----:B------:R-:W-:Y:S02]  /*1420*/  IADD3 R77, PT, PT, R77, R22, RZ ;  /* 0x000000164d4d7210 */ /* 0x000fe40007ffe0ff */
[----:B------:R-:W-:Y:S01]  /*1430*/  IADD3 R91, PT, PT, R91, R123, RZ ;  /* 0x0000007b5b5b7210 */ /* 0x000fe20007ffe0ff */
[C-C-:B--2---:R-:W-:Y:S01]  /*1440*/  IMAD.WIDE.U32 R102, R158.reuse, 0x50, R46.reuse ;  /* 0x000000509e667825 */ /* 0x144fe200078e002e */
[----:B------:R-:W-:Y:S02]  /*1450*/  IADD3 R51, PT, PT, R51, R41, RZ ;  /* 0x0000002933337210 */ /* 0x000fe40007ffe0ff */
[----:B------:R-:W-:Y:S02]  /*1460*/  IADD3 R59, PT, PT, R59, R43, RZ ;  /* 0x0000002b3b3b7210 */ /* 0x000fe40007ffe0ff */
[----:B------:R-:W-:Y:S01]  /*1470*/  IADD3 R105, PT, PT, R105, R45, RZ ;  /* 0x0000002d69697210 */ /* 0x000fe20007ffe0ff */
[----:B------:R2:W5:Y:S01]  /*1480*/  LD.E R25, desc[UR14][R66.64] ;  /* 0x0000000e42197980 */ /* 0x000562000c101900 */
[----:B------:R-:W-:Y:S01]  /*1490*/  IMAD R41, R159, 0x3c, RZ ;  /* 0x0000003c9f297824 */ /* 0x000fe200078e02ff */
[----:B------:R-:W-:Y:S01]  /*14a0*/  IADD3 R61, PT, PT, R61, R11, RZ ;  /* 0x0000000b3d3d7210 */ /* 0x000fe20007ffe0ff */
[----:B------:R-:W-:Y:S01]  /*14b0*/  IMAD R43, R159, 0x58, RZ ;  /* 0x000000589f2b7824 */ /* 0x000fe200078e02ff */
[----:B------:R-:W-:Y:S01]  /*14c0*/  IADD3 R103, PT, PT, R103, R13, RZ ;  /* 0x0000000d67677210 */ /* 0x000fe20007ffe0ff */
[----:B------:R-:W-:Y:S01]  /*14d0*/  IMAD R45, R159, 0x5c, RZ ;  /* 0x0000005c9f2d7824 */ /* 0x000fe200078e02ff */
[----:B------:R-:W5:Y:S01]  /*14e0*/  LD.E R19, desc[UR14][R68.64] ;  /* 0x0000000e44137980 */ /* 0x000f62000c101900 */
[----:B-1----:R-:W-:-:S03]  /*14f0*/  IMAD.WIDE.U32 R64, R158, 0x5c, R46 ;  /* 0x0000005c9e407825 */ /* 0x002fc600078e002e */
[----:B------:R1:W5:Y:S01]  /*1500*/  LD.E R27, desc[UR14][R62.64] ;  /* 0x0000000e3e1b7980 */ /* 0x000362000c101900 */
[C---:B------:R-:W-:Y:S02]  /*1510*/  IMAD R11, R159.reuse, 0x60, RZ ;  /* 0x000000609f0b7824 */ /* 0x040fe400078e02ff */
[----:B------:R-:W-:Y:S01]  /*1520*/  IMAD R13, R159, 0x64, RZ ;  /* 0x000000649f0d7824 */ /* 0x000fe200078e02ff */
[----:B------:R3:W5:Y:S01]  /*1530*/  LD.E R20, desc[UR14][R70.64] ;  /* 0x0000000e46147980 */ /* 0x000762000c101900 */
[C-C-:B--2---:R-:W-:Y:S01]  /*1540*/  IMAD.WIDE.U32 R66, R158.reuse, 0x64, R46.reuse ;  /* 0x000000649e427825 */ /* 0x144fe200078e002e */
[----:B------:R-:W-:Y:S02]  /*1550*/  IADD3 R107, PT, PT, R107, R41, RZ ;  /* 0x000000296b6b7210 */ /* 0x000fe40007ffe0ff */
[----:B------:R-:W-:Y:S02]  /*1560*/  IADD3 R101, PT, PT, R101, R43, RZ ;  /* 0x0000002b65657210 */ /* 0x000fe40007ffe0ff */
[----:B------:R-:W-:Y:S01]  /*1570*/  IADD3 R65, PT, PT, R65, R45, RZ ;  /* 0x0000002d41417210 */ /* 0x000fe20007ffe0ff */
[----:B------:R-:W-:Y:S01]  /*1580*/  IMAD R41, R159, 0x54, RZ ;  /* 0x000000549f297824 */ /* 0x000fe200078e02ff */
[----:B------:R-:W-:Y:S01]  /*1590*/  IADD3 R99, PT, PT, R99, R11, RZ ;  /* 0x0000000b63637210 */ /* 0x000fe20007ffe0ff */
[----:B-1----:R-:W-:Y:S01]  /*15a0*/  IMAD.WIDE.U32 R62, R158, 0x54, R46 ;  /* 0x000000549e3e7825 */ /* 0x002fe200078e002e */
[----:B------:R-:W-:Y:S01]  /*15b0*/  IADD3 R67, PT, PT, R67, R13, RZ ;  /* 0x0000000d43437210 */ /* 0x000fe20007ffe0ff */
[----:B------:R-:W5:Y:S02]  /*15c0*/  LD.E R22, desc[UR14][R74.64] ;  /* 0x0000000e4a167980 */ /* 0x000f64000c101900 */
[----:B------:R-:W-:-:S02]  /*15d0*/  IMAD R43, R159, 0x6c, RZ ;  /* 0x0000006c9f2b7824 */ /* 0x000fc400078e02ff */
[----:B------:R-:W-:Y:S01]  /*15e0*/  IMAD R45, R159, 0x70, RZ ;  /* 0x000000709f2d7824 */ /* 0x000fe200078e02ff */
[----:B------:R1:W5:Y:S01]  /*15f0*/  LD.E R139, desc[UR14][R76.64] ;  /* 0x0000000e4c8b7980 */ /* 0x000362000c101900 */
[C-C-:B------:R-:W-:Y:S01]  /*1600*/  IMAD.WIDE.U32 R68, R158.reuse, 0x6c, R46.reuse ;  /* 0x0000006c9e447825 */ /* 0x140fe200078e002e */
[----:B------:R-:W-:Y:S02]  /*1610*/  IADD3 R89, PT, PT, R89, R121, RZ ;  /* 0x0000007959597210 */ /* 0x000fe40007ffe0ff */
[----:B------:R2:W5:Y:S01]  /*1620*/  LD.E R24, desc[UR14][R90.64] ;  /* 0x0000000e5a187980 */ /* 0x000562000c101900 */
[C---:B------:R-:W-:Y:S02]  /*1630*/  IMAD R11, R159.reuse, 0x74, RZ ;  /* 0x000000749f0b7824 */ /* 0x040fe400078e02ff */
[----:B------:R-:W-:Y:S01]  /*1640*/  IMAD R13, R159, 0x78, RZ ;  /* 0x000000789f0d7824 */ /* 0x000fe200078e02ff */
[----:B------:R4:W5:Y:S01]  /*1650*/  LD.E R14, desc[UR14][R78.64] ;  /* 0x0000000e4e0e7980 */ /* 0x000962000c101900 */
[----:B---3--:R-:W-:Y:S01]  /*1660*/  IMAD.WIDE.U32 R70, R158, 0x74, R46 ;  /* 0x000000749e467825 */ /* 0x008fe200078e002e */
[----:B------:R-:W-:-:S02]  /*1670*/  IADD3 R63, PT, PT, R63, R41, RZ ;  /* 0x000000293f3f7210 */ /* 0x000fc40007ffe0ff */
[----:B------:R-:W-:Y:S01]  /*1680*/  IADD3 R69, PT, PT, R69, R43, RZ ;  /* 0x0000002b45457210 */ /* 0x000fe20007ffe0ff */
[----:B------:R-:W5:Y:S01]  /*1690*/  LD.E R54, desc[UR14][R54.64] ;  /* 0x0000000e36367980 */ /* 0x000f62000c101900 */
[----:B-1----:R-:W-:Y:S02]  /*16a0*/  IMAD R77, R159, 0x88, RZ ;  /* 0x000000889f4d7824 */ /* 0x002fe400078e02ff */
[C---:B------:R-:W-:Y:S01]  /*16b0*/  IMAD.WIDE.U32 R74, R158.reuse, 0x88, R46 ;  /* 0x000000889e4a7825 */ /* 0x040fe200078e002e */
[----:B------:R-:W-:Y:S02]  /*16c0*/  IADD3 R95, PT, PT, R95, R45, RZ ;  /* 0x0000002d5f5f7210 */ /* 0x000fe40007ffe0ff */
[----:B------:R-:W-:Y:S02]  /*16d0*/  IADD3 R71, PT, PT, R71, R11, RZ ;  /* 0x0000000b47477210 */ /* 0x000fe40007ffe0ff */
[----:B------:R-:W-:Y:S01]  /*16e0*/  IADD3 R93, PT, PT, R93, R13, RZ ;  /* 0x0000000d5d5d7210 */ /* 0x000fe20007ffe0ff */
[C---:B------:R-:W-:Y:S01]  /*16f0*/  IMAD R41, R159.reuse, 0x68, RZ ;  /* 0x000000689f297824 */ /* 0x040fe200078e02ff */
[C-C-:B------:R-:W-:Y:S01]  /*1700*/  SHF.L.U64.HI R13, R158.reuse, 0x4, R159.reuse ;  /* 0x000000049e0d7819 */ /* 0x140fe2000001029f */
[C---:B------:R-:W-:Y:S01]  /*1710*/  IMAD R43, R159.reuse, 0x7c, RZ ;  /* 0x0000007c9f2b7824 */ /* 0x040fe200078e02ff */
[C---:B------:R-:W-:Y:S01]  /*1720*/  SHF.L.U64.HI R11, R158.reuse, 0x6, R159 ;  /* 0x000000069e0b7819 */ /* 0x040fe2000001029f */
[----:B------:R-:W-:Y:S01]  /*1730*/  IMAD R45, R159, 0x84, RZ ;  /* 0x000000849f2d7824 */ /* 0x000fe200078e02ff */
[----:B------:R-:W5:Y:S01]  /*1740*/  LD.E R130, desc[UR14][R130.64] ;  /* 0x0000000e82827980 */ /* 0x000f62000c101900 */
[----:B------:R-:W-:Y:S01]  /*1750*/  IMAD.WIDE.U32 R72, R158, 0x7c, R46 ;  /* 0x0000007c9e487825 */ /* 0x000fe200078e002e */
[----:B------:R-:W-:-:S02]  /*1760*/  IADD3 R75, PT, PT, R75, R77, RZ ;  /* 0x0000004d4b4b7210 */ /* 0x000fc40007ffe0ff */
[----:B------:R-:W-:Y:S01]  /*1770*/  IADD3 R143, PT, PT, R143, R119, RZ ;  /* 0x000000778f8f7210 */ /* 0x000fe20007ffe0ff */
[----:B------:R1:W5:Y:S01]  /*1780*/  LD.E R23, desc[UR14][R88.64] ;  /* 0x0000000e58177980 */ /* 0x000362000c101900 */
[C---:B--2---:R-:W-:Y:S01]  /*1790*/  IMAD.WIDE.U32 R90, R158.reuse, 0x84, R46 ;  /* 0x000000849e5a7825 */ /* 0x044fe200078e002e */
[----:B------:R-:W-:-:S03]  /*17a0*/  SHF.L.U64.HI R77, R158, 0x3, R159 ;  /* 0x000000039e4d7819 */ /* 0x000fc6000001029f */
[C---:B------:R-:W-:Y:S02]  /*17b0*/  IMAD.SHL.U32 R82, R158.reuse, 0x4, RZ ;  /* 0x000000049e527824 */ /* 0x040fe400078e00ff */
[C---:B------:R-:W-:Y:S02]  /*17c0*/  IMAD.SHL.U32 R12, R158.reuse, 0x10, RZ ;  /* 0x000000109e0c7824 */ /* 0x040fe400078e00ff */
[C---:B------:R-:W-:Y:S01]  /*17d0*/  IMAD.SHL.U32 R10, R158.reuse, 0x40, RZ ;  /* 0x000000409e0a7824 */ /* 0x040fe200078e00ff */
[C---:B----4-:R-:W-:Y:S01]  /*17e0*/  SHF.L.U64.HI R79, R158.reuse, 0x5, R159 ;  /* 0x000000059e4f7819 */ /* 0x050fe2000001029f */
[C---:B------:R-:W-:Y:S01]  /*17f0*/  IMAD.SHL.U32 R76, R158.reuse, 0x8, RZ ;  /* 0x000000089e4c7824 */ /* 0x040fe200078e00ff */
[----:B------:R0:W5:Y:S01]  /*1800*/  LD.E R48, desc[UR14][R48.64] ;  /* 0x0000000e30307980 */ /* 0x000162000c101900 */
[C---:B------:R-:W-:Y:S02]  /*1810*/  IMAD.SHL.U32 R78, R158.reuse, 0x20, RZ ;  /* 0x000000209e4e7824 */ /* 0x040fe400078e00ff */
[C---:B------:R-:W-:Y:S01]  /*1820*/  IMAD.SHL.U32 R80, R158.reuse, 0x80, RZ ;  /* 0x000000809e507824 */ /* 0x040fe200078e00ff */
[----:B------:R-:W-:Y:S01]  /*1830*/  IADD3 R97, PT, PT, R97, R41, RZ ;  /* 0x0000002961617210 */ /* 0x000fe20007ffe0ff */
[----:B------:R-:W-:Y:S01]  /*1840*/  IMAD R119, R159, 0x8c, RZ ;  /* 0x0000008c9f777824 */ /* 0x000fe200078e02ff */
[----:B------:R-:W-:Y:S01]  /*1850*/  IADD3 R73, PT, PT, R73, R43, RZ ;  /* 0x0000002b49497210 */ /* 0x000fe20007ffe0ff */
[----:B-1----:R-:W-:Y:S01]  /*1860*/  IMAD.WIDE.U32 R88, R158, 0x8c, R46 ;  /* 0x0000008c9e587825 */ /* 0x002fe200078e002e */
[----:B------:R-:W-:Y:S01]  /*1870*/  IADD3 R91, PT, PT, R91, R45, RZ ;  /* 0x0000002d5b5b7210 */ /* 0x000fe20007ffe0ff */
[----:B------:R-:W-:-:S02]  /*1880*/  IADD.64 R40, R46, R82 ;  /* 0x000000522e287235 */ /* 0x000fc400078e0200 */
[C---:B------:R-:W-:Y:S02]  /*1890*/  IADD.64 R42, R46.reuse, R12 ;  /* 0x0000000c2e2a7235 */ /* 0x040fe400078e0200 */
[C---:B------:R-:W-:Y:S02]  /*18a0*/  IADD.64 R44, R46.reuse, R10 ;  /* 0x0000000a2e2c7235 */ /* 0x040fe400078e0200 */
[C---:B------:R-:W-:Y:S02]  /*18b0*/  IADD.64 R126, R46.reuse, R76 ;  /* 0x0000004c2e7e7235 */ /* 0x040fe400078e0200 */
[C---:B------:R-:W-:Y:S02]  /*18c0*/  IADD.64 R122, R46.reuse, R78 ;  /* 0x0000004e2e7a7235 */ /* 0x040fe400078e0200 */
[----:B------:R-:W-:-:S03]  /*18d0*/  IADD.64 R120, R46, R80 ;  /* 0x000000502e787235 */ /* 0x000fc600078e0200 */
[----:B------:R-:W-:Y:S01]  /*18e0*/  IADD3 R89, PT, PT, R89, R119, RZ ;  /* 0x0000007759597210 */ /* 0x000fe20007ffe0ff */
[----:B------:R0:W5:Y:S04]  /*18f0*/  LD.E R40, desc[UR14][R40.64] ;  /* 0x0000000e28287980 */ /* 0x000168000c101900 */
        /* <DEDUP_REMOVED lines=33> */
[----:B------:R0:W5:Y:S01]  /*1b10*/  LD.E R75, desc[UR14][R88.64] ;  /* 0x0000000e584b7980 */ /* 0x000162000c101900 */
[----:B------:R-:W-:-:S05]  /*1b20*/  IADD.64 R8, R86, R8 ;  /* 0x0000000856087235 */ /* 0x000fca00078e0200 */
[----:B------:R-:W-:-:S05]  /*1b30*/  LOP3.LUT R8, R9, R5, RZ, 0xfc, !PT ;  /* 0x0000000509087212 */ /* 0x000fca00078efcff */
[----:B------:R-:W-:-:S13]  /*1b40*/  ISETP.NE.U32.AND P0, PT, R8, RZ, PT ;  /* 0x000000ff0800720c */ /* 0x000fda0003f05070 */
[----:B------:R-:W1:Y:S01]  /*1b50*/  @!P0 LDC R8, c[0x0][0x360] ;  /* 0x0000d800ff088b82 */ /* 0x000e620000000800 */
[----:B------:R-:W-:Y:S01]  /*1b60*/  @!P0 SHF.L.U32 R9, R118, UR8, RZ ;  /* 0x0000000876098c19 */ /* 0x000fe200080006ff */
[----:B------:R-:W-:Y:S01]  /*1b70*/  BSSY.RECONVERGENT B0, `(.L_x_0) ;  /* 0x000000f000007945 */ /* 0x000fe20003800200 */
[----:B-1----:R-:W-:-:S05]  /*1b80*/  @!P0 IMAD R8, R8, UR13, R7 ;  /* 0x0000000d08088c24 */ /* 0x002fca000f8e0207 */
[----:B------:R-:W-:Y:S02]  /*1b90*/  @!P0 IADD3 R8, PT, PT, R8, R9, RZ ;  /* 0x0000000908088210 */ /* 0x000fe40007ffe0ff */
[----:B------:R-:W-:-:S04]  /*1ba0*/  @!P0 IADD3 R9, PT, PT, R4, -0x1, RZ ;  /* 0xffffffff04098810 */ /* 0x000fc80007ffe0ff */
[----:B------:R-:W-:Y:S01]  /*1bb0*/  @!P0 LOP3.LUT R8, R8, R9, RZ, 0xc0, !PT ;  /* 0x0000000908088212 */ /* 0x000fe200078ec0ff */
[----:B------:R-:W-:Y:S01]  /*1bc0*/  @!P0 MOV R9, RZ ;  /* 0x000000ff00098202 */ /* 0x000fe20000000f00 */
[----:B0-----:R-:W-:Y:S06]  /*1bd0*/  @!P0 BRA `(.L_x_1) ;  /* 0x0000000000208947 */ /* 0x001fec0003800000 */
[----:B------:R-:W0:Y:S01]  /*1be0*/  LDC R8, c[0x0][0x360] ;  /* 0x0000d800ff087b82 */ /* 0x000e220000000800 */
[----:B------:R-:W-:Y:S01]  /*1bf0*/  SHF.L.U32 R88, R118, UR8, RZ ;  /* 0x0000000876587c19 */ /* 0x000fe200080006ff */
[----:B------:R-:W-:Y:S01]  /*1c00*/  MOV R9, RZ ;  /* 0x000000ff00097202 */ /* 0x000fe20000000f00 */
[----:B------:R-:W-:Y:S02]  /*1c10*/  MOV R90, 0x1c60 ;  /* 0x00001c60005a7802 */ /* 0x000fe40000000f00 */
[----:B------:R-:W-:Y:S01]  /*1c20*/  SHF.R.S32.HI R89, RZ, 0x1f, R88 ;  /* 0x0000001fff597819 */ /* 0x000fe20000011458 */
[----:B0-----:R-:W-:-:S05]  /*1c30*/  IMAD R8, R8, UR13, R7 ;  /* 0x0000000d08087c24 */ /* 0x001fca000f8e0207 */
[----:B------:R-:W-:-:S08]  /*1c40*/  IADD.64 R88, R8, R88 ;  /* 0x0000005808587235 */ /* 0x000fd000078e0200 */
[----:B-----5:R-:W-:Y:S05]  /*1c50*/  CALL.REL.NOINC `($__internal_0_$__cuda_sm20_rem_u64) ;  /* 0x00000358001c7944 */ /* 0x020fea0003c00000 */
.L_x_1:
[----:B------:R-:W-:Y:S05]  /*1c60*/  BSYNC.RECONVERGENT B0 ;  /* 0x0000000000007941 */ /* 0x000fea0003800200 */
.L_x_0:
[----:B------:R-:W2:Y:S04]  /*1c70*/  LDL.64 R4, [R1+0x100] ;  /* 0x0001000001047983 */ /* 0x000ea80000100a00 */
[----:B------:R-:W3:Y:S04]  /*1c80*/  LDL R125, [R1+0x110] ;  /* 0x00011000017d7983 */ /* 0x000ee80000100800 */
[----:B------:R-:W4:Y:S04]  /*1c90*/  LDL R136, [R1+0x114] ;  /* 0x0001140001887983 */ /* 0x000f280000100800 */
[----:B------:R-:W3:Y:S04]  /*1ca0*/  LDL R131, [R1+0x118] ;  /* 0x0001180001837983 */ /* 0x000ee80000100800 */
[----:B------:R-:W3:Y:S04]  /*1cb0*/  LDL R128, [R1+0x11c] ;  /* 0x00011c0001807983 */ /* 0x000ee80000100800 */
[----:B------:R-:W3:Y:S01]  /*1cc0*/  LDL.64 R118, [R1+0xa0] ;  /* 0x0000a00001767983 */ /* 0x000ee20000100a00 */
[----:B------:R-:W-:-:S04]  /*1cd0*/  LEA R110, P0, R8, R84, 0x2 ;  /* 0x00000054086e7211 */ /* 0x000fc800078010ff */
[----:B------:R-:W-:Y:S01]  /*1ce0*/  LEA.HI.X R111, R8, R85, R9, 0x2, P0 ;  /* 0x00000055086f7211 */ /* 0x000fe200000f1409 */
[----:B-----5:R-:W-:-:S04]  /*1cf0*/  IMAD.WIDE.U32 R8, R31, R33, RZ ;  /* 0x000000211f087225 */ /* 0x020fc800078e00ff */
[----:B------:R-:W-:Y:S02]  /*1d00*/  IADD.64 R82, R82, R110 ;  /* 0x0000006e52527235 */ /* 0x000fe400078e0200 */
[----:B------:R-:W-:-:S04]  /*1d10*/  IMAD R7, R8, 0x7effffff, RZ ;  /* 0x7effffff08077824 */ /* 0x000fc800078e02ff */
[----:B------:R-:W-:Y:S02]  /*1d20*/  IMAD.HI.U32 R8, R7, 0x7f000001, R8 ;  /* 0x7f00000107087827 */ /* 0x000fe400078e0008 */
[----:B------:R0:W3:Y:S02]  /*1d30*/  LD.E R7, desc[UR14][R82.64] ;  /* 0x0000000e52077980 */ /* 0x0000e4000c101900 */
[C---:B------:R-:W-:Y:S02]  /*1d40*/  IMAD R9, R159.reuse, 0xc, RZ ;  /* 0x0000000c9f097824 */ /* 0x040fe400078e02ff */
[----:B------:R-:W-:Y:S02]  /*1d50*/  IMAD R89, R159, 0x18, RZ ;  /* 0x000000189f597824 */ /* 0x000fe400078e02ff */
[----:B0-----:R-:W-:-:S04]  /*1d60*/  IMAD.WIDE.U32 R82, R158, 0xc, R110 ;  /* 0x0000000c9e527825 */ /* 0x001fc800078e006e */
[----:B------:R-:W-:Y:S01]  /*1d70*/  IMAD.WIDE.U32 R154, R158, 0x14, R110 ;  /* 0x000000149e9a7825 */ /* 0x000fe200078e006e */
[----:B------:R-:W-:-:S03]  /*1d80*/  IADD3 R83, PT, PT, R9, R83, RZ ;  /* 0x0000005309537210 */ /* 0x000fc60007ffe0ff */
[----:B------:R-:W-:Y:S02]  /*1d90*/  IMAD R9, R159, 0x14, RZ ;  /* 0x000000149f097824 */ /* 0x000fe400078e02ff */
[----:B------:R-:W-:Y:S01]  /*1da0*/  IMAD.WIDE.U32 R84, R158, 0x18, R110 ;  /* 0x000000189e547825 */ /* 0x000fe200078e006e */
[----:B------:R-:W-:Y:S01]  /*1db0*/  ISETP.GE.U32.AND P1, PT, R8, 0x7f000001, PT ;  /* 0x7f0000010800780c */ /* 0x000fe20003f26070 */
[----:B------:R-:W-:-:S03]  /*1dc0*/  IADD.64 R78, R78, R110 ;  /* 0x0000006e4e4e7235 */ /* 0x000fc600078e0200 */
[----:B------:R-:W-:Y:S02]  /*1dd0*/  IADD3 R155, PT, PT, R9, R155, RZ ;  /* 0x0000009b099b7210 */ /* 0x000fe40007ffe0ff */
[----:B------:R-:W-:Y:S01]  /*1de0*/  IADD3 R85, PT, PT, R89, R85, RZ ;  /* 0x0000005559557210 */ /* 0x000fe20007ffe0ff */
[----:B------:R-:W-:Y:S01]  /*1df0*/  IMAD R9, R159, 0x2c, RZ ;  /* 0x0000002c9f097824 */ /* 0x000fe200078e02ff */
[----:B------:R-:W-:Y:S02]  /*1e00*/  IADD.64 R10, R10, R110 ;  /* 0x0000006e0a0a7235 */ /* 0x000fe400078e0200 */
[----:B------:R-:W-:Y:S01]  /*1e10*/  IMAD.WIDE.U32 R88, R158, 0x2c, R110 ;  /* 0x0000002c9e587825 */ /* 0x000fe200078e006e */
[----:B------:R-:W3:Y:S04]  /*1e20*/  LD.E R78, desc[UR14][R78.64] ;  /* 0x0000000e4e4e7980 */ /* 0x000ee8000c101900 */
[----:B------:R-:W-:-:S02]  /*1e30*/  IADD3 R89, PT, PT, R9, R89, RZ ;  /* 0x0000005909597210 */ /* 0x000fc40007ffe0ff */
[----:B------:R-:W-:Y:S01]  /*1e40*/  IADD3 R9, PT, PT, R31, R33, RZ ;  /* 0x000000211f097210 */ /* 0x000fe20007ffe0ff */
[----:B--2---:R-:W2:Y:S04]  /*1e50*/  LD.E R143, desc[UR14][R4.64] ;  /* 0x0000000e048f7980 */ /* 0x004ea8000c101900 */
[----:B------:R-:W4:Y:S04]  /*1e60*/  LD.E R146, desc[UR14][R4.64+0x4] ;  /* 0x0000040e04927980 */ /* 0x000f28000c101900 */
[----:B------:R-:W4:Y:S04]  /*1e70*/  LD.E R138, desc[UR14][R4.64+0x8] ;  /* 0x0000080e048a7980 */ /* 0x000f28000c101900 */
[----:B------:R-:W4:Y:S01]  /*1e80*/  LD.E R137, desc[UR14][R4.64+0xc] ;  /* 0x00000c0e04897980 */ /* 0x000f22000c101900 */
[----:B------:R-:W-:Y:S01]  /*1e90*/  @P1 IADD3 R8, PT, PT, R8, -0x7f000001, RZ ;  /* 0x80ffffff08081810 */ /* 0x000fe20007ffe0ff */
[----:B------:R-:W-:-:S02]  /*1ea0*/  IMAD.WIDE.U32 R134, R158, 0x30, R110 ;  /* 0x000000309e867825 */ /* 0x000fc400078e006e */
[----:B------:R0:W4:Y:S02]  /*1eb0*/  LD.E R79, desc[UR14][R10.64] ;  /* 0x0000000e0a4f7980 */ /* 0x000124000c101900 */
[----:B------:R-:W-:Y:S02]  /*1ec0*/  IMAD R99, R159, 0x50, RZ ;  /* 0x000000509f637824 */ /* 0x000fe400078e02ff */
[----:B------:R-:W-:-:S04]  /*1ed0*/  IMAD.WIDE.U32 R126, R158, 0x44, R110 ;  /* 0x000000449e7e7825 */ /* 0x000fc800078e006e */
[C-C-:B------:R-:W-:Y:S01]  /*1ee0*/  IMAD.WIDE.U32 R96, R158.reuse, 0x50, R110.reuse ;  /* 0x000000509e607825 */ /* 0x140fe200078e006e */
[----:B------:R-:W4:Y:S01]  /*1ef0*/  LDL.64 R4, [R1+0x100] ;  /* 0x0001000001047983 */ /* 0x000f220000100a00 */
[----:B------:R-:W-:Y:S02]  /*1f00*/  ISETP.GE.U32.AND P0, PT, R9, 0x7f000001, PT ;  /* 0x7f0000010900780c */ /* 0x000fe40003f06070 */
[C---:B0-----:R-:W-:Y:S02]  /*1f10*/  IMAD R11, R159.reuse, 0x30, RZ ;  /* 0x000000309f0b7824 */ /* 0x041fe400078e02ff */
[----:B------:R-:W-:Y:S02]  /*1f20*/  IMAD R103, R159, 0x64, RZ ;  /* 0x000000649f677824 */ /* 0x000fe400078e02ff */
[----:B------:R-:W-:Y:S01]  /*1f30*/  IMAD.WIDE.U32 R114, R158, 0x64, R110 ;  /* 0x000000649e727825 */ /* 0x000fe200078e006e */
[-C--:B------:R-:W-:Y:S02]  /*1f40*/  IADD.64 R76, R76, R110.reuse ;  /* 0x0000006e4c4c7235 */ /* 0x080fe400078e0200 */
[----:B------:R-:W-:-:S02]  /*1f50*/  IADD.64 R12, R12, R110 ;  /* 0x0000006e0c0c7235 */ /* 0x000fc400078e0200 */
[C---:B------:R-:W-:Y:S02]  /*1f60*/  IMAD R91, R159.reuse, 0x1c, RZ ;  /* 0x0000001c9f5b7824 */ /* 0x040fe400078e02ff */
[----:B------:R-:W-:Y:S01]  /*1f70*/  IMAD R93, R159, 0x24, RZ ;  /* 0x000000249f5d7824 */ /* 0x000fe200078e02ff */
[----:B------:R-:W-:Y:S02]  /*1f80*/  @P0 IADD3 R9, PT, PT, R9, -0x7f000001, RZ ;  /* 0x80ffffff09090810 */ /* 0x000fe40007ffe0ff */
[----:B------:R-:W-:Y:S02]  /*1f90*/  IADD3 R135, PT, PT, R11, R135, RZ ;  /* 0x000000870b877210 */ /* 0x000fe40007ffe0ff */
[----:B------:R-:W-:Y:S02]  /*1fa0*/  IADD3 R97, PT, PT, R99, R97, RZ ;  /* 0x0000006163617210 */ /* 0x000fe40007ffe0ff */
[----:B------:R-:W-:Y:S01]  /*1fb0*/  IADD3 R115, PT, PT, R103, R115, RZ ;  /* 0x0000007367737210 */ /* 0x000fe20007ffe0ff */
[----:B------:R-:W-:Y:S01]  /*1fc0*/  IMAD R95, R159, 0x28, RZ ;  /* 0x000000289f5f7824 */ /* 0x000fe200078e02ff */
[-C--:B------:R-:W-:Y:S01]  /*1fd0*/  ISETP.GE.U32.AND P0, PT, R9, R8.reuse, PT ;  /* 0x000000080900720c */ /* 0x080fe20003f06070 */
[----:B------:R-:W-:Y:S01]  /*1fe0*/  IMAD R11, R159, 0x44, RZ ;  /* 0x000000449f0b7824 */ /* 0x000fe200078e02ff */
[----:B------:R-:W-:Y:S01]  /*1ff0*/  IADD3 R9, PT, PT, R9, -R8, RZ ;  /* 0x8000000809097210 */ /* 0x000fe20007ffe0ff */
[----:B------:R-:W-:-:S04]  /*2000*/  IMAD.WIDE.U32 R98, R158, 0x58, R110 ;  /* 0x000000589e627825 */ /* 0x000fc800078e006e */
[----:B------:R-:W-:Y:S01]  /*2010*/  IMAD.WIDE.U32 R144, R158, 0x1c, R110 ;  /* 0x0000001c9e907825 */ /* 0x000fe200078e006e */
[----:B------:R-:W-:-:S03]  /*2020*/  IADD3 R127, PT, PT, R11, R127, RZ ;  /* 0x0000007f0b7f7210 */ /* 0x000fc60007ffe0ff */
[----:B------:R-:W-:-:S04]  /*2030*/  IMAD.WIDE.U32 R86, R158, 0x24, R110 ;  /* 0x000000249e567825 */ /* 0x000fc800078e006e */
[--C-:B------:R-:W-:Y:S01]  /*2040*/  IMAD.WIDE.U32 R140, R158, 0x28, R110.reuse ;  /* 0x000000289e8c7825 */ /* 0x100fe200078e006e */
[----:B------:R-:W-:Y:S01]  /*2050*/  @!P0 IADD3 R9, PT, PT, R9, 0x7f000001, RZ ;  /* 0x7f00000109098810 */ /* 0x000fe20007ffe0ff */
[----:B------:R-:W-:Y:S02]  /*2060*/  IADD.64 R80, R80, R110 ;  /* 0x0000006e50507235 */ /* 0x000fe400078e0200 */
[----:B------:R-:W-:Y:S01]  /*2070*/  IMAD R11, R159, 0x58, RZ ;  /* 0x000000589f0b7824 */ /* 0x000fe200078e02ff */
[----:B------:R-:W4:Y:S01]  /*2080*/  LD.E R76, desc[UR14][R76.64] ;  /* 0x0000000e4c4c7980 */ /* 0x000f22000c101900 */
[----:B------:R-:W-:-:S03]  /*2090*/  IMAD.WIDE.U32 R102, R158, 0x68, R110 ;  /* 0x000000689e667825 */ /* 0x000fc600078e006e */
[----:B------:R-:W-:Y:S01]  /*20a0*/  IADD3 R99, PT, PT, R11, R99, RZ ;  /* 0x000000630b637210 */ /* 0x000fe20007ffe0ff */
[----:B------:R-:W-:Y:S01]  /*20b0*/  IMAD R11, R159, 0x68, RZ ;  /* 0x000000689f0b7824 */ /* 0x000fe200078e02ff */
[----:B------:R-:W-:Y:S01]  /*20c0*/  IADD3 R145, PT, PT, R91, R145, RZ ;  /* 0x000000915b917210 */ /* 0x000fe20007ffe0ff */
[----:B------:R-:W-:Y:S01]  /*20d0*/  IMAD.WIDE.U32 R8, R9, R130, RZ ;  /* 0x0000008209087225 */ /* 0x000fe200078e00ff */
[----:B------:R-:W-:Y:S02]  /*20e0*/  IADD3 R87, PT, PT, R93, R87, RZ ;  /* 0x000000575d577210 */ /* 0x000fe40007ffe0ff */
[----:B------:R-:W-:Y:S02]  /*20f0*/  IADD3 R141, PT, PT, R95, R141, RZ ;  /* 0x0000008d5f8d7210 */ /* 0x000fe40007ffe0ff */
[----:B------:R-:W-:Y:S01]  /*2100*/  IADD3 R103, PT, PT, R11, R103, RZ ;  /* 0x000000670b677210 */ /* 0x000fe20007ffe0ff */
[----:B------:R-:W-:Y:S01]  /*2110*/  IMAD R11, R8, 0x7effffff, RZ ;  /* 0x7effffff080b7824 */ /* 0x000fe200078e02ff */
[----:B------:R0:W4:Y:S03]  /*2120*/  LD.E R77, desc[UR14][R12.64] ;  /* 0x0000000e0c4d7980 */ /* 0x000126000c101900 */
[----:B------:R-:W-:Y:S01]  /*2130*/  IMAD.HI.U32 R148, R11, 0x7f000001, R8 ;  /* 0x7f0000010b947827 */ /* 0x000fe200078e0008 */
[----:B------:R1:W4:Y:S04]  /*2140*/  LD.E R80, desc[UR14][R80.64] ;  /* 0x0000000e50507980 */ /* 0x000328000c101900 */
[----:B------:R-:W-:Y:S01]  /*2150*/  ISETP.GE.U32.AND P0, PT, R148, 0x7f000001, PT ;  /* 0x7f0000019400780c */ /* 0x000fe20003f06070 */
[C---:B------:R-:W-:Y:S01]  /*2160*/  IMAD R95, R159.reuse, 0x3c, RZ ;  /* 0x0000003c9f5f7824 */ /* 0x040fe200078e02ff */
[----:B------:R-:W4:Y:S01]  /*2170*/  LD.E R96, desc[UR14][R96.64] ;  /* 0x0000000e60607980 */ /* 0x000f22000c101900 */
[----:B0-----:R-:W-:-:S02]  /*2180*/  IMAD R13, R159, 0x34, RZ ;  /* 0x000000349f0d7824 */ /* 0x001fc400078e02ff */
[C-C-:B------:R-:W-:Y:S01]  /*2190*/  IMAD.WIDE.U32 R90, R158.reuse, 0x34, R110.reuse ;  /* 0x000000349e5a7825 */ /* 0x140fe200078e006e */
[----:B------:R-:W4:Y:S03]  /*21a0*/  LD.E R98, desc[UR14][R98.64] ;  /* 0x0000000e62627980 */ /* 0x000f26000c101900 */
[----:B------:R-:W-:Y:S01]  /*21b0*/  IMAD.WIDE.U32 R92, R158, 0x3c, R110 ;  /* 0x0000003c9e5c7825 */ /* 0x000fe200078e006e */
[----:B------:R-:W4:Y:S03]  /*21c0*/  LD.E R86, desc[UR14][R86.64] ;  /* 0x0000000e56567980 */ /* 0x000f26000c101900 */
[----:B------:R-:W-:Y:S02]  /*21d0*/  @P0 IADD3 R148, PT, PT, R148, -0x7f000001, RZ ;  /* 0x80ffffff94940810 */ /* 0x000fe40007ffe0ff */
[----:B------:R-:W-:-:S02]  /*21e0*/  IADD3 R91, PT, PT, R13, R91, RZ ;  /* 0x0000005b0d5b7210 */ /* 0x000fc40007ffe0ff */
[----:B------:R-:W-:Y:S01]  /*21f0*/  IADD3 R93, PT, PT, R95, R93, RZ ;  /* 0x0000005d5f5d7210 */ /* 0x000fe20007ffe0ff */
[C---:B-1----:R-:W-:Y:S01]  /*2200*/  IMAD R81, R159.reuse, 0x38, RZ ;  /* 0x000000389f517824 */ /* 0x042fe200078e02ff */
[----:B------:R-:W4:Y:S01]  /*2210*/  LD.E R88, desc[UR14][R88.64] ;  /* 0x0000000e58587980 */ /* 0x000f22000c101900 */
[----:B------:R-:W-:Y:S01]  /*2220*/  ISETP.GE.U32.AND P0, PT, R124, R148, PT ;  /* 0x000000947c00720c */ /* 0x000fe20003f06070 */
[C-C-:B------:R-:W-:Y:S02]  /*2230*/  IMAD.WIDE.U32 R132, R158.reuse, 0x38, R110.reuse ;  /* 0x000000389e847825 */ /* 0x140fe400078e006e */
[----:B------:R-:W4:Y:S02]  /*2240*/  LD.E R90, desc[UR14][R90.64] ;  /* 0x0000000e5a5a7980 */ /* 0x000f24000c101900 */
[----:B------:R-:W-:Y:S02]  /*2250*/  IMAD R13, R159, 0x48, RZ ;  /* 0x000000489f0d7824 */ /* 0x000fe400078e02ff */
[----:B------:R-:W-:Y:S01]  /*2260*/  IMAD.WIDE.U32 R94, R158, 0x48, R110 ;  /* 0x000000489e5e7825 */ /* 0x000fe200078e006e */
[----:B------:R-:W-:-:S02]  /*2270*/  IADD3 R133, PT, PT, R81, R133, RZ ;  /* 0x0000008551857210 */ /* 0x000fc40007ffe0ff */
[----:B------:R-:W-:Y:S01]  /*2280*/  IADD3 R148, PT, PT, R124, -R148, RZ ;  /* 0x800000947c947210 */ /* 0x000fe20007ffe0ff */
[----:B------:R-:W4:Y:S01]  /*2290*/  LD.E R92, desc[UR14][R92.64] ;  /* 0x0000000e5c5c7980 */ /* 0x000f22000c101900 */
[----:B------:R-:W-:Y:S01]  /*22a0*/  IMAD R81, R159, 0x4c, RZ ;  /* 0x0000004c9f517824 */ /* 0x000fe200078e02ff */
[----:B------:R-:W-:Y:S01]  /*22b0*/  IADD3 R95, PT, PT, R13, R95, RZ ;  /* 0x0000005f0d5f7210 */ /* 0x000fe20007ffe0ff */
[----:B------:R-:W-:Y:S01]  /*22c0*/  IMAD R101, R159, 0x54, RZ ;  /* 0x000000549f657824 */ /* 0x000fe200078e02ff */
[----:B------:R-:W4:Y:S01]  /*22d0*/  LD.E R87, desc[UR14][R140.64] ;  /* 0x0000000e8c577980 */ /* 0x000f22000c101900 */
[----:B------:R-:W-:-:S04]  /*22e0*/  IMAD.WIDE.U32 R122, R158, 0x4c, R110 ;  /* 0x0000004c9e7a7825 */ /* 0x000fc800078e006e */
[----:B------:R-:W-:-:S04]  /*22f0*/  IMAD.WIDE.U32 R120, R158, 0x54, R110 ;  /* 0x000000549e787825 */ /* 0x000fc800078e006e */
[----:B------:R-:W-:Y:S01]  /*2300*/  IMAD.WIDE.U32 R116, R158, 0x5c, R110 ;  /* 0x0000005c9e747825 */ /* 0x000fe200078e006e */
[----:B------:R-:W-:Y:S01]  /*2310*/  @!P0 IADD3 R148, PT, PT, R148, 0x7f000001, RZ ;  /* 0x7f00000194948810 */ /* 0x000fe20007ffe0ff */
[----:B------:R-:W4:Y:S02]  /*2320*/  LD.E R93, desc[UR14][R126.64] ;  /* 0x0000000e7e5d7980 */ /* 0x000f24000c101900 */
[----:B------:R-:W-:Y:S01]  /*2330*/  IMAD R13, R159, 0x5c, RZ ;  /* 0x0000005c9f0d7824 */ /* 0x000fe200078e02ff */
[----:B------:R-:W-:Y:S02]  /*2340*/  IADD3 R123, PT, PT, R81, R123, RZ ;  /* 0x0000007b517b7210 */ /* 0x000fe40007ffe0ff */
[----:B------:R-:W-:Y:S01]  /*2350*/  IADD3 R121, PT, PT, R101, R121, RZ ;  /* 0x0000007965797210 */ /* 0x000fe20007ffe0ff */
[----:B------:R-:W4:Y:S01]  /*2360*/  LD.E R94, desc[UR14][R94.64] ;  /* 0x0000000e5e5e7980 */ /* 0x000f22000c101900 */
[----:B------:R-:W-:-:S03]  /*2370*/  IADD3 R117, PT, PT, R13, R117, RZ ;  /* 0x000000750d757210 */ /* 0x000fc60007ffe0ff */
[----:B------:R-:W4:Y:S04]  /*2380*/  LD.E R97, desc[UR14][R120.64] ;  /* 0x0000000e78617980 */ /* 0x000f28000c101900 */
[----:B------:R-:W4:Y:S04]  /*2390*/  LD.E R99, desc[UR14][R116.64] ;  /* 0x0000000e74637980 */ /* 0x000f28000c101900 */
[----:B------:R-:W4:Y:S04]  /*23a0*/  LD.E R95, desc[UR14][R122.64] ;  /* 0x0000000e7a5f7980 */ /* 0x000f28000c101900 */
[----:B------:R-:W4:Y:S04]  /*23b0*/  LD.E R89, desc[UR14][R134.64] ;  /* 0x0000000e86597980 */ /* 0x000f28000c101900 */
[----:B------:R-:W4:Y:S01]  /*23c0*/  LD.E R91, desc[UR14][R132.64] ;  /* 0x0000000e845b7980 */ /* 0x000f22000c101900 */
[----:B------:R-:W-:-:S02]  /*23d0*/  IMAD R81, R159, 0x60, RZ ;  /* 0x000000609f517824 */ /* 0x000fc400078e02ff */
[C-C-:B------:R-:W-:Y:S01]  /*23e0*/  IMAD.WIDE.U32 R100, R158.reuse, 0x60, R110.reuse ;  /* 0x000000609e647825 */ /* 0x140fe200078e006e */
[----:B------:R-:W4:Y:S03]  /*23f0*/  LD.E R102, desc[UR14][R102.64] ;  /* 0x0000000e66667980 */ /* 0x000f26000c101900 */
[----:B------:R-:W-:Y:S02]  /*2400*/  IMAD R13, R159, 0x6c, RZ ;  /* 0x0000006c9f0d7824 */ /* 0x000fe400078e02ff */
[C-C-:B------:R-:W-:Y:S01]  /*2410*/  IMAD.WIDE.U32 R112, R158.reuse, 0x6c, R110.reuse ;  /* 0x0000006c9e707825 */ /* 0x140fe200078e006e */
[----:B------:R-:W-:Y:S01]  /*2420*/  IADD3 R101, PT, PT, R81, R101, RZ ;  /* 0x0000006551657210 */ /* 0x000fe20007ffe0ff */
[----:B------:R-:W4:Y:S02]  /*2430*/  LD.E R82, desc[UR14][R82.64] ;  /* 0x0000000e52527980 */ /* 0x000f24000c101900 */
[----:B------:R-:W-:Y:S01]  /*2440*/  IMAD R81, R159, 0x70, RZ ;  /* 0x000000709f517824 */ /* 0x000fe200078e02ff */
[----:B------:R-:W-:Y:S01]  /*2450*/  IADD3 R113, PT, PT, R13, R113, RZ ;  /* 0x000000710d717210 */ /* 0x000fe20007ffe0ff */
[C-C-:B------:R-:W-:Y:S01]  /*2460*/  IMAD.WIDE.U32 R104, R158.reuse, 0x70, R110.reuse ;  /* 0x000000709e687825 */ /* 0x140fe200078e006e */
[----:B------:R-:W4:Y:S03]  /*2470*/  LD.E R100, desc[UR14][R100.64] ;  /* 0x0000000e64647980 */ /* 0x000f26000c101900 */
[----:B------:R-:W-:Y:S01]  /*2480*/  IMAD R9, R159, 0x74, RZ ;  /* 0x000000749f097824 */ /* 0x000fe200078e02ff */
[----:B------:R-:W4:Y:S01]  /*2490*/  LD.E R84, desc[UR14][R84.64] ;  /* 0x0000000e54547980 */ /* 0x000f22000c101900 */
[----:B------:R-:W-:Y:S01]  /*24a0*/  IMAD.WIDE.U32 R12, R158, 0x74, R110 ;  /* 0x000000749e0c7825 */ /* 0x000fe200078e006e */
[----:B------:R-:W-:-:S02]  /*24b0*/  IADD3 R105, PT, PT, R81, R105, RZ ;  /* 0x0000006951697210 */ /* 0x000fc40007ffe0ff */
[----:B------:R-:W4:Y:S02]  /*24c0*/  LD.E R103, desc[UR14][R112.64] ;  /* 0x0000000e70677980 */ /* 0x000f24000c101900 */
[----:B------:R-:W-:Y:S01]  /*24d0*/  IADD3 R13, PT, PT, R9, R13, RZ ;  /* 0x0000000d090d7210 */ /* 0x000fe20007ffe0ff */
[C---:B------:R-:W-:Y:S01]  /*24e0*/  IMAD R81, R159.reuse, 0x78, RZ ;  /* 0x000000789f517824 */ /* 0x040fe200078e02ff */
[----:B------:R-:W4:Y:S01]  /*24f0*/  LD.E R104, desc[UR14][R104.64] ;  /* 0x0000000e68687980 */ /* 0x000f22000c101900 */
[----:B------:R-:W-:Y:S02]  /*2500*/  IMAD R9, R159, 0x7c, RZ ;  /* 0x0000007c9f097824 */ /* 0x000fe400078e02ff */
[C-C-:B------:R-:W-:Y:S01]  /*2510*/  IMAD.WIDE.U32 R106, R158.reuse, 0x78, R110.reuse ;  /* 0x000000789e6a7825 */ /* 0x140fe200078e006e */
[----:B------:R-:W4:Y:S03]  /*2520*/  LD.E R101, desc[UR14][R114.64] ;  /* 0x0000000e72657980 */ /* 0x000f26000c101900 */
[----:B------:R-:W-:Y:S01]  /*2530*/  IMAD.WIDE.U32 R10, R158, 0x7c, R110 ;  /* 0x0000007c9e0a7825 */ /* 0x000fe200078e006e */
[----:B---3--:R-:W3:Y:S01]  /*2540*/  LD.E R112, desc[UR14][R118.64+0x4] ;  /* 0x0000040e76707980 */ /* 0x008ee2000c101900 */
[----:B------:R-:W-:-:S03]  /*2550*/  IADD3 R107, PT, PT, R81, R107, RZ ;  /* 0x0000006b516b7210 */ /* 0x000fc60007ffe0ff */
[----:B------:R-:W3:Y:S01]  /*2560*/  LD.E R105, desc[UR14][R12.64] ;  /* 0x0000000e0c697980 */ /* 0x000ee2000c101900 */
[----:B------:R-:W-:Y:S01]  /*2570*/  IADD3 R11, PT, PT, R9, R11, RZ ;  /* 0x0000000b090b7210 */ /* 0x000fe20007ffe0ff */
[C-C-:B------:R-:W-:Y:S02]  /*2580*/  IMAD.WIDE.U32 R108, R158.reuse, 0x84, R110.reuse ;  /* 0x000000849e6c7825 */ /* 0x140fe400078e006e */
[----:B------:R0:W3:Y:S02]  /*2590*/  LD.E R81, desc[UR14][R110.64] ;  /* 0x0000000e6e517980 */ /* 0x0000e4000c101900 */
[----:B------:R-:W-:Y:S02]  /*25a0*/  IMAD.WIDE.U32 R8, R158, 0x88, R110 ;  /* 0x000000889e087825 */ /* 0x000fe400078e006e */
[----:B------:R-:W3:Y:S02]  /*25b0*/  LD.E R106, desc[UR14][R106.64] ;  /* 0x0000000e6a6a7980 */ /* 0x000ee4000c101900 */
[----:B------:R-:W-:-:S02]  /*25c0*/  IMAD R151, R159, 0x84, RZ ;  /* 0x000000849f977824 */ /* 0x000fc400078e02ff */
[----:B------:R-:W-:Y:S01]  /*25d0*/  IMAD R153, R159, 0x88, RZ ;  /* 0x000000889f997824 */ /* 0x000fe200078e02ff */
[----:B------:R-:W3:Y:S01]  /*25e0*/  LD.E R113, desc[UR14][R118.64+0x8] ;  /* 0x0000080e76717980 */ /* 0x000ee2000c101900 */
[----:B0-----:R-:W-:-:S03]  /*25f0*/  IMAD.WIDE.U32 R110, R158, 0x8c, R110 ;  /* 0x0000008c9e6e7825 */ /* 0x001fc600078e006e */
[----:B------:R-:W3:Y:S01]  /*2600*/  LD.E R114, desc[UR14][R118.64+0xc] ;  /* 0x00000c0e76727980 */ /* 0x000ee2000c101900 */
[----:B------:R-:W-:Y:S01]  /*2610*/  IMAD R159, R159, 0x8c, RZ ;  /* 0x0000008c9f9f7824 */ /* 0x000fe200078e02ff */
[----:B------:R-:W-:Y:S02]  /*2620*/  IADD3 R109, PT, PT, R151, R109, RZ ;  /* 0x0000006d976d7210 */ /* 0x000fe40007ffe0ff */
[----:B------:R-:W-:Y:S01]  /*2630*/  IADD3 R9, PT, PT, R153, R9, RZ ;  /* 0x0000000999097210 */ /* 0x000fe20007ffe0ff */
[----:B------:R-:W3:Y:S01]  /*2640*/  LD.E R115, desc[UR14][R118.64+0x10] ;  /* 0x0000100e76737980 */ /* 0x000ee2000c101900 */
[----:B------:R-:W-:-:S03]  /*2650*/  IADD3 R111, PT, PT, R159, R111, RZ ;  /* 0x0000006f9f6f7210 */ /* 0x000fc60007ffe0ff */
[----:B------:R-:W3:Y:S04]  /*2660*/  LD.E R108, desc[UR14][R108.64] ;  /* 0x0000000e6c6c7980 */ /* 0x000ee8000c101900 */
[----:B------:R-:W3:Y:S04]  /*2670*/  LD.E R110, desc[UR14][R110.64] ;  /* 0x0000000e6e6e7980 */ /* 0x000ee8000c101900 */
[----:B------:R-:W3:Y:S04]  /*2680*/  LD.E R83, desc[UR14][R154.64] ;  /* 0x0000000e9a537980 */ /* 0x000ee8000c101900 */
[----:B------:R-:W3:Y:S04]  /*2690*/  LD.E R85, desc[UR14][R144.64] ;  /* 0x0000000e90557980 */ /* 0x000ee8000c101900 */
[----:B------:R-:W3:Y:S04]  /*26a0*/  LD.E R111, desc[UR14][R118.64] ;  /* 0x0000000e766f7980 */ /* 0x000ee8000c101900 */
[----:B------:R-:W3:Y:S04]  /*26b0*/  LD.E R107, desc[UR14][R10.64] ;  /* 0x0000000e0a6b7980 */ /* 0x000ee8000c101900 */
[----:B------:R-:W3:Y:S01]  /*26c0*/  LD.E R109, desc[UR14][R8.64] ;  /* 0x0000000e086d7980 */ /* 0x000ee2000c101900 */
[----:B--2---:R-:W-:-:S04]  /*26d0*/  IMAD.WIDE.U32 R116, R143, R148, RZ ;  /* 0x000000948f747225 */ /* 0x004fc800078e00ff */
[----:B----4-:R-:W-:-:S04]  /*26e0*/  IMAD.WIDE.U32 R120, R146, R148, RZ ;  /* 0x0000009492787225 */ /* 0x010fc800078e00ff */
[----:B------:R-:W-:-:S04]  /*26f0*/  IMAD.WIDE.U32 R122, R138, R148, RZ ;  /* 0x000000948a7a7225 */ /* 0x000fc800078e00ff */
[----:B------:R-:W-:-:S04]  /*2700*/  IMAD.WIDE.U32 R126, R137, R148, RZ ;  /* 0x00000094897e7225 */ /* 0x000fc800078e00ff */
[----:B------:R-:W-:Y:S02]  /*2710*/  IMAD R133, R116, 0x7effffff, RZ ;  /* 0x7effffff74857824 */ /* 0x000fe400078e02ff */
[----:B------:R-:W-:Y:S02]  /*2720*/  IMAD R135, R120, 0x7effffff, RZ ;  /* 0x7effffff78877824 */ /* 0x000fe400078e02ff */
[----:B------:R-:W-:Y:S02]  /*2730*/  IMAD R137, R122, 0x7effffff, RZ ;  /* 0x7effffff7a897824 */ /* 0x000fe400078e02ff */
[----:B------:R-:W-:Y:S02]  /*2740*/  IMAD R141, R126, 0x7effffff, RZ ;  /* 0x7effffff7e8d7824 */ /* 0x000fe400078e02ff */
[----:B------:R-:W-:Y:S02]  /*2750*/  IMAD.HI.U32 R132, R133, 0x7f000001, R116 ;  /* 0x7f00000185847827 */ /* 0x000fe400078e0074 */
[----:B------:R-:W3:Y:S02]  /*2760*/  LD.E R116, desc[UR14][R118.64+0x14] ;  /* 0x0000140e76747980 */ /* 0x000ee4000c101900 */
[----:B------:R-:W-:-:S04]  /*2770*/  IMAD.HI.U32 R121, R135, 0x7f000001, R120 ;  /* 0x7f00000187797827 */ /* 0x000fc800078e0078 */
[----:B------:R-:W-:-:S04]  /*2780*/  IMAD.HI.U32 R122, R137, 0x7f000001, R122 ;  /* 0x7f000001897a7827 */ /* 0x000fc800078e007a */
[----:B------:R-:W-:Y:S01]  /*2790*/  IMAD.HI.U32 R127, R141, 0x7f000001, R126 ;  /* 0x7f0000018d7f7827 */ /* 0x000fe200078e007e */
[----:B------:R-:W-:Y:S01]  /*27a0*/  ISETP.GE.U32.AND P0, PT, R132, 0x7f000001, PT ;  /* 0x7f0000018400780c */ /* 0x000fe20003f06070 */
[----:B------:R-:W-:Y:S01]  /*27b0*/  ISETP.GE.U32.AND P1, PT, R121, 0x7f000001, PT ;  /* 0x7f0000017900780c */ /* 0x000fe20003f26070 */
[----:B------:R-:W-:Y:S01]  /*27c0*/  ISETP.GE.U32.AND P2, PT, R122, 0x7f000001, PT ;  /* 0x7f0000017a00780c */ /* 0x000fe20003f46070 */
[----:B------:R-:W2:Y:S01]  /*27d0*/  LD.E R117, desc[UR14][R118.64+0x18] ;  /* 0x0000180e76757980 */ /* 0x000ea2000c101900 */
[----:B------:R-:W-:-:S09]  /*27e0*/  ISETP.GE.U32.AND P3, PT, R127, 0x7f000001, PT ;  /* 0x7f0000017f00780c */ /* 0x000fd20003f66070 */
[----:B------:R-:W-:Y:S02]  /*27f0*/  @P0 IADD3 R132, PT, PT, R132, -0x7f000001, RZ ;  /* 0x80ffffff84840810 */ /* 0x000fe40007ffe0ff */
[----:B------:R-:W-:Y:S02]  /*2800*/  @P1 IADD3 R121, PT, PT, R121, -0x7f000001, RZ ;  /* 0x80ffffff79791810 */ /* 0x000fe40007ffe0ff */
[----:B------:R-:W-:Y:S01]  /*2810*/  @P2 IADD3 R122, PT, PT, R122, -0x7f000001, RZ ;  /* 0x80ffffff7a7a2810 */ /* 0x000fe20007ffe0ff */
[----:B------:R-:W4:Y:S01]  /*2820*/  LD.E R118, desc[UR14][R118.64+0x1c] ;  /* 0x00001c0e76767980 */ /* 0x000f22000c101900 */
[----:B------:R-:W-:Y:S02]  /*2830*/  @P3 IADD3 R127, PT, PT, R127, -0x7f000001, RZ ;  /* 0x80ffffff7f7f3810 */ /* 0x000fe40007ffe0ff */
[----:B------:R-:W-:Y:S02]  /*2840*/  IADD3 R120, PT, PT, R132, R125, RZ ;  /* 0x0000007d84787210 */ /* 0x000fe40007ffe0ff */
[----:B------:R-:W-:-:S02]  /*2850*/  IADD3 R136, PT, PT, R121, R136, RZ ;  /* 0x0000008879887210 */ /* 0x000fc40007ffe0ff */
[----:B------:R-:W-:Y:S02]  /*2860*/  IADD3 R12, PT, PT, R122, R131, RZ ;  /* 0x000000837a0c7210 */ /* 0x000fe40007ffe0ff */
[----:B------:R-:W-:Y:S01]  /*2870*/  IADD3 R128, PT, PT, R127, R128, RZ ;  /* 0x000000807f807210 */ /* 0x000fe20007ffe0ff */
[----:B------:R-:W-:Y:S01]  /*2880*/  ISETP.GE.U32.AND P0, PT, R120, 0x7f000001, PT ;  /* 0x7f0000017800780c */ /* 0x000fe20003f06070 */
[----:B------:R-:W-:Y:S01]  /*2890*/  ISETP.GE.U32.AND P1, PT, R136, 0x7f000001, PT ;  /* 0x7f0000018800780c */ /* 0x000fe20003f26070 */
[----:B------:R-:W-:Y:S01]  /*28a0*/  ISETP.GE.U32.AND P2, PT, R12, 0x7f000001, PT ;  /* 0x7f0000010c00780c */ /* 0x000fe20003f46070 */
[----:B------:R0:W-:Y:S01]  /*28b0*/  STL [R1+0x110], R120 ;  /* 0x0001107801007387 */ /* 0x0001e20000100800 */
[----:B------:R-:W-:-:S03]  /*28c0*/  ISETP.GE.U32.AND P3, PT, R128, 0x7f000001, PT ;  /* 0x7f0000018000780c */ /* 0x000fc60003f66070 */
[----:B------:R1:W-:Y:S04]  /*28d0*/  STL [R1+0x114], R136 ;  /* 0x0001148801007387 */ /* 0x0003e80000100800 */
[----:B------:R1:W-:Y:S02]  /*28e0*/  STL [R1+0x118], R12 ;  /* 0x0001180c01007387 */ /* 0x0003e40000100800 */
[----:B0-----:R-:W-:Y:S02]  /*28f0*/  @P0 IADD3 R120, PT, PT, R120, -0x7f000001, RZ ;  /* 0x80ffffff78780810 */ /* 0x001fe40007ffe0ff */
[----:B------:R0:W-:Y:S01]  /*2900*/  STL [R1+0x11c], R128 ;  /* 0x00011c8001007387 */ /* 0x0001e20000100800 */
[----:B-1----:R-:W-:-:S03]  /*2910*/  @P1 IADD3 R136, PT, PT, R136, -0x7f000001, RZ ;  /* 0x80ffffff88881810 */ /* 0x002fc60007ffe0ff */
[----:B------:R-:W2:Y:S01]  /*2920*/  LDL.64 R122, [R1+0x100] ;  /* 0x00010000017a7983 */ /* 0x000ea20000100a00 */
[----:B------:R-:W-:Y:S02]  /*2930*/  @P2 IADD3 R12, PT, PT, R12, -0x7f000001, RZ ;  /* 0x80ffffff0c0c2810 */ /* 0x000fe40007ffe0ff */
[----:B0-----:R-:W-:Y:S01]  /*2940*/  @P3 IADD3 R128, PT, PT, R128, -0x7f000001, RZ ;  /* 0x80ffffff80803810 */ /* 0x001fe20007ffe0ff */
[----:B------:R0:W-:Y:S04]  /*2950*/  STL [R1+0x110], R120 ;  /* 0x0001107801007387 */ /* 0x0001e80000100800 */
[----:B------:R-:W-:Y:S04]  /*2960*/  STL [R1+0x114], R136 ;  /* 0x0001148801007387 */ /* 0x000fe80000100800 */
[----:B------:R1:W-:Y:S04]  /*2970*/  STL [R1+0x118], R12 ;  /* 0x0001180c01007387 */ /* 0x0003e80000100800 */
[----:B------:R-:W-:Y:S04]  /*2980*/  STL [R1+0x11c], R128 ;  /* 0x00011c8001007387 */ /* 0x000fe80000100800 */
[----:B------:R-:W0:Y:S04]  /*2990*/  LD.E R121, desc[UR14][R4.64+0x10] ;  /* 0x0000100e04797980 */ /* 0x000e28000c101900 */
[----:B------:R-:W1:Y:S04]  /*29a0*/  LD.E R13, desc[UR14][R4.64+0x14] ;  /* 0x0000140e040d7980 */ /* 0x000e68000c101900 */
[----:B------:R-:W2:Y:S04]  /*29b0*/  LD.E R11, desc[UR14][R4.64+0x18] ;  /* 0x0000180e040b7980 */ /* 0x000ea8000c101900 */
[----:B------:R3:W4:Y:S04]  /*29c0*/  LD.E R119, desc[UR14][R4.64+0x1c] ;  /* 0x00001c0e04777980 */ /* 0x000728000c101900 */
[----:B------:R-:W4:Y:S04]  /*29d0*/  LDL R126, [R1+0x110] ;  /* 0x00011000017e7983 */ /* 0x000f280000100800 */
[----:B------:R-:W4:Y:S04]  /*29e0*/  LDL R131, [R1+0x114] ;  /* 0x0001140001837983 */ /* 0x000f280000100800 */
[----:B------:R-:W4:Y:S04]  /*29f0*/  LDL R127, [R1+0x118] ;  /* 0x00011800017f7983 */ /* 0x000f280000100800 */
[----:B------:R-:W4:Y:S01]  /*2a00*/  LDL R133, [R1+0x11c] ;  /* 0x00011c0001857983 */ /* 0x000f220000100800 */
[----:B---3--:R-:W-:-:S04]  /*2a10*/  IMAD.WIDE.U32 R4, R31, R129, RZ ;  /* 0x000000811f047225 */ /* 0x008fc800078e00ff */
[----:B------:R-:W-:-:S04]  /*2a20*/  IMAD R9, R4, 0x7effffff, RZ ;  /* 0x7effffff04097824 */ /* 0x000fc800078e02ff */
[----:B------:R-:W-:-:S05]  /*2a30*/  IMAD.HI.U32 R9, R9, 0x7f000001, R4 ;  /* 0x7f00000109097827 */ /* 0x000fca00078e0004 */
[C---:B------:R-:W-:Y:S01]  /*2a40*/  ISETP.GE.U32.AND P0, PT, R9.reuse, 0x7f000001, PT ;  /* 0x7f0000010900780c */ /* 0x040fe20003f06070 */
[----:B------:R-:W3:Y:S02]  /*2a50*/  LDC.64 R4, c[0x0][0x380] ;  /* 0x0000e000ff047b82 */ /* 0x000ee40000000a00 */
[----:B---3--:R-:W3:Y:S10]  /*2a60*/  LDG.E R125, desc[UR14][R4.64+0x8] ;  /* 0x0000080e047d7981 */ /* 0x008ef4000c1e1900 */
[----:B------:R-:W-:-:S05]  /*2a70*/  @P0 IADD3 R9, PT, PT, R9, -0x7f000001, RZ ;  /* 0x80ffffff09090810 */ /* 0x000fca0007ffe0ff */
[CC--:B------:R-:W-:Y:S01]  /*2a80*/  ISETP.GE.U32.AND P0, PT, R156.reuse, R9.reuse, PT ;  /* 0x000000099c00720c */ /* 0x0c0fe20003f06070 */
[----:B------:R-:W-:-:S12]  /*2a90*/  IADD3 R8, PT, PT, R156, -R9, RZ ;  /* 0x800000099c087210 */ /* 0x000fd80007ffe0ff */
[----:B------:R-:W-:-:S05]  /*2aa0*/  @!P0 IADD3 R8, PT, PT, R8, 0x7f000001, RZ ;  /* 0x7f00000108088810 */ /* 0x000fca0007ffe0ff */
[----:B0-----:R-:W-:-:S04]  /*2ab0*/  IMAD.WIDE.U32 R120, R121, R8, RZ ;  /* 0x0000000879787225 */ /* 0x001fc800078e00ff */
[----:B-1----:R-:W-:-:S04]  /*2ac0*/  IMAD.WIDE.U32 R12, R13, R8, RZ ;  /* 0x000000080d0c7225 */ /* 0x002fc800078e00ff */
[----:B--2---:R-:W-:-:S04]  /*2ad0*/  IMAD.WIDE.U32 R10, R11, R8, RZ ;  /* 0x000000080b0a7225 */ /* 0x004fc800078e00ff */
[----:B----4-:R-:W-:-:S04]  /*2ae0*/  IMAD.WIDE.U32 R8, R119, R8, RZ ;  /* 0x0000000877087225 */ /* 0x010fc800078e00ff */
[----:B------:R-:W-:Y:S02]  /*2af0*/  IMAD R119, R120, 0x7effffff, RZ ;  /* 0x7effffff78777824 */ /* 0x000fe400078e02ff */
[----:B------:R-:W-:Y:S02]  /*2b00*/  IMAD R135, R12, 0x7effffff, RZ ;  /* 0x7effffff0c877824 */ /* 0x000fe400078e02ff */
[----:B------:R-:W-:Y:S02]  /*2b10*/  IMAD R137, R10, 0x7effffff, RZ ;  /* 0x7effffff0a897824 */ /* 0x000fe400078e02ff */
[----:B------:R-:W-:Y:S02]  /*2b20*/  IMAD R141, R8, 0x7effffff, RZ ;  /* 0x7effffff088d7824 */ /* 0x000fe400078e02ff */
[----:B------:R-:W-:-:S04]  /*2b30*/  IMAD.HI.U32 R119, R119, 0x7f000001, R120 ;  /* 0x7f00000177777827 */ /* 0x000fc800078e0078 */
[----:B------:R-:W-:-:S04]  /*2b40*/  IMAD.HI.U32 R12, R135, 0x7f000001, R12 ;  /* 0x7f000001870c7827 */ /* 0x000fc800078e000c */
[----:B------:R-:W-:-:S04]  /*2b50*/  IMAD.HI.U32 R132, R137, 0x7f000001, R10 ;  /* 0x7f00000189847827 */ /* 0x000fc800078e000a */
[----:B------:R-:W-:Y:S01]  /*2b60*/  IMAD.HI.U32 R134, R141, 0x7f000001, R8 ;  /* 0x7f0000018d867827 */ /* 0x000fe200078e0008 */
[----:B------:R-:W-:Y:S01]  /*2b70*/  ISETP.GE.U32.AND P0, PT, R119, 0x7f000001, PT ;  /* 0x7f0000017700780c */ /* 0x000fe20003f06070 */
[----:B------:R-:W-:Y:S01]  /*2b80*/  ISETP.GE.U32.AND P1, PT, R12, 0x7f000001, PT ;  /* 0x7f0000010c00780c */ /* 0x000fe20003f26070 */
[----:B------:R-:W-:Y:S02]  /*2b90*/  ISETP.GE.U32.AND P2, PT, R132, 0x7f000001, PT ;  /* 0x7f0000018400780c */ /* 0x000fe40003f46070 */
[----:B------:R-:W-:-:S09]  /*2ba0*/  ISETP.GE.U32.AND P3, PT, R134, 0x7f000001, PT ;  /* 0x7f0000018600780c */ /* 0x000fd20003f66070 */
[----:B------:R-:W-:Y:S02]  /*2bb0*/  @P0 IADD3 R119, PT, PT, R119, -0x7f000001, RZ ;  /* 0x80ffffff77770810 */ /* 0x000fe40007ffe0ff */
[----:B------:R-:W-:Y:S02]  /*2bc0*/  @P1 IADD3 R12, PT, PT, R12, -0x7f000001, RZ ;  /* 0x80ffffff0c0c1810 */ /* 0x000fe40007ffe0ff */
[----:B------:R-:W-:Y:S02]  /*2bd0*/  @P2 IADD3 R132, PT, PT, R132, -0x7f000001, RZ ;  /* 0x80ffffff84842810 */ /* 0x000fe40007ffe0ff */
[----:B------:R-:W-:Y:S02]  /*2be0*/  @P3 IADD3 R134, PT, PT, R134, -0x7f000001, RZ ;  /* 0x80ffffff86863810 */ /* 0x000fe40007ffe0ff */
[----:B------:R-:W-:Y:S02]  /*2bf0*/  IADD3 R8, PT, PT, R119, R126, RZ ;  /* 0x0000007e77087210 */ /* 0x000fe40007ffe0ff */
[----:B------:R-:W-:-:S02]  /*2c00*/  IADD3 R10, PT, PT, R12, R131, RZ ;  /* 0x000000830c0a7210 */ /* 0x000fc40007ffe0ff */
[----:B------:R-:W-:Y:S02]  /*2c10*/  IADD3 R132, PT, PT, R132, R127, RZ ;  /* 0x0000007f84847210 */ /* 0x000fe40007ffe0ff */
[----:B------:R-:W-:Y:S01]  /*2c20*/  IADD3 R134, PT, PT, R134, R133, RZ ;  /* 0x0000008586867210 */ /* 0x000fe20007ffe0ff */
[----:B------:R-:W-:Y:S01]  /*2c30*/  ISETP.GE.U32.AND P0, PT, R8, 0x7f000001, PT ;  /* 0x7f0000010800780c */ /* 0x000fe20003f06070 */
[----:B------:R-:W-:Y:S01]  /*2c40*/  ISETP.GE.U32.AND P1, PT, R10, 0x7f000001, PT ;  /* 0x7f0000010a00780c */ /* 0x000fe20003f26070 */
[----:B------:R-:W-:Y:S02]  /*2c50*/  ISETP.GE.U32.AND P2, PT, R132, 0x7f000001, PT ;  /* 0x7f0000018400780c */ /* 0x000fe40003f46070 */
[----:B------:R-:W-:Y:S01]  /*2c60*/  ISETP.GE.U32.AND P3, PT, R134, 0x7f000001, PT ;  /* 0x7f0000018600780c */ /* 0x000fe20003f66070 */
[----:B------:R0:W-:Y:S04]  /*2c70*/  STL [R1+0x110], R8 ;  /* 0x0001100801007387 */ /* 0x0001e80000100800 */
[----:B------:R1:W-:Y:S04]  /*2c80*/  STL [R1+0x114], R10 ;  /* 0x0001140a01007387 */ /* 0x0003e80000100800 */
[----:B------:R2:W-:Y:S01]  /*2c90*/  STL [R1+0x118], R132 ;  /* 0x0001188401007387 */ /* 0x0005e20000100800 */
[----:B0-----:R-:W-:-:S03]  /*2ca0*/  @P0 IADD3 R8, PT, PT, R8, -0x7f000001, RZ ;  /* 0x80ffffff08080810 */ /* 0x001fc60007ffe0ff */
[----:B------:R0:W-:Y:S01]  /*2cb0*/  STL [R1+0x11c], R134 ;  /* 0x00011c8601007387 */ /* 0x0001e20000100800 */
[----:B-1----:R-:W-:Y:S02]  /*2cc0*/  @P1 IADD3 R10, PT, PT, R10, -0x7f000001, RZ ;  /* 0x80ffffff0a0a1810 */ /* 0x002fe40007ffe0ff */
[----:B--2---:R-:W-:Y:S02]  /*2cd0*/  @P2 IADD3 R132, PT, PT, R132, -0x7f000001, RZ ;  /* 0x80ffffff84842810 */ /* 0x004fe40007ffe0ff */
[----:B0-----:R-:W-:Y:S01]  /*2ce0*/  @P3 IADD3 R134, PT, PT, R134, -0x7f000001, RZ ;  /* 0x80ffffff86863810 */ /* 0x001fe20007ffe0ff */
[----:B------:R-:W-:Y:S04]  /*2cf0*/  STL [R1+0x110], R8 ;  /* 0x0001100801007387 */ /* 0x000fe80000100800 */
[----:B------:R0:W-:Y:S04]  /*2d00*/  STL [R1+0x114], R10 ;  /* 0x0001140a01007387 */ /* 0x0001e80000100800 */
[----:B------:R-:W-:Y:S04]  /*2d10*/  STL [R1+0x118], R132 ;  /* 0x0001188401007387 */ /* 0x000fe80000100800 */
[----:B------:R1:W-:Y:S04]  /*2d20*/  STL [R1+0x11c], R134 ;  /* 0x00011c8601007387 */ /* 0x0003e80000100800 */
[----:B------:R-:W2:Y:S04]  /*2d30*/  LD.E R120, desc[UR14][R122.64+0x20] ;  /* 0x0000200e7a787980 */ /* 0x000ea8000c101900 */
[----:B------:R-:W4:Y:S04]  /*2d40*/  LD.E R12, desc[UR14][R122.64+0x24] ;  /* 0x0000240e7a0c7980 */ /* 0x000f28000c101900 */
[----:B------:R-:W4:Y:S04]  /*2d50*/  LD.E R126, desc[UR14][R122.64+0x28] ;  /* 0x0000280e7a7e7980 */ /* 0x000f28000c101900 */
[----:B------:R-:W4:Y:S04]  /*2d60*/  LD.E R127, desc[UR14][R122.64+0x2c] ;  /* 0x00002c0e7a7f7980 */ /* 0x000f28000c101900 */
[----:B------:R-:W4:Y:S04]  /*2d70*/  LDL R128, [R1+0x110] ;  /* 0x0001100001807983 */ /* 0x000f280000100800 */
[----:B------:R-:W4:Y:S04]  /*2d80*/  LDL R133, [R1+0x114] ;  /* 0x0001140001857983 */ /* 0x000f280000100800 */
[----:B------:R-:W4:Y:S04]  /*2d90*/  LDL R131, [R1+0x118] ;  /* 0x0001180001837983 */ /* 0x000f280000100800 */
[----:B------:R-:W4:Y:S04]  /*2da0*/  LDL R135, [R1+0x11c] ;  /* 0x00011c0001877983 */ /* 0x000f280000100800 */
[----:B------:R-:W4:Y:S01]  /*2db0*/  LDL.64 R122, [R1+0x100] ;  /* 0x00010000017a7983 */ /* 0x000f220000100a00 */
[----:B0-----:R-:W-:-:S04]  /*2dc0*/  IMAD.WIDE.U32 R10, R36, R37, RZ ;  /* 0x00000025240a7225 */ /* 0x001fc800078e00ff */
[----:B---3--:R-:W-:-:S04]  /*2dd0*/  IMAD.WIDE.U32 R8, R139, R125, RZ ;  /* 0x0000007d8b087225 */ /* 0x008fc800078e00ff */
[----:B------:R-:W-:Y:S02]  /*2de0*/  IMAD R13, R10, 0x7effffff, RZ ;  /* 0x7effffff0a0d7824 */ /* 0x000fe400078e02ff */
[----:B------:R-:W-:Y:S02]  /*2df0*/  IMAD R119, R8, 0x7effffff, RZ ;  /* 0x7effffff08777824 */ /* 0x000fe400078e02ff */
[----:B------:R-:W-:-:S04]  /*2e00*/  IMAD.HI.U32 R10, R13, 0x7f000001, R10 ;  /* 0x7f0000010d0a7827 */ /* 0x000fc800078e000a */
[----:B------:R-:W-:Y:S01]  /*2e10*/  IMAD.HI.U32 R9, R119, 0x7f000001, R8 ;  /* 0x7f00000177097827 */ /* 0x000fe200078e0008 */
[----:B------:R-:W-:-:S04]  /*2e20*/  ISETP.GE.U32.AND P0, PT, R10, 0x7f000001, PT ;  /* 0x7f0000010a00780c */ /* 0x000fc80003f06070 */
[----:B------:R-:W-:-:S09]  /*2e30*/  ISETP.GE.U32.AND P1, PT, R9, 0x7f000001, PT ;  /* 0x7f0000010900780c */ /* 0x000fd20003f26070 */
[----:B------:R-:W-:-:S04]  /*2e40*/  @P0 IADD3 R10, PT, PT, R10, -0x7f000001, RZ ;  /* 0x80ffffff0a0a0810 */ /* 0x000fc80007ffe0ff */
[----:B------:R-:W-:-:S05]  /*2e50*/  @P1 IADD3 R9, PT, PT, R9, -0x7f000001, RZ ;  /* 0x80ffffff09091810 */ /* 0x000fca0007ffe0ff */
[CC--:B------:R-:W-:Y:S01]  /*2e60*/  ISETP.GE.U32.AND P0, PT, R10.reuse, R9.reuse, PT ;  /* 0x000000090a00720c */ /* 0x0c0fe20003f06070 */
[----:B------:R-:W-:-:S12]  /*2e70*/  IADD3 R10, PT, PT, R10, -R9, RZ ;  /* 0x800000090a0a7210 */ /* 0x000fd80007ffe0ff */
[----:B------:R-:W-:-:S05]  /*2e80*/  @!P0 IADD3 R10, PT, PT, R10, 0x7f000001, RZ ;  /* 0x7f0000010a0a8810 */ /* 0x000fca0007ffe0ff */
[CC--:B------:R-:W-:Y:S01]  /*2e90*/  ISETP.GE.U32.AND P0, PT, R23.reuse, R10.reuse, PT ;  /* 0x0000000a1700720c */ /* 0x0c0fe20003f06070 */
[----:B------:R-:W-:-:S12]  /*2ea0*/  IADD3 R9, PT, PT, R23, -R10, RZ ;  /* 0x8000000a17097210 */ /* 0x000fd80007ffe0ff */
[----:B------:R-:W-:-:S05]  /*2eb0*/  @!P0 IADD3 R9, PT, PT, R9, 0x7f000001, RZ ;  /* 0x7f00000109098810 */ /* 0x000fca0007ffe0ff */
        /* <DEDUP_REMOVED lines=8> */
[----:B------:R-:W-:-:S04]  /*2f40*/  IMAD.HI.U32 R119, R119, 0x7f000001, R120 ;  /* 0x7f00000177777827 */ /* 0x000fc800078e0078 */
[----:B------:R-:W-:-:S04]  /*2f50*/  IMAD.HI.U32 R12, R127, 0x7f000001, R12 ;  /* 0x7f0000017f0c7827 */ /* 0x000fc800078e000c */
[----:B-1----:R-:W-:-:S04]  /*2f60*/  IMAD.HI.U32 R134, R137, 0x7f000001, R10 ;  /* 0x7f00000189867827 */ /* 0x002fc800078e000a */
        /* <DEDUP_REMOVED lines=30> */
[----:B------:R-:W3:Y:S04]  /*3150*/  LD.E R12, desc[UR14][R122.64+0x34] ;  /* 0x0000340e7a0c7980 */ /* 0x000ee8000c101900 */
        /* <DEDUP_REMOVED lines=8> */
[----:B------:R-:W-:-:S04]  /*31e0*/  IMAD.WIDE.U32 R8, R17, R37, RZ ;  /* 0x0000002511087225 */ /* 0x000fc800078e00ff */
[----:B------:R-:W-:Y:S02]  /*31f0*/  IMAD R13, R10, 0x7effffff, RZ ;  /* 0x7effffff0a0d7824 */ /* 0x000fe400078e02ff */
[----:B------:R-:W-:Y:S02]  /*3200*/  IMAD R121, R8, 0x7effffff, RZ ;  /* 0x7effffff08797824 */ /* 0x000fe400078e02ff */
[----:B------:R-:W-:-:S04]  /*3210*/  IMAD.HI.U32 R10, R13, 0x7f000001, R10 ;  /* 0x7f0000010d0a7827 */ /* 0x000fc800078e000a */
[----:B------:R-:W-:Y:S01]  /*3220*/  IMAD.HI.U32 R9, R121, 0x7f000001, R8 ;  /* 0x7f00000179097827 */ /* 0x000fe200078e0008 */
[----:B------:R-:W-:-:S04]  /*3230*/  ISETP.GE.U32.AND P0, PT, R10, 0x7f000001, PT ;  /* 0x7f0000010a00780c */ /* 0x000fc80003f06070 */
[----:B------:R-:W-:-:S09]  /*3240*/  ISETP.GE.U32.AND P1, PT, R9, 0x7f000001, PT ;  /* 0x7f0000010900780c */ /* 0x000fd20003f26070 */
[----:B------:R-:W-:-:S04]  /*3250*/  @P0 IADD3 R10, PT, PT, R10, -0x7f000001, RZ ;  /* 0x80ffffff0a0a0810 */ /* 0x000fc80007ffe0ff */
[----:B------:R-:W-:-:S04]  /*3260*/  @P1 IADD3 R9, PT, PT, R9, -0x7f000001, RZ ;  /* 0x80ffffff09091810 */ /* 0x000fc80007ffe0ff */
[----:B------:R-:W-:-:S05]  /*3270*/  IADD3 R10, PT, PT, R10, R9, RZ ;  /* 0x000000090a0a7210 */ /* 0x000fca0007ffe0ff */
[----:B------:R-:W-:Y:S01]  /*3280*/  ISETP.GE.U32.AND P0, PT, R10, 0x7f000001, PT ;  /* 0x7f0000010a00780c */ /* 0x000fe20003f06070 */
[----:B------:R-:W-:-:S04]  /*3290*/  IMAD.WIDE.U32 R8, R14, R125, RZ ;  /* 0x0000007d0e087225 */ /* 0x000fc800078e00ff */
[----:B------:R-:W-:-:S08]  /*32a0*/  IMAD R11, R8, 0x7effffff, RZ ;  /* 0x7effffff080b7824 */ /* 0x000fd000078e02ff */
[----:B------:R-:W-:Y:S01]  /*32b0*/  @P0 IADD3 R10, PT, PT, R10, -0x7f000001, RZ ;  /* 0x80ffffff0a0a0810 */ /* 0x000fe20007ffe0ff */
[----:B------:R-:W-:-:S03]  /*32c0*/  IMAD.HI.U32 R9, R11, 0x7f000001, R8 ;  /* 0x7f0000010b097827 */ /* 0x000fc600078e0008 */
[----:B------:R-:W-:Y:S02]  /*32d0*/  IADD3 R10, PT, PT, R139, R10, RZ ;  /* 0x0000000a8b0a7210 */ /* 0x000fe40007ffe0ff */
[----:B------:R-:W-:-:S03]  /*32e0*/  ISETP.GE.U32.AND P1, PT, R9, 0x7f000001, PT ;  /* 0x7f0000010900780c */ /* 0x000fc60003f26070 */
[----:B------:R-:W-:-:S10]  /*32f0*/  ISETP.GE.U32.AND P0, PT, R10, 0x7f000001, PT ;  /* 0x7f0000010a00780c */ /* 0x000fd40003f06070 */
[----:B------:R-:W-:-:S03]  /*3300*/  @P1 IADD3 R9, PT, PT, R9, -0x7f000001, RZ ;  /* 0x80ffffff09091810 */ /* 0x000fc60007ffe0ff */
        /* <DEDUP_REMOVED lines=8> */
[----:B---3--:R-:W-:-:S04]  /*3390*/  IMAD.WIDE.U32 R12, R12, R9, RZ ;  /* 0x000000090c0c7225 */ /* 0x008fc800078e00ff */
[----:B----4-:R-:W-:-:S04]  /*33a0*/  IMAD.WIDE.U32 R10, R128, R9, RZ ;  /* 0x00000009800a7225 */ /* 0x010fc800078e00ff */
[----:B------:R-:W-:-:S04]  /*33b0*/  IMAD.WIDE.U32 R8, R131, R9, RZ ;  /* 0x0000000983087225 */ /* 0x000fc800078e00ff */
[----:B------:R-:W-:Y:S02]  /*33c0*/  IMAD R131, R120, 0x7effffff, RZ ;  /* 0x7effffff78837824 */ /* 0x000fe400078e02ff */
[----:B------:R-:W-:Y:S02]  /*33d0*/  IMAD R133, R12, 0x7effffff, RZ ;  /* 0x7effffff0c857824 */ /* 0x000fe400078e02ff */
[----:B------:R-:W-:Y:S02]  /*33e0*/  IMAD R135, R10, 0x7effffff, RZ ;  /* 0x7effffff0a877824 */ /* 0x000fe400078e02ff */
[----:B------:R-:W-:Y:S02]  /*33f0*/  IMAD R137, R8, 0x7effffff, RZ ;  /* 0x7effffff08897824 */ /* 0x000fe400078e02ff */
[----:B------:R-:W-:-:S04]  /*3400*/  IMAD.HI.U32 R121, R131, 0x7f000001, R120 ;  /* 0x7f00000183797827 */ /* 0x000fc800078e0078 */
[----:B------:R-:W-:-:S04]  /*3410*/  IMAD.HI.U32 R12, R133, 0x7f000001, R12 ;  /* 0x7f000001850c7827 */ /* 0x000fc800078e000c */
[----:B------:R-:W-:-:S04]  /*3420*/  IMAD.HI.U32 R11, R135, 0x7f000001, R10 ;  /* 0x7f000001870b7827 */ /* 0x000fc800078e000a */
[----:B-1----:R-:W-:Y:S01]  /*3430*/  IMAD.HI.U32 R136, R137, 0x7f000001, R8 ;  /* 0x7f00000189887827 */ /* 0x002fe200078e0008 */
        /* <DEDUP_REMOVED lines=44> */
[----:B------:R-:W-:Y:S01]  /*3700*/  ISETP.GE.U32.AND P1, PT, R121, 0x7f000001, PT ;  /* 0x7f0000017900780c */ /* 0x000fe20003f26070 */
[----:B------:R-:W-:-:S04]  /*3710*/  IMAD.WIDE.U32 R8, R18, R37, RZ ;  /* 0x0000002512087225 */ /* 0x000fc800078e00ff */
[----:B------:R-:W-:-:S04]  /*3720*/  IMAD R11, R8, 0x7effffff, RZ ;  /* 0x7effffff080b7824 */ /* 0x000fc800078e02ff */
[----:B------:R-:W-:-:S04]  /*3730*/  @P0 IADD3 R10, PT, PT, R10, -0x7f000001, RZ ;  /* 0x80ffffff0a0a0810 */ /* 0x000fc80007ffe0ff */
[----:B------:R-:W-:Y:S01]  /*3740*/  @P1 IADD3 R121, PT, PT, R121, -0x7f000001, RZ ;  /* 0x80ffffff79791810 */ /* 0x000fe20007ffe0ff */
[----:B------:R-:W-:-:S03]  /*3750*/  IMAD.HI.U32 R11, R11, 0x7f000001, R8 ;  /* 0x7f0000010b0b7827 */ /* 0x000fc600078e0008 */
[----:B------:R-:W-:Y:S02]  /*3760*/  IADD3 R10, PT, PT, R10, R121, RZ ;  /* 0x000000790a0a7210 */ /* 0x000fe40007ffe0ff */
[----:B------:R-:W-:-:S03]  /*3770*/  ISETP.GE.U32.AND P1, PT, R11, 0x7f000001, PT ;  /* 0x7f0000010b00780c */ /* 0x000fc60003f26070 */
[----:B------:R-:W-:-:S10]  /*3780*/  ISETP.GE.U32.AND P0, PT, R10, 0x7f000001, PT ;  /* 0x7f0000010a00780c */ /* 0x000fd40003f06070 */
[----:B------:R-:W-:-:S03]  /*3790*/  @P1 IADD3 R11, PT, PT, R11, -0x7f000001, RZ ;  /* 0x80ffffff0b0b1810 */ /* 0x000fc60007ffe0ff */
        /* <DEDUP_REMOVED lines=40> */
[----:B------:R-:W-:Y:S01]  /*3a20*/  IADD3 R134, PT, PT, R11, R126, RZ ;  /* 0x0000007e0b867210 */ /* 0x000fe20007ffe0ff */
[----:B------:R-:W2:Y:S01]  /*3a30*/  LDG.E R127, desc[UR14][R4.64+0x4] ;  /* 0x0000040e047f7981 */ /* 0x000ea2000c1e1900 */
        /* <DEDUP_REMOVED lines=11> */
[----:B---3--:R-:W-:Y:S02]  /*3af0*/  @P2 IADD3 R134, PT, PT, R134, -0x7f000001, RZ ;  /* 0x80ffffff86862810 */ /* 0x008fe40007ffe0ff */
[----:B0-----:R-:W-:Y:S01]  /*3b00*/  @P3 IADD3 R136, PT, PT, R136, -0x7f000001, RZ ;  /* 0x80ffffff88883810 */ /* 0x001fe20007ffe0ff */
[----:B------:R-:W-:Y:S04]  /*3b10*/  STL [R1+0x110], R8 ;  /* 0x0001100801007387 */ /* 0x000fe80000100800 */
[----:B------:R0:W-:Y:S04]  /*3b20*/  STL [R1+0x114], R10 ;  /* 0x0001140a01007387 */ /* 0x0001e80000100800 */
[----:B------:R-:W-:Y:S04]  /*3b30*/  STL [R1+0x118], R134 ;  /* 0x0001188601007387 */ /* 0x000fe80000100800 */
[----:B------:R1:W-:Y:S04]  /*3b40*/  STL [R1+0x11c], R136 ;  /* 0x00011c8801007387 */ /* 0x0003e80000100800 */
[----:B------:R-:W3:Y:S04]  /*3b50*/  LD.E R120, desc[UR14][R122.64+0x50] ;  /* 0x0000500e7a787980 */ /* 0x000ee8000c101900 */
[----:B------:R-:W4:Y:S04]  /*3b60*/  LD.E R12, desc[UR14][R122.64+0x54] ;  /* 0x0000540e7a0c7980 */ /* 0x000f28000c101900 */
[----:B------:R-:W2:Y:S04]  /*3b70*/  LD.E R132, desc[UR14][R122.64+0x58] ;  /* 0x0000580e7a847980 */ /* 0x000ea8000c101900 */
[----:B------:R-:W2:Y:S04]  /*3b80*/  LD.E R133, desc[UR14][R122.64+0x5c] ;  /* 0x00005c0e7a857980 */ /* 0x000ea8000c101900 */
[----:B------:R-:W2:Y:S04]  /*3b90*/  LDL R131, [R1+0x110] ;  /* 0x0001100001837983 */ /* 0x000ea80000100800 */
[----:B------:R-:W2:Y:S04]  /*3ba0*/  LDL R128, [R1+0x114] ;  /* 0x0001140001807983 */ /* 0x000ea80000100800 */
[----:B------:R-:W2:Y:S04]  /*3bb0*/  LDL R126, [R1+0x118] ;  /* 0x00011800017e7983 */ /* 0x000ea80000100800 */
[----:B------:R-:W2:Y:S04]  /*3bc0*/  LDL R119, [R1+0x11c] ;  /* 0x00011c0001777983 */ /* 0x000ea80000100800 */
[----:B------:R-:W2:Y:S01]  /*3bd0*/  LDL.64 R122, [R1+0x100] ;  /* 0x00010000017a7983 */ /* 0x000ea20000100a00 */
        /* <DEDUP_REMOVED lines=15> */
[----:B------:R-:W-:Y:S01]  /*3cd0*/  ISETP.GE.U32.AND P0, PT, R10, 0x7f000001, PT ;  /* 0x7f0000010a00780c */ /* 0x000fe20003f06070 */
[----:B------:R-:W-:-:S04]  /*3ce0*/  IMAD.WIDE.U32 R8, R19, R37, RZ ;  /* 0x0000002513087225 */ /* 0x000fc800078e00ff */
[----:B------:R-:W-:-:S05]  /*3cf0*/  IMAD R11, R8, 0x7effffff, RZ ;  /* 0x7effffff080b7824 */ /* 0x000fca00078e02ff */
[----:B------:R-:W-:-:S03]  /*3d00*/  @P1 IADD3 R13, PT, PT, R13, -0x7f000001, RZ ;  /* 0x80ffffff0d0d1810 */ /* 0x000fc60007ffe0ff */
        /* <DEDUP_REMOVED lines=24> */
[----:B---3--:R-:W-:-:S04]  /*3e90*/  IMAD.WIDE.U32 R120, R120, R9, RZ ;  /* 0x0000000978787225 */ /* 0x008fc800078e00ff */
[----:B----4-:R-:W-:-:S04]  /*3ea0*/  IMAD.WIDE.U32 R12, R12, R9, RZ ;  /* 0x000000090c0c7225 */ /* 0x010fc800078e00ff */
[----:B--2---:R-:W-:-:S04]  /*3eb0*/  IMAD.WIDE.U32 R10, R132, R9, RZ ;  /* 0x00000009840a7225 */ /* 0x004fc800078e00ff */
        /* <DEDUP_REMOVED lines=33> */
[----:B------:R0:W-:Y:S04]  /*40d0*/  STL [R1+0x110], R8 ;  /* 0x0001100801007387 */ /* 0x0001e80000100800 */
[----:B------:R1:W-:Y:S04]  /*40e0*/  STL [R1+0x114], R10 ;  /* 0x0001140a01007387 */ /* 0x0003e80000100800 */
[----:B------:R-:W-:Y:S04]  /*40f0*/  STL [R1+0x118], R126 ;  /* 0x0001187e01007387 */ /* 0x000fe80000100800 */
[----:B------:R2:W-:Y:S04]  /*4100*/  STL [R1+0x11c], R136 ;  /* 0x00011c8801007387 */ /* 0x0005e80000100800 */
[----:B------:R-:W3:Y:S04]  /*4110*/  LD.E R120, desc[UR14][R122.64+0x60] ;  /* 0x0000600e7a787980 */ /* 0x000ee8000c101900 */
        /* <DEDUP_REMOVED lines=9> */
[----:B------:R-:W-:-:S04]  /*41b0*/  IMAD R119, R8, 0x7effffff, RZ ;  /* 0x7effffff08777824 */ /* 0x000fc800078e02ff */
[----:B------:R-:W-:-:S05]  /*41c0*/  IMAD.HI.U32 R119, R119, 0x7f000001, R8 ;  /* 0x7f00000177777827 */ /* 0x000fca00078e0008 */
[----:B------:R-:W-:Y:S01]  /*41d0*/  ISETP.GE.U32.AND P0, PT, R119, 0x7f000001, PT ;  /* 0x7f0000017700780c */ /* 0x000fe20003f06070 */
[----:B------:R-:W-:-:S12]  /*41e0*/  IMAD.WIDE.U32 R8, R17, R22, RZ ;  /* 0x0000001611087225 */ /* 0x000fd800078e00ff */
[----:B------:R-:W-:Y:S01]  /*41f0*/  @P0 IADD3 R119, PT, PT, R119, -0x7f000001, RZ ;  /* 0x80ffffff77770810 */ /* 0x000fe20007ffe0ff */
[----:B------:R-:W-:-:S04]  /*4200*/  IMAD R121, R8, 0x7effffff, RZ ;  /* 0x7effffff08797824 */ /* 0x000fc800078e02ff */
[----:B-1----:R-:W-:-:S04]  /*4210*/  IMAD.WIDE.U32 R10, R36, R119, RZ ;  /* 0x00000077240a7225 */ /* 0x002fc800078e00ff */
[----:B------:R-:W-:Y:S02]  /*4220*/  IMAD R13, R10, 0x7effffff, RZ ;  /* 0x7effffff0a0d7824 */ /* 0x000fe400078e02ff */
[----:B------:R-:W-:-:S04]  /*4230*/  IMAD.HI.U32 R121, R121, 0x7f000001, R8 ;  /* 0x7f00000179797827 */ /* 0x000fc800078e0008 */
[----:B--2---:R-:W-:Y:S01]  /*4240*/  IMAD.HI.U32 R136, R13, 0x7f000001, R10 ;  /* 0x7f0000010d887827 */ /* 0x004fe200078e000a */
        /* <DEDUP_REMOVED lines=8> */
[----:B------:R-:W-:Y:S01]  /*42d0*/  ISETP.GE.U32.AND P0, PT, R10, 0x7f000001, PT ;  /* 0x7f0000010a00780c */ /* 0x000fe20003f06070 */
[----:B------:R-:W-:Y:S02]  /*42e0*/  IMAD.WIDE.U32 R126, R124, R127, RZ ;  /* 0x0000007f7c7e7225 */ /* 0x000fe400078e00ff */
[----:B------:R-:W-:Y:S02]  /*42f0*/  ISETP.GE.U32.AND P1, PT, R121, 0x7f000001, PT ;  /* 0x7f0000017900780c */ /* 0x000fe40003f26070 */
[----:B------:R-:W-:Y:S02]  /*4300*/  IMAD R11, R126, 0x7effffff, RZ ;  /* 0x7effffff7e0b7824 */ /* 0x000fe400078e02ff */
[----:B------:R-:W-:-:S04]  /*4310*/  IMAD.WIDE.U32 R8, R19, R20, RZ ;  /* 0x0000001413087225 */ /* 0x000fc800078e00ff */
[----:B------:R-:W-:Y:S02]  /*4320*/  IMAD.HI.U32 R126, R11, 0x7f000001, R126 ;  /* 0x7f0000010b7e7827 */ /* 0x000fe400078e007e */
[----:B------:R-:W-:Y:S02]  /*4330*/  @P0 IADD3 R10, PT, PT, R10, -0x7f000001, RZ ;  /* 0x80ffffff0a0a0810 */ /* 0x000fe40007ffe0ff */
[----:B------:R-:W-:Y:S01]  /*4340*/  IMAD R11, R8, 0x7effffff, RZ ;  /* 0x7effffff080b7824 */ /* 0x000fe200078e02ff */
[----:B------:R-:W-:Y:S01]  /*4350*/  ISETP.GE.U32.AND P0, PT, R126, 0x7f000001, PT ;  /* 0x7f0000017e00780c */ /* 0x000fe20003f06070 */
[----:B------:R-:W-:Y:S02]  /*4360*/  @P1 IADD3 R121, PT, PT, R121, -0x7f000001, RZ ;  /* 0x80ffffff79791810 */ /* 0x000fe40007ffe0ff */
[----:B------:R-:W-:Y:S02]  /*4370*/  IMAD.HI.U32 R138, R11, 0x7f000001, R8 ;  /* 0x7f0000010b8a7827 */ /* 0x000fe400078e0008 */
[----:B------:R-:W-:-:S03]  /*4380*/  IADD3 R121, PT, PT, R121, R10, RZ ;  /* 0x0000000a79797210 */ /* 0x000fc60007ffe0ff */
[----:B------:R-:W-:Y:S02]  /*4390*/  ISETP.GE.U32.AND P2, PT, R138, 0x7f000001, PT ;  /* 0x7f0000018a00780c */ /* 0x000fe40003f46070 */
[----:B------:R-:W-:-:S03]  /*43a0*/  ISETP.GE.U32.AND P1, PT, R121, 0x7f000001, PT ;  /* 0x7f0000017900780c */ /* 0x000fc60003f26070 */
[----:B------:R-:W-:-:S05]  /*43b0*/  @P0 IADD3 R126, PT, PT, R126, -0x7f000001, RZ ;  /* 0x80ffffff7e7e0810 */ /* 0x000fca0007ffe0ff */
[----:B------:R-:W-:-:S03]  /*43c0*/  IMAD.WIDE.U32 R8, R126, R37, RZ ;  /* 0x000000257e087225 */ /* 0x000fc600078e00ff */
[----:B------:R-:W-:Y:S01]  /*43d0*/  @P2 IADD3 R138, PT, PT, R138, -0x7f000001, RZ ;  /* 0x80ffffff8a8a2810 */ /* 0x000fe20007ffe0ff */
[----:B------:R-:W-:Y:S01]  /*43e0*/  IMAD R127, R8, 0x7effffff, RZ ;  /* 0x7effffff087f7824 */ /* 0x000fe200078e02ff */
[----:B------:R-:W-:-:S03]  /*43f0*/  @P1 IADD3 R121, PT, PT, R121, -0x7f000001, RZ ;  /* 0x80ffffff79791810 */ /* 0x000fc60007ffe0ff */
[----:B------:R-:W-:Y:S01]  /*4400*/  IMAD.HI.U32 R127, R127, 0x7f000001, R8 ;  /* 0x7f0000017f7f7827 */ /* 0x000fe200078e0008 */
[----:B------:R-:W-:-:S04]  /*4410*/  IADD3 R8, PT, PT, R121, R138, RZ ;  /* 0x0000008a79087210 */ /* 0x000fc80007ffe0ff */
[----:B------:R-:W-:Y:S01]  /*4420*/  ISETP.GE.U32.AND P1, PT, R127, 0x7f000001, PT ;  /* 0x7f0000017f00780c */ /* 0x000fe20003f26070 */
[----:B------:R-:W-:-:S12]  /*4430*/  ISETP.GE.U32.AND P0, PT, R8, 0x7f000001, PT ;  /* 0x7f0000010800780c */ /* 0x000fd80003f06070 */
[----:B------:R-:W-:Y:S02]  /*4440*/  @P1 IADD3 R127, PT, PT, R127, -0x7f000001, RZ ;  /* 0x80ffffff7f7f1810 */ /* 0x000fe40007ffe0ff */
        /* <DEDUP_REMOVED lines=56> */
[----:B------:R2:W-:Y:S04]  /*47d0*/  STL [R1+0x118], R138 ;  /* 0x0001188a01007387 */ /* 0x0005e80000100800 */
[----:B------:R3:W-:Y:S04]  /*47e0*/  STL [R1+0x11c], R140 ;  /* 0x00011c8c01007387 */ /* 0x0007e80000100800 */
[----:B------:R-:W4:Y:S04]  /*47f0*/  LD.E R120, desc[UR14][R122.64+0x70] ;  /* 0x0000700e7a787980 */ /* 0x000f28000c101900 */
[----:B------:R-:W2:Y:S04]  /*4800*/  LD.E R12, desc[UR14][R122.64+0x74] ;  /* 0x0000740e7a0c7980 */ /* 0x000ea8000c101900 */
[----:B------:R-:W3:Y:S04]  /*4810*/  LD.E R10, desc[UR14][R122.64+0x78] ;  /* 0x0000780e7a0a7980 */ /* 0x000ee8000c101900 */
[----:B------:R-:W3:Y:S04]  /*4820*/  LD.E R137, desc[UR14][R122.64+0x7c] ;  /* 0x00007c0e7a897980 */ /* 0x000ee8000c101900 */
[----:B------:R-:W3:Y:S04]  /*4830*/  LDL R135, [R1+0x110] ;  /* 0x0001100001877983 */ /* 0x000ee80000100800 */
[----:B------:R-:W3:Y:S04]  /*4840*/  LDL R134, [R1+0x114] ;  /* 0x0001140001867983 */ /* 0x000ee80000100800 */
[----:B------:R-:W3:Y:S04]  /*4850*/  LDL R133, [R1+0x118] ;  /* 0x0001180001857983 */ /* 0x000ee80000100800 */
[----:B------:R-:W3:Y:S04]  /*4860*/  LDL R132, [R1+0x11c] ;  /* 0x00011c0001847983 */ /* 0x000ee80000100800 */
[----:B------:R-:W3:Y:S01]  /*4870*/  LDL.64 R122, [R1+0x100] ;  /* 0x00010000017a7983 */ /* 0x000ee20000100a00 */
[----:B0-----:R-:W-:-:S04]  /*4880*/  IMAD.WIDE.U32 R8, R17, R119, RZ ;  /* 0x0000007711087225 */ /* 0x001fc800078e00ff */
[----:B------:R-:W-:-:S04]  /*4890*/  IMAD R11, R8, 0x7effffff, RZ ;  /* 0x7effffff080b7824 */ /* 0x000fc800078e02ff */
[----:B------:R-:W-:-:S05]  /*48a0*/  IMAD.HI.U32 R13, R11, 0x7f000001, R8 ;  /* 0x7f0000010b0d7827 */ /* 0x000fca00078e0008 */
[----:B------:R-:W-:Y:S01]  /*48b0*/  ISETP.GE.U32.AND P0, PT, R13, 0x7f000001, PT ;  /* 0x7f0000010d00780c */ /* 0x000fe20003f06070 */
[----:B------:R-:W-:-:S04]  /*48c0*/  IMAD.WIDE.U32 R8, R18, R22, RZ ;  /* 0x0000001612087225 */ /* 0x000fc800078e00ff */
[----:B------:R-:W-:-:S08]  /*48d0*/  IMAD R11, R8, 0x7effffff, RZ ;  /* 0x7effffff080b7824 */ /* 0x000fd000078e02ff */
[----:B------:R-:W-:Y:S01]  /*48e0*/  @P0 IADD3 R13, PT, PT, R13, -0x7f000001, RZ ;  /* 0x80ffffff0d0d0810 */ /* 0x000fe20007ffe0ff */
[----:B------:R-:W-:-:S03]  /*48f0*/  IMAD.HI.U32 R11, R11, 0x7f000001, R8 ;  /* 0x7f0000010b0b7827 */ /* 0x000fc600078e0008 */
[----:B-1----:R-:W-:Y:S02]  /*4900*/  IADD3 R128, PT, PT, R136, R13, RZ ;  /* 0x0000000d88807210 */ /* 0x002fe40007ffe0ff */
        /* <DEDUP_REMOVED lines=21> */
[----:B------:R-:W-:-:S13]  /*4a60*/  ISETP.GE.U32.AND P0, PT, R8, 0x7f000001, PT ;  /* 0x7f0000010800780c */ /* 0x000fda0003f06070 */
        /* <DEDUP_REMOVED lines=18> */
[----:B----4-:R-:W-:-:S04]  /*4b90*/  IMAD.WIDE.U32 R120, R120, R9, RZ ;  /* 0x0000000978787225 */ /* 0x010fc800078e00ff */
[----:B--2---:R-:W-:-:S04]  /*4ba0*/  IMAD.WIDE.U32 R12, R12, R9, RZ ;  /* 0x000000090c0c7225 */ /* 0x004fc800078e00ff */
[----:B---3--:R-:W-:-:S04]  /*4bb0*/  IMAD.WIDE.U32 R10, R10, R9, RZ ;  /* 0x000000090a0a7225 */ /* 0x008fc800078e00ff */
        /* <DEDUP_REMOVED lines=34> */
[----:B------:R-:W-:Y:S04]  /*4de0*/  STL [R1+0x114], R138 ;  /* 0x0001148a01007387 */ /* 0x000fe80000100800 */
[----:B------:R1:W-:Y:S04]  /*4df0*/  STL [R1+0x118], R140 ;  /* 0x0001188c01007387 */ /* 0x0003e80000100800 */
        /* <DEDUP_REMOVED lines=93> */
[----:B------:R-:W-:Y:S04]  /*53d0*/  STL [R1+0x11c], R144 ;  /* 0x00011c9001007387 */ /* 0x000fe80000100800 */
[----:B------:R-:W2:Y:S04]  /*53e0*/  LD.E R12, desc[UR14][R122.64+0x90] ;  /* 0x0000900e7a0c7980 */ /* 0x000ea8000c101900 */
[----:B------:R-:W3:Y:S04]  /*53f0*/  LD.E R120, desc[UR14][R122.64+0x94] ;  /* 0x0000940e7a787980 */ /* 0x000ee8000c101900 */
[----:B------:R-:W4:Y:S04]  /*5400*/  LD.E R136, desc[UR14][R122.64+0x98] ;  /* 0x0000980e7a887980 */ /* 0x000f28000c101900 */
[----:B------:R2:W4:Y:S04]  /*5410*/  LD.E R138, desc[UR14][R122.64+0x9c] ;  /* 0x00009c0e7a8a7980 */ /* 0x000528000c101900 */
[----:B------:R-:W4:Y:S04]  /*5420*/  LDL R135, [R1+0x110] ;  /* 0x0001100001877983 */ /* 0x000f280000100800 */
[----:B------:R-:W4:Y:S04]  /*5430*/  LDL R134, [R1+0x114] ;  /* 0x0001140001867983 */ /* 0x000f280000100800 */
[----:B------:R-:W4:Y:S04]  /*5440*/  LDL R133, [R1+0x118] ;  /* 0x0001180001857983 */ /* 0x000f280000100800 */
[----:B------:R-:W4:Y:S04]  /*5450*/  LDL R132, [R1+0x11c] ;  /* 0x00011c0001847983 */ /* 0x000f280000100800 */
[----:B0-----:R-:W4:Y:S01]  /*5460*/  LDL.64 R8, [R1+0x100] ;  /* 0x0001000001087983 */ /* 0x001f220000100a00 */
[----:B-1----:R-:W-:-:S04]  /*5470*/  IMAD.WIDE.U32 R10, R19, R119, RZ ;  /* 0x00000077130a7225 */ /* 0x002fc800078e00ff */
        /* <DEDUP_REMOVED lines=81> */
[----:B------:R0:W3:Y:S04]  /*5990*/  LD.E R119, desc[UR14][R8.64+0xac] ;  /* 0x0000ac0e08777980 */ /* 0x0000e8000c101900 */
[----:B------:R-:W3:Y:S04]  /*59a0*/  LDL R125, [R1+0x110] ;  /* 0x00011000017d7983 */ /* 0x000ee80000100800 */
[----:B------:R-:W3:Y:S04]  /*59b0*/  LDL R127, [R1+0x114] ;  /* 0x00011400017f7983 */ /* 0x000ee80000100800 */
[----:B------:R-:W3:Y:S04]  /*59c0*/  LDL R126, [R1+0x118] ;  /* 0x00011800017e7983 */ /* 0x000ee80000100800 */
[----:B------:R-:W3:Y:S04]  /*59d0*/  LDL R131, [R1+0x11c] ;  /* 0x00011c0001837983 */ /* 0x000ee80000100800 */
[----:B0-----:R-:W3:Y:S01]  /*59e0*/  LDL.64 R122, [R1+0x100] ;  /* 0x00010000017a7983 */ /* 0x001ee20000100a00 */
[----:B------:R-:W-:Y:S01]  /*59f0*/  ISETP.GE.U32.AND P0, PT, R23, R6, PT ;  /* 0x000000061700720c */ /* 0x000fe20003f06070 */
[----:B------:R-:W-:-:S12]  /*5a00*/  IADD3 R11, PT, PT, -R6, R23, RZ ;  /* 0x00000017060b7210 */ /* 0x000fd80007ffe1ff */
[----:B------:R-:W-:-:S05]  /*5a10*/  @!P0 IADD3 R11, PT, PT, R11, 0x7f000001, RZ ;  /* 0x7f0000010b0b8810 */ /* 0x000fca0007ffe0ff */
[----:B------:R-:W-:-:S04]  /*5a20*/  IMAD.WIDE.U32 R8, R38, R11, RZ ;  /* 0x0000000b26087225 */ /* 0x000fc800078e00ff */
[----:B------:R-:W-:-:S04]  /*5a30*/  IMAD R11, R8, 0x7effffff, RZ ;  /* 0x7effffff080b7824 */ /* 0x000fc800078e02ff */
[----:B------:R-:W-:-:S05]  /*5a40*/  IMAD.HI.U32 R9, R11, 0x7f000001, R8 ;  /* 0x7f0000010b097827 */ /* 0x000fca00078e0008 */
[----:B------:R-:W-:-:S13]  /*5a50*/  ISETP.GE.U32.AND P0, PT, R9, 0x7f000001, PT ;  /* 0x7f0000010900780c */ /* 0x000fda0003f06070 */
[----:B------:R-:W-:-:S05]  /*5a60*/  @P0 IADD3 R9, PT, PT, R9, -0x7f000001, RZ ;  /* 0x80ffffff09090810 */ /* 0x000fca0007ffe0ff */
        /* <DEDUP_REMOVED lines=49> */
[----:B0-----:R-:W-:-:S05]  /*5d80*/  IADD3 R8, PT, PT, R31, R32, RZ ;  /* 0x000000201f087210 */ /* 0x001fca0007ffe0ff */
[----:B------:R-:W-:Y:S01]  /*5d90*/  ISETP.GE.U32.AND P0, PT, R8, 0x7f000001, PT ;  /* 0x7f0000010800780c */ /* 0x000fe20003f06070 */
[----:B------:R-:W-:-:S12]  /*5da0*/  ISETP.GE.U32.AND P1, PT, R27, R6, PT ;  /* 0x000000061b00720c */ /* 0x000fd80003f26070 */
[----:B------:R-:W-:-:S04]  /*5db0*/  @P0 IADD3 R8, PT, PT, R8, -0x7f000001, RZ ;  /* 0x80ffffff08080810 */ /* 0x000fc80007ffe0ff */
[----:B------:R-:W-:-:S05]  /*5dc0*/  IADD3 R119, PT, PT, R33, R8, RZ ;  /* 0x0000000821777210 */ /* 0x000fca0007ffe0ff */
[----:B------:R-:W-:Y:S01]  /*5dd0*/  ISETP.GE.U32.AND P0, PT, R119, 0x7f000001, PT ;  /* 0x7f0000017700780c */ /* 0x000fe20003f06070 */
[----:B------:R-:W-:-:S04]  /*5de0*/  IADD3 R8, PT, PT, -R6, R27, RZ ;  /* 0x0000001b06087210 */ /* 0x000fc80007ffe1ff */
[----:B------:R-:W-:-:S08]  /*5df0*/  @!P1 IADD3 R8, PT, PT, R8, 0x7f000001, RZ ;  /* 0x7f00000108089810 */ /* 0x000fd00007ffe0ff */
[----:B------:R-:W-:-:S05]  /*5e00*/  @P0 IADD3 R119, PT, PT, R119, -0x7f000001, RZ ;  /* 0x80ffffff77770810 */ /* 0x000fca0007ffe0ff */
[----:B------:R-:W-:-:S04]  /*5e10*/  IMAD.WIDE.U32 R8, R119, R8, RZ ;  /* 0x0000000877087225 */ /* 0x000fc800078e00ff */
[----:B------:R-:W-:-:S04]  /*5e20*/  IMAD R11, R8, 0x7effffff, RZ ;  /* 0x7effffff080b7824 */ /* 0x000fc800078e02ff */
[----:B------:R-:W-:-:S05]  /*5e30*/  IMAD.HI.U32 R9, R11, 0x7f000001, R8 ;  /* 0x7f0000010b097827 */ /* 0x000fca00078e0008 */
[----:B------:R-:W-:-:S13]  /*5e40*/  ISETP.GE.U32.AND P0, PT, R9, 0x7f000001, PT ;  /* 0x7f0000010900780c */ /* 0x000fda0003f06070 */
[----:B------:R-:W-:-:S05]  /*5e50*/  @P0 IADD3 R9, PT, PT, R9, -0x7f000001, RZ ;  /* 0x80ffffff09090810 */ /* 0x000fca0007ffe0ff */
        /* <DEDUP_REMOVED lines=49> */
[----:B------:R-:W-:Y:S01]  /*6170*/  ISETP.GE.U32.AND P0, PT, R24, R34, PT ;  /* 0x000000221800720c */ /* 0x000fe20003f06070 */
[----:B------:R-:W-:-:S12]  /*6180*/  IADD3 R9, PT, PT, -R34, R24, RZ ;  /* 0x0000001822097210 */ /* 0x000fd80007ffe1ff */
[----:B------:R-:W-:-:S05]  /*6190*/  @!P0 IADD3 R9, PT, PT, R9, 0x7f000001, RZ ;  /* 0x7f00000109098810 */ /* 0x000fca0007ffe0ff */
[----:B0-----:R-:W-:-:S04]  /*61a0*/  IMAD.WIDE.U32 R8, R38, R9, RZ ;  /* 0x0000000926087225 */ /* 0x001fc800078e00ff */
        /* <DEDUP_REMOVED lines=54> */
[----:B0-----:R-:W-:-:S12]  /*6510*/  IADD3 R8, PT, PT, -R34, R28, RZ ;  /* 0x0000001c22087210 */ /* 0x001fd80007ffe1ff */
[----:B------:R-:W-:-:S05]  /*6520*/  @!P0 IADD3 R8, PT, PT, R8, 0x7f000001, RZ ;  /* 0x7f00000108088810 */ /* 0x000fca0007ffe0ff */
        /* <DEDUP_REMOVED lines=226> */
[----:B-1----:R-:W-:-:S12]  /*7350*/  IADD3 R10, PT, PT, -R16, R30, RZ ;  /* 0x0000001e100a7210 */ /* 0x002fd80007ffe1ff */
        /* <DEDUP_REMOVED lines=8> */
[----:B------:R-:W-:Y:S02]  /*73e0*/  IMAD R119, R122, 0x7effffff, RZ ;  /* 0x7effffff7a777824 */ /* 0x000fe400078e02ff */
[----:B---3--:R-:W-:-:S04]  /*73f0*/  IMAD.WIDE.U32 R12, R125, R11, RZ ;  /* 0x0000000b7d0c7225 */ /* 0x008fc800078e00ff */
[----:B------:R-:W-:Y:S02]  /*7400*/  IMAD.WIDE.U32 R10, R126, R11, RZ ;  /* 0x0000000b7e0a7225 */ /* 0x000fe400078e00ff */
[----:B------:R-:W2:Y:S02]  /*7410*/  LDG.E R126, desc[UR14][R4.64+0xc] ;  /* 0x00000c0e047e7981 */ /* 0x000ea4000c1e1900 */
[----:B------:R-:W-:-:S04]  /*7420*/  IMAD.HI.U32 R122, R119, 0x7f000001, R122 ;  /* 0x7f000001777a7827 */ /* 0x000fc800078e007a */
[----:B------:R-:W-:Y:S02]  /*7430*/  IMAD R125, R120, 0x7effffff, RZ ;  /* 0x7effffff787d7824 */ /* 0x000fe400078e02ff */
[----:B------:R-:W-:Y:S02]  /*7440*/  IMAD R119, R12, 0x7effffff, RZ ;  /* 0x7effffff0c777824 */ /* 0x000fe400078e02ff */
[----:B------:R-:W-:Y:S02]  /*7450*/  IMAD R123, R10, 0x7effffff, RZ ;  /* 0x7effffff0a7b7824 */ /* 0x000fe400078e02ff */
        /* <DEDUP_REMOVED lines=27> */
[----:B------:R0:W-:Y:S04]  /*7610*/  STL [R1+0x110], R122 ;  /* 0x0001107a01007387 */ /* 0x0001e80000100800 */
[----:B------:R-:W-:Y:S04]  /*7620*/  STL [R1+0x114], R132 ;  /* 0x0001148401007387 */ /* 0x000fe80000100800 */
[----:B------:R-:W-:Y:S04]  /*7630*/  STL [R1+0x118], R134 ;  /* 0x0001188601007387 */ /* 0x000fe80000100800 */
[----:B------:R1:W-:Y:S04]  /*7640*/  STL [R1+0x11c], R136 ;  /* 0x00011c8801007387 */ /* 0x0003e80000100800 */
[----:B------:R-:W3:Y:S04]  /*7650*/  LD.E R120, desc[UR14][R8.64+0x120] ;  /* 0x0001200e08787980 */ /* 0x000ee8000c101900 */
[----:B------:R-:W4:Y:S04]  /*7660*/  LD.E R12, desc[UR14][R8.64+0x124] ;  /* 0x0001240e080c7980 */ /* 0x000f28000c101900 */
[----:B------:R-:W4:Y:S04]  /*7670*/  LD.E R10, desc[UR14][R8.64+0x128] ;  /* 0x0001280e080a7980 */ /* 0x000f28000c101900 */
[----:B------:R0:W4:Y:S04]  /*7680*/  LD.E R125, desc[UR14][R8.64+0x12c] ;  /* 0x00012c0e087d7980 */ /* 0x000128000c101900 */
[----:B------:R-:W4:Y:S04]  /*7690*/  LDL R127, [R1+0x110] ;  /* 0x00011000017f7983 */ /* 0x000f280000100800 */
[----:B------:R-:W4:Y:S04]  /*76a0*/  LDL R131, [R1+0x114] ;  /* 0x0001140001837983 */ /* 0x000f280000100800 */
[----:B------:R-:W4:Y:S04]  /*76b0*/  LDL R128, [R1+0x118] ;  /* 0x0001180001807983 */ /* 0x000f280000100800 */
[----:B------:R-:W4:Y:S04]  /*76c0*/  LDL R133, [R1+0x11c] ;  /* 0x00011c0001857983 */ /* 0x000f280000100800 */
[----:B0-----:R-:W4:Y:S01]  /*76d0*/  LDL.64 R122, [R1+0x100] ;  /* 0x00010000017a7983 */ /* 0x001f220000100a00 */
[CC--:B--2---:R-:W-:Y:S01]  /*76e0*/  ISETP.GE.U32.AND P0, PT, R130.reuse, R126.reuse, PT ;  /* 0x0000007e8200720c */ /* 0x0c4fe20003f06070 */
[----:B------:R-:W-:-:S12]  /*76f0*/  IADD3 R119, PT, PT, R130, -R126, RZ ;  /* 0x8000007e82777210 */ /* 0x000fd80007ffe0ff */
[----:B------:R-:W-:-:S05]  /*7700*/  @!P0 IADD3 R119, PT, PT, R119, 0x7f000001, RZ ;  /* 0x7f00000177778810 */ /* 0x000fca0007ffe0ff */
[----:B------:R-:W-:-:S04]  /*7710*/  IMAD.WIDE.U32 R8, R130, R119, RZ ;  /* 0x0000007782087225 */ /* 0x000fc800078e00ff */
[----:B------:R-:W-:-:S04]  /*7720*/  IMAD R11, R8, 0x7effffff, RZ ;  /* 0x7effffff080b7824 */ /* 0x000fc800078e02ff */
[----:B------:R-:W-:-:S05]  /*7730*/  IMAD.HI.U32 R9, R11, 0x7f000001, R8 ;  /* 0x7f0000010b097827 */ /* 0x000fca00078e0008 */
[----:B------:R-:W-:-:S13]  /*7740*/  ISETP.GE.U32.AND P0, PT, R9, 0x7f000001, PT ;  /* 0x7f0000010900780c */ /* 0x000fda0003f06070 */
[----:B------:R-:W-:-:S05]  /*7750*/  @P0 IADD3 R9, PT, PT, R9, -0x7f000001, RZ ;  /* 0x80ffffff09090810 */ /* 0x000fca0007ffe0ff */
        /* <DEDUP_REMOVED lines=49> */
[CC--:B------:R-:W-:Y:S01]  /*7a70*/  ISETP.GE.U32.AND P0, PT, R129.reuse, R126.reuse, PT ;  /* 0x0000007e8100720c */ /* 0x0c0fe20003f06070 */
[----:B------:R-:W-:-:S12]  /*7a80*/  IADD3 R155, PT, PT, R129, -R126, RZ ;  /* 0x8000007e819b7210 */ /* 0x000fd80007ffe0ff */
        /* <DEDUP_REMOVED lines=227> */
[----:B0-----:R-:W-:-:S12]  /*88c0*/  IADD3 R8, PT, PT, R31, -R126, RZ ;  /* 0x8000007e1f087210 */ /* 0x001fd80007ffe0ff */
        /* <DEDUP_REMOVED lines=186> */
[----:B-1----:R-:W-:-:S04]  /*9470*/  IMAD.HI.U32 R134, R135, 0x7f000001, R12 ;  /* 0x7f00000187867827 */ /* 0x002fc800078e000c */
        /* <DEDUP_REMOVED lines=56> */
[----:B------:R-:W-:-:S03]  /*9800*/  ISETP.GE.U32.AND P0, PT, R137, 0x7f000001, PT ;  /* 0x7f0000018900780c */ /* 0x000fc60003f06070 */
[----:B------:R-:W-:Y:S01]  /*9810*/  IMAD.WIDE.U32 R120, R115, R116, RZ ;  /* 0x0000007473787225 */ /* 0x000fe200078e00ff */
[----:B------:R-:W-:Y:S01]  /*9820*/  ISETP.GE.U32.AND P1, PT, R122, 0x7f000001, PT ;  /* 0x7f0000017a00780c */ /* 0x000fe20003f26070 */
[----:B------:R-:W-:Y:S01]  /*9830*/  ISETP.GE.U32.AND P2, PT, R133, 0x7f000001, PT ;  /* 0x7f0000018500780c */ /* 0x000fe20003f46070 */
[----:B------:R-:W-:Y:S01]  /*9840*/  ISETP.GE.U32.AND P3, PT, R136, 0x7f000001, PT ;  /* 0x7f0000018800780c */ /* 0x000fe20003f66070 */
[----:B------:R-:W-:-:S04]  /*9850*/  IMAD R119, R120, 0x7effffff, RZ ;  /* 0x7effffff78777824 */ /* 0x000fc800078e02ff */
[----:B------:R-:W-:-:S04]  /*9860*/  IMAD.HI.U32 R119, R119, 0x7f000001, R120 ;  /* 0x7f00000177777827 */ /* 0x000fc800078e0078 */
[----:B------:R-:W-:Y:S01]  /*9870*/  IMAD.WIDE.U32 R10, R115, R117, RZ ;  /* 0x00000075730a7225 */ /* 0x000fe200078e00ff */
[----:B------:R-:W-:Y:S01]  /*9880*/  ISETP.GE.U32.AND P4, PT, R119, 0x7f000001, PT ;  /* 0x7f0000017700780c */ /* 0x000fe20003f86070 */
[----:B------:R-:W-:Y:S02]  /*9890*/  @P0 IADD3 R137, PT, PT, R137, -0x7f000001, RZ ;  /* 0x80ffffff89890810 */ /* 0x000fe40007ffe0ff */
[----:B------:R-:W-:Y:S01]  /*98a0*/  @P1 IADD3 R122, PT, PT, R122, -0x7f000001, RZ ;  /* 0x80ffffff7a7a1810 */ /* 0x000fe20007ffe0ff */
[----:B------:R-:W-:Y:S01]  /*98b0*/  IMAD R123, R10, 0x7effffff, RZ ;  /* 0x7effffff0a7b7824 */ /* 0x000fe200078e02ff */
[----:B------:R-:W-:Y:S02]  /*98c0*/  @P2 IADD3 R133, PT, PT, R133, -0x7f000001, RZ ;  /* 0x80ffffff85852810 */ /* 0x000fe40007ffe0ff */
[----:B------:R-:W-:Y:S01]  /*98d0*/  @P3 IADD3 R136, PT, PT, R136, -0x7f000001, RZ ;  /* 0x80ffffff88883810 */ /* 0x000fe20007ffe0ff */
[----:B------:R-:W-:Y:S01]  /*98e0*/  IMAD.WIDE.U32 R8, R116, R115, RZ ;  /* 0x0000007374087225 */ /* 0x000fe200078e00ff */
[----:B------:R-:W-:-:S02]  /*98f0*/  IADD3 R132, PT, PT, R137, R132, RZ ;  /* 0x0000008489847210 */ /* 0x000fc40007ffe0ff */
[----:B------:R-:W-:Y:S01]  /*9900*/  IADD3 R134, PT, PT, R133, R128, RZ ;  /* 0x0000008085867210 */ /* 0x000fe20007ffe0ff */
[----:B------:R-:W-:Y:S01]  /*9910*/  IMAD.HI.U32 R124, R123, 0x7f000001, R10 ;  /* 0x7f0000017b7c7827 */ /* 0x000fe200078e000a */
[----:B------:R-:W-:Y:S02]  /*9920*/  IADD3 R10, PT, PT, R122, R131, RZ ;  /* 0x000000837a0a7210 */ /* 0x000fe40007ffe0ff */
[----:B------:R-:W-:Y:S01]  /*9930*/  IADD3 R136, PT, PT, R136, R127, RZ ;  /* 0x0000007f88887210 */ /* 0x000fe20007ffe0ff */
[----:B------:R-:W-:Y:S01]  /*9940*/  IMAD R125, R8, 0x7effffff, RZ ;  /* 0x7effffff087d7824 */ /* 0x000fe200078e02ff */
[----:B------:R-:W-:Y:S01]  /*9950*/  ISETP.GE.U32.AND P0, PT, R132, 0x7f000001, PT ;  /* 0x7f0000018400780c */ /* 0x000fe20003f06070 */
[----:B------:R-:W-:Y:S01]  /*9960*/  ISETP.GE.U32.AND P2, PT, R10, 0x7f000001, PT ;  /* 0x7f0000010a00780c */ /* 0x000fe20003f46070 */
[----:B------:R-:W-:Y:S01]  /*9970*/  ISETP.GE.U32.AND P1, PT, R134, 0x7f000001, PT ;  /* 0x7f0000018600780c */ /* 0x000fe20003f26070 */
[----:B------:R-:W-:Y:S01]  /*9980*/  IMAD.HI.U32 R120, R125, 0x7f000001, R8 ;  /* 0x7f0000017d787827 */ /* 0x000fe200078e0008 */
[----:B------:R-:W-:Y:S01]  /*9990*/  @P4 IADD3 R119, PT, PT, R119, -0x7f000001, RZ ;  /* 0x80ffffff77774810 */ /* 0x000fe20007ffe0ff */
[----:B------:R-:W-:-:S03]  /*99a0*/  ISETP.GE.U32.AND P5, PT, R136, 0x7f000001, PT ;  /* 0x7f0000018800780c */ /* 0x000fc60003fa6070 */
[----:B------:R-:W-:Y:S01]  /*99b0*/  ISETP.GE.U32.AND P4, PT, R120, 0x7f000001, PT ;  /* 0x7f0000017800780c */ /* 0x000fe20003f86070 */
[----:B------:R-:W-:Y:S01]  /*99c0*/  ISETP.GE.U32.AND P3, PT, R119, 0x7f000001, PT ;  /* 0x7f0000017700780c */ /* 0x000fe20003f66070 */
[----:B------:R-:W-:Y:S01]  /*99d0*/  ISETP.GE.U32.AND P6, PT, R124, 0x7f000001, PT ;  /* 0x7f0000017c00780c */ /* 0x000fe20003fc6070 */
[----:B------:R0:W-:Y:S01]  /*99e0*/  STL [R1+0x110], R132 ;  /* 0x0001108401007387 */ /* 0x0001e20000100800 */
[----:B------:R-:W-:-:S03]  /*99f0*/  IMAD.WIDE.U32 R8, R116, R116, RZ ;  /* 0x0000007474087225 */ /* 0x000fc600078e00ff */
[----:B------:R1:W-:Y:S04]  /*9a00*/  STL [R1+0x114], R10 ;  /* 0x0001140a01007387 */ /* 0x0003e80000100800 */
[----:B------:R2:W-:Y:S01]  /*9a10*/  STL [R1+0x118], R134 ;  /* 0x0001188601007387 */ /* 0x0005e20000100800 */
[----:B0-----:R-:W-:-:S03]  /*9a20*/  @P0 IADD3 R132, PT, PT, R132, -0x7f000001, RZ ;  /* 0x80ffffff84840810 */ /* 0x001fc60007ffe0ff */
[----:B------:R0:W-:Y:S01]  /*9a30*/  STL [R1+0x11c], R136 ;  /* 0x00011c8801007387 */ /* 0x0001e20000100800 */
[----:B-1----:R-:W-:Y:S02]  /*9a40*/  @P2 IADD3 R10, PT, PT, R10, -0x7f000001, RZ ;  /* 0x80ffffff0a0a2810 */ /* 0x002fe40007ffe0ff */
[----:B--2---:R-:W-:Y:S02]  /*9a50*/  @P1 IADD3 R134, PT, PT, R134, -0x7f000001, RZ ;  /* 0x80ffffff86861810 */ /* 0x004fe40007ffe0ff */
[----:B0-----:R-:W-:Y:S01]  /*9a60*/  @P5 IADD3 R136, PT, PT, R136, -0x7f000001, RZ ;  /* 0x80ffffff88885810 */ /* 0x001fe20007ffe0ff */
[----:B------:R-:W-:Y:S01]  /*9a70*/  IMAD R11, R8, 0x7effffff, RZ ;  /* 0x7effffff080b7824 */ /* 0x000fe200078e02ff */
[----:B------:R-:W-:Y:S01]  /*9a80*/  STL [R1+0x110], R132 ;  /* 0x0001108401007387 */ /* 0x000fe20000100800 */
[----:B------:R-:W-:Y:S02]  /*9a90*/  @P4 IADD3 R120, PT, PT, R120, -0x7f000001, RZ ;  /* 0x80ffffff78784810 */ /* 0x000fe40007ffe0ff */
[----:B------:R-:W-:Y:S01]  /*9aa0*/  @P3 IADD3 R119, PT, PT, R119, -0x7f000001, RZ ;  /* 0x80ffffff77773810 */ /* 0x000fe20007ffe0ff */
[----:B------:R-:W-:Y:S01]  /*9ab0*/  IMAD.WIDE.U32 R122, R115, R115, RZ ;  /* 0x00000073737a7225 */ /* 0x000fe200078e00ff */
[----:B------:R-:W-:Y:S04]  /*9ac0*/  STL [R1+0x114], R10 ;  /* 0x0001140a01007387 */ /* 0x000fe80000100800 */
[----:B------:R0:W-:Y:S01]  /*9ad0*/  STL [R1+0x118], R134 ;  /* 0x0001188601007387 */ /* 0x0001e20000100800 */
[----:B------:R-:W-:-:S03]  /*9ae0*/  IMAD.HI.U32 R125, R11, 0x7f000001, R8 ;  /* 0x7f0000010b7d7827 */ /* 0x000fc600078e0008 */
[----:B------:R1:W-:Y:S01]  /*9af0*/  STL [R1+0x11c], R136 ;  /* 0x00011c8801007387 */ /* 0x0003e20000100800 */
[----:B------:R-:W-:-:S03]  /*9b00*/  IMAD.WIDE.U32 R8, R117, R117, RZ ;  /* 0x0000007575087225 */ /* 0x000fc600078e00ff */
[----:B------:R-:W2:Y:S01]  /*9b10*/  LD.E R128, desc[UR14][R12.64+0x1c0] ;  /* 0x0001c00e0c807980 */ /* 0x000ea2000c101900 */
[----:B------:R-:W-:Y:S01]  /*9b20*/  IMAD R11, R122, 0x7effffff, RZ ;  /* 0x7effffff7a0b7824 */ /* 0x000fe200078e02ff */
[----:B------:R-:W-:Y:S01]  /*9b30*/  IADD3 R119, PT, PT, R119, R120, RZ ;  /* 0x0000007877777210 */ /* 0x000fe20007ffe0ff */
[----:B------:R-:W-:Y:S01]  /*9b40*/  IMAD.WIDE.U32 R120, R117, R115, RZ ;  /* 0x0000007375787225 */ /* 0x000fe200078e00ff */
[----:B------:R-:W-:Y:S01]  /*9b50*/  @P6 IADD3 R124, PT, PT, R124, -0x7f000001, RZ ;  /* 0x80ffffff7c7c6810 */ /* 0x000fe20007ffe0ff */
[----:B------:R-:W3:Y:S02]  /*9b60*/  LD.E R131, desc[UR14][R12.64+0x1c4] ;  /* 0x0001c40e0c837980 */ /* 0x000ee4000c101900 */
[----:B------:R-:W-:Y:S02]  /*9b70*/  IMAD R127, R8, 0x7effffff, RZ ;  /* 0x7effffff087f7824 */ /* 0x000fe400078e02ff */
[----:B------:R-:W-:Y:S01]  /*9b80*/  IMAD.HI.U32 R122, R11, 0x7f000001, R122 ;  /* 0x7f0000010b7a7827 */ /* 0x000fe200078e007a */
[----:B------:R-:W-:Y:S01]  /*9b90*/  ISETP.GE.U32.AND P1, PT, R125, 0x7f000001, PT ;  /* 0x7f0000017d00780c */ /* 0x000fe20003f26070 */
[----:B------:R-:W-:Y:S01]  /*9ba0*/  ISETP.GE.U32.AND P0, PT, R124, 0x7f000001, PT ;  /* 0x7f0000017c00780c */ /* 0x000fe20003f06070 */
[----:B0-----:R-:W4:Y:S01]  /*9bb0*/  LD.E R134, desc[UR14][R12.64+0x1c8] ;  /* 0x0001c80e0c867980 */ /* 0x001f22000c101900 */
[----:B------:R-:W-:-:S02]  /*9bc0*/  IMAD R123, R120, 0x7effffff, RZ ;  /* 0x7effffff787b7824 */ /* 0x000fc400078e02ff */
[-C--:B------:R-:W-:Y:S01]  /*9bd0*/  IMAD.WIDE.U32 R10, R115, R118.reuse, RZ ;  /* 0x00000076730a7225 */ /* 0x080fe200078e00ff */
[----:B------:R0:W2:Y:S03]  /*9be0*/  LD.E R138, desc[UR14][R12.64+0x1cc] ;  /* 0x0001cc0e0c8a7980 */ /* 0x0000a6000c101900 */
[----:B------:R-:W-:Y:S01]  /*9bf0*/  IMAD.HI.U32 R127, R127, 0x7f000001, R8 ;  /* 0x7f0000017f7f7827 */ /* 0x000fe200078e0008 */
[----:B------:R-:W2:Y:S03]  /*9c00*/  LDL R143, [R1+0x110] ;  /* 0x00011000018f7983 */ /* 0x000ea60000100800 */
[----:B------:R-:W-:-:S04]  /*9c10*/  IMAD.WIDE.U32 R8, R117, R118, RZ ;  /* 0x0000007675087225 */ /* 0x000fc800078e00ff */
[----:B------:R-:W-:-:S04]  /*9c20*/  IMAD.HI.U32 R137, R123, 0x7f000001, R120 ;  /* 0x7f0000017b897827 */ /* 0x000fc800078e0078 */
[----:B------:R-:W-:Y:S02]  /*9c30*/  IMAD R121, R10, 0x7effffff, RZ ;  /* 0x7effffff0a797824 */ /* 0x000fe400078e02ff */
[----:B------:R-:W-:Y:S02]  /*9c40*/  IMAD R123, R8, 0x7effffff, RZ ;  /* 0x7effffff087b7824 */ /* 0x000fe400078e02ff */
[----:B------:R-:W-:-:S04]  /*9c50*/  IMAD.HI.U32 R132, R121, 0x7f000001, R10 ;  /* 0x7f00000179847827 */ /* 0x000fc800078e000a */
[----:B------:R-:W-:-:S04]  /*9c60*/  IMAD.WIDE.U32 R10, R118, R117, RZ ;  /* 0x00000075760a7225 */ /* 0x000fc800078e00ff */
[----:B------:R-:W-:Y:S01]  /*9c70*/  IMAD.HI.U32 R133, R123, 0x7f000001, R8 ;  /* 0x7f0000017b857827 */ /* 0x000fe200078e0008 */
[----:B------:R-:W-:Y:S02]  /*9c80*/  @P1 IADD3 R125, PT, PT, R125, -0x7f000001, RZ ;  /* 0x80ffffff7d7d1810 */ /* 0x000fe40007ffe0ff */
[----:B------:R-:W-:Y:S01]  /*9c90*/  @P0 IADD3 R124, PT, PT, R124, -0x7f000001, RZ ;  /* 0x80ffffff7c7c0810 */ /* 0x000fe20007ffe0ff */
[----:B------:R-:W-:Y:S01]  /*9ca0*/  IMAD R123, R10, 0x7effffff, RZ ;  /* 0x7effffff0a7b7824 */ /* 0x000fe200078e02ff */
[----:B------:R-:W-:Y:S01]  /*9cb0*/  ISETP.GE.U32.AND P3, PT, R133, 0x7f000001, PT ;  /* 0x7f0000018500780c */ /* 0x000fe20003f66070 */
[----:B------:R-:W-:Y:S01]  /*9cc0*/  IMAD.WIDE.U32 R8, R118, R118, RZ ;  /* 0x0000007676087225 */ /* 0x000fe200078e00ff */
[----:B------:R-:W-:-:S03]  /*9cd0*/  IADD3 R124, PT, PT, R124, R125, RZ ;  /* 0x0000007d7c7c7210 */ /* 0x000fc60007ffe0ff */
[----:B------:R-:W-:-:S04]  /*9ce0*/  IMAD.HI.U32 R135, R123, 0x7f000001, R10 ;  /* 0x7f0000017b877827 */ /* 0x000fc800078e000a */
[----:B------:R-:W-:Y:S01]  /*9cf0*/  IMAD R125, R8, 0x7effffff, RZ ;  /* 0x7effffff087d7824 */ /* 0x000fe200078e02ff */
[----:B------:R-:W-:Y:S01]  /*9d00*/  ISETP.GE.U32.AND P4, PT, R135, 0x7f000001, PT ;  /* 0x7f0000018700780c */ /* 0x000fe20003f86070 */
[----:B------:R-:W-:-:S04]  /*9d10*/  IMAD.WIDE.U32 R120, R116, R117, RZ ;  /* 0x0000007574787225 */ /* 0x000fc800078e00ff */
[----:B------:R-:W-:Y:S01]  /*9d20*/  IMAD.HI.U32 R125, R125, 0x7f000001, R8 ;  /* 0x7f0000017d7d7827 */ /* 0x000fe200078e0008 */
[----:B------:R-:W-:-:S03]  /*9d30*/  @P3 IADD3 R133, PT, PT, R133, -0x7f000001, RZ ;  /* 0x80ffffff85853810 */ /* 0x000fc60007ffe0ff */
[----:B0-----:R-:W-:Y:S01]  /*9d40*/  IMAD.WIDE.U32 R12, R117, R116, RZ ;  /* 0x00000074750c7225 */ /* 0x001fe200078e00ff */
[----:B------:R-:W-:Y:S01]  /*9d50*/  ISETP.GE.U32.AND P2, PT, R137, 0x7f000001, PT ;  /* 0x7f0000018900780c */ /* 0x000fe20003f46070 */
[----:B------:R-:W-:Y:S01]  /*9d60*/  ISETP.GE.U32.AND P1, PT, R124, 0x7f000001, PT ;  /* 0x7f0000017c00780c */ /* 0x000fe20003f26070 */
[----:B------:R-:W-:Y:S01]  /*9d70*/  ISETP.GE.U32.AND P3, PT, R125, 0x7f000001, PT ;  /* 0x7f0000017d00780c */ /* 0x000fe20003f66070 */
[----:B------:R-:W-:Y:S02]  /*9d80*/  IMAD R11, R120, 0x7effffff, RZ ;  /* 0x7effffff780b7824 */ /* 0x000fe400078e02ff */
[----:B------:R-:W-:Y:S01]  /*9d90*/  IMAD R123, R12, 0x7effffff, RZ ;  /* 0x7effffff0c7b7824 */ /* 0x000fe200078e02ff */
[----:B------:R-:W-:Y:S01]  /*9da0*/  ISETP.GE.U32.AND P0, PT, R132, 0x7f000001, PT ;  /* 0x7f0000018400780c */ /* 0x000fe20003f06070 */
[----:B------:R-:W-:Y:S01]  /*9db0*/  IMAD.HI.U32 R121, R11, 0x7f000001, R120 ;  /* 0x7f0000010b797827 */ /* 0x000fe200078e0078 */
[----:B------:R-:W-:-:S03]  /*9dc0*/  @P4 IADD3 R135, PT, PT, R135, -0x7f000001, RZ ;  /* 0x80ffffff87874810 */ /* 0x000fc60007ffe0ff */
[----:B------:R-:W-:-:S04]  /*9dd0*/  IMAD.WIDE.U32 R8, R133, 0x5fffffa, RZ ;  /* 0x05fffffa85087825 */ /* 0x000fc800078e00ff */
[----:B------:R-:W-:-:S04]  /*9de0*/  IMAD.HI.U32 R120, R123, 0x7f000001, R12 ;  /* 0x7f0000017b787827 */ /* 0x000fc800078e000c */
[----:B------:R-:W-:Y:S02]  /*9df0*/  IMAD R13, R133, 0x6, RZ ;  /* 0x00000006850d7824 */ /* 0x000fe400078e02ff */
[----:B------:R-:W-:Y:S01]  /*9e00*/  IMAD.WIDE.U32 R10, R116, R118, RZ ;  /* 0x00000076740a7225 */ /* 0x000fe200078e00ff */
[----:B------:R-:W-:-:S03]  /*9e10*/  @P2 IADD3 R137, PT, PT, R137, -0x7f000001, RZ ;  /* 0x80ffffff89892810 */ /* 0x000fc60007ffe0ff */
[----:B------:R-:W-:Y:S01]  /*9e20*/  IMAD.HI.U32 R12, R13, 0x7f000001, R8 ;  /* 0x7f0000010d0c7827 */ /* 0x000fe200078e0008 */
[----:B------:R-:W-:Y:S02]  /*9e30*/  @P1 IADD3 R124, PT, PT, R124, -0x7f000001, RZ ;  /* 0x80ffffff7c7c1810 */ /* 0x000fe40007ffe0ff */
[----:B------:R-:W-:Y:S01]  /*9e40*/  @P3 IADD3 R125, PT, PT, R125, -0x7f000001, RZ ;  /* 0x80ffffff7d7d3810 */ /* 0x000fe20007ffe0ff */
[----:B------:R-:W-:-:S04]  /*9e50*/  IMAD.WIDE.U32 R8, R135, 0x5fffffa, RZ ;  /* 0x05fffffa87087825 */ /* 0x000fc800078e00ff */
[----:B------:R-:W-:Y:S02]  /*9e60*/  IMAD R123, R10, 0x7effffff, RZ ;  /* 0x7effffff0a7b7824 */ /* 0x000fe400078e02ff */
[----:B------:R-:W-:Y:S01]  /*9e70*/  IMAD R13, R135, 0x6, RZ ;  /* 0x00000006870d7824 */ /* 0x000fe200078e02ff */
[----:B------:R-:W-:Y:S01]  /*9e80*/  IADD3 R137, PT, PT, R124, R137, RZ ;  /* 0x000000897c897210 */ /* 0x000fe20007ffe0ff */
[----:B-1----:R-:W-:Y:S01]  /*9e90*/  IMAD.HI.U32 R136, R123, 0x7f000001, R10 ;  /* 0x7f0000017b887827 */ /* 0x002fe200078e000a */
[----:B------:R-:W-:Y:S01]  /*9ea0*/  @P0 IADD3 R132, PT, PT, R132, -0x7f000001, RZ ;  /* 0x80ffffff84840810 */ /* 0x000fe20007ffe0ff */
[----:B------:R-:W2:Y:S02]  /*9eb0*/  LDL R123, [R1+0x114] ;  /* 0x00011400017b7983 */ /* 0x000ea40000100800 */
[----:B------:R-:W-:Y:S02]  /*9ec0*/  IMAD.HI.U32 R140, R13, 0x7f000001, R8 ;  /* 0x7f0000010d8c7827 */ /* 0x000fe400078e0008 */
[----:B------:R-:W2:Y:S02]  /*9ed0*/  LDL R124, [R1+0x118] ;  /* 0x00011800017c7983 */ /* 0x000ea40000100800 */
[----:B------:R-:W-:-:S04]  /*9ee0*/  IMAD.WIDE.U32 R8, R125, 0x5fffffa, RZ ;  /* 0x05fffffa7d087825 */ /* 0x000fc800078e00ff */
[----:B------:R-:W-:Y:S02]  /*9ef0*/  IMAD R11, R125, 0x6, RZ ;  /* 0x000000067d0b7824 */ /* 0x000fe400078e02ff */
[----:B------:R-:W2:Y:S01]  /*9f00*/  LDL R125, [R1+0x11c] ;  /* 0x00011c00017d7983 */ /* 0x000ea20000100800 */
[----:B------:R-:W-:Y:S01]  /*9f10*/  ISETP.GE.U32.AND P2, PT, R121, 0x7f000001, PT ;  /* 0x7f0000017900780c */ /* 0x000fe20003f46070 */
[----:B------:R-:W-:Y:S01]  /*9f20*/  ISETP.GE.U32.AND P0, PT, R132, 0x7f000001, PT ;  /* 0x7f0000018400780c */ /* 0x000fe20003f06070 */
[----:B------:R-:W-:-:S04]  /*9f30*/  IMAD.HI.U32 R144, R11, 0x7f000001, R8 ;  /* 0x7f0000010b907827 */ /* 0x000fc800078e0008 */
[----:B------:R-:W-:-:S04]  /*9f40*/  IMAD.WIDE.U32 R10, R118, R115, RZ ;  /* 0x00000073760a7225 */ /* 0x000fc800078e00ff */
[----:B------:R-:W-:-:S03]  /*9f50*/  IMAD R133, R10, 0x7effffff, RZ ;  /* 0x7effffff0a857824 */ /* 0x000fc600078e02ff */
[----:B------:R-:W-:Y:S02]  /*9f60*/  @P2 IADD3 R121, PT, PT, R121, -0x7f000001, RZ ;  /* 0x80ffffff79792810 */ /* 0x000fe40007ffe0ff */
[----:B------:R-:W-:-:S04]  /*9f70*/  @P0 IADD3 R132, PT, PT, R132, -0x7f000001, RZ ;  /* 0x80ffffff84840810 */ /* 0x000fc80007ffe0ff */
[----:B------:R-:W-:Y:S01]  /*9f80*/  IADD3 R121, PT, PT, R132, R121, RZ ;  /* 0x0000007984797210 */ /* 0x000fe20007ffe0ff */
[----:B------:R-:W-:Y:S02]  /*9f90*/  IMAD.HI.U32 R132, R133, 0x7f000001, R10 ;  /* 0x7f00000185847827 */ /* 0x000fe400078e000a */
[----:B------:R-:W2:Y:S01]  /*9fa0*/  LDL.64 R10, [R1+0x100] ;  /* 0x00010000010a7983 */ /* 0x000ea20000100a00 */
[----:B------:R-:W-:Y:S01]  /*9fb0*/  ISETP.GE.U32.AND P4, PT, R12, 0x7f000001, PT ;  /* 0x7f0000010c00780c */ /* 0x000fe20003f86070 */
[----:B------:R-:W-:Y:S01]  /*9fc0*/  ISETP.GE.U32.AND P1, PT, R119, 0x7f000001, PT ;  /* 0x7f0000017700780c */ /* 0x000fe20003f26070 */
[----:B------:R-:W-:Y:S01]  /*9fd0*/  ISETP.GE.U32.AND P3, PT, R136, 0x7f000001, PT ;  /* 0x7f0000018800780c */ /* 0x000fe20003f66070 */
[----:B------:R-:W-:Y:S01]  /*9fe0*/  ISETP.GE.U32.AND P2, PT, R140, 0x7f000001, PT ;  /* 0x7f0000018c00780c */ /* 0x000fe20003f46070 */
[----:B------:R-:W-:-:S09]  /*9ff0*/  ISETP.GE.U32.AND P5, PT, R121, 0x7f000001, PT ;  /* 0x7f0000017900780c */ /* 0x000fd20003fa6070 */
[----:B------:R-:W-:Y:S01]  /*a000*/  @P4 IADD3 R12, PT, PT, R12, -0x7f000001, RZ ;  /* 0x80ffffff0c0c4810 */ /* 0x000fe20007ffe0ff */
[----:B------:R-:W-:Y:S01]  /*a010*/  ISETP.GE.U32.AND P4, PT, R120, 0x7f000001, PT ;  /* 0x7f0000017800780c */ /* 0x000fe20003f86070 */
[----:B------:R-:W-:Y:S02]  /*a020*/  @P1 IADD3 R119, PT, PT, R119, -0x7f000001, RZ ;  /* 0x80ffffff77771810 */ /* 0x000fe40007ffe0ff */
[----:B------:R-:W-:Y:S02]  /*a030*/  @P3 IADD3 R136, PT, PT, R136, -0x7f000001, RZ ;  /* 0x80ffffff88883810 */ /* 0x000fe40007ffe0ff */
[----:B------:R-:W-:Y:S01]  /*a040*/  @P2 IADD3 R140, PT, PT, R140, -0x7f000001, RZ ;  /* 0x80ffffff8c8c2810 */ /* 0x000fe20007ffe0ff */
[----:B------:R-:W-:Y:S01]  /*a050*/  IMAD.WIDE.U32 R8, R118, R116, RZ ;  /* 0x0000007476087225 */ /* 0x000fe200078e00ff */
[----:B------:R-:W-:Y:S01]  /*a060*/  ISETP.GE.U32.AND P3, PT, R122, 0x7f000001, PT ;  /* 0x7f0000017a00780c */ /* 0x000fe20003f66070 */
[----:B------:R-:W-:Y:S01]  /*a070*/  IADD3 R119, PT, PT, R119, R12, RZ ;  /* 0x0000000c77777210 */ /* 0x000fe20007ffe0ff */
[----:B------:R-:W-:Y:S01]  /*a080*/  ISETP.GE.U32.AND P2, PT, R137, 0x7f000001, PT ;  /* 0x7f0000018900780c */ /* 0x000fe20003f46070 */
[----:B------:R-:W-:Y:S01]  /*a090*/  IMAD R135, R8, 0x7effffff, RZ ;  /* 0x7effffff08877824 */ /* 0x000fe200078e02ff */
[----:B------:R-:W-:-:S02]  /*a0a0*/  @P5 IADD3 R121, PT, PT, R121, -0x7f000001, RZ ;  /* 0x80ffffff79795810 */ /* 0x000fc40007ffe0ff */
[----:B------:R-:W-:Y:S01]  /*a0b0*/  ISETP.GE.U32.AND P6, PT, R119, 0x7f000001, PT ;  /* 0x7f0000017700780c */ /* 0x000fe20003fc6070 */
[----:B------:R-:W-:Y:S01]  /*a0c0*/  @P4 IADD3 R120, PT, PT, R120, -0x7f000001, RZ ;  /* 0x80ffffff78784810 */ /* 0x000fe20007ffe0ff */
[----:B------:R-:W-:Y:S01]  /*a0d0*/  IMAD.WIDE.U32 R12, R136, 0x5fffffa, RZ ;  /* 0x05fffffa880c7825 */ /* 0x000fe200078e00ff */
[----:B------:R-:W-:-:S03]  /*a0e0*/  ISETP.GE.U32.AND P0, PT, R127, 0x7f000001, PT ;  /* 0x7f0000017f00780c */ /* 0x000fc60003f06070 */
[----:B------:R-:W-:Y:S02]  /*a0f0*/  IMAD R141, R136, 0x6, RZ ;  /* 0x00000006888d7824 */ /* 0x000fe400078e02ff */
[----:B------:R-:W-:Y:S01]  /*a100*/  IMAD.HI.U32 R136, R135, 0x7f000001, R8 ;  /* 0x7f00000187887827 */ /* 0x000fe200078e0008 */
[----:B------:R-:W-:Y:S01]  /*a110*/  IADD3 R9, PT, PT, R121, R120, RZ ;  /* 0x0000007879097210 */ /* 0x000fe20007ffe0ff */
[----:B------:R-:W-:Y:S01]  /*a120*/  ISETP.GE.U32.AND P1, PT, R144, 0x7f000001, PT ;  /* 0x7f0000019000780c */ /* 0x000fe20003f26070 */
[----:B------:R-:W-:Y:S02]  /*a130*/  @P3 IADD3 R122, PT, PT, R122, -0x7f000001, RZ ;  /* 0x80ffffff7a7a3810 */ /* 0x000fe40007ffe0ff */
[----:B------:R-:W-:Y:S01]  /*a140*/  @P2 IADD3 R137, PT, PT, R137, -0x7f000001, RZ ;  /* 0x80ffffff89892810 */ /* 0x000fe20007ffe0ff */
[----:B------:R-:W-:Y:S01]  /*a150*/  ISETP.GE.U32.AND P3, PT, R132, 0x7f000001, PT ;  /* 0x7f0000018400780c */ /* 0x000fe20003f66070 */
[----:B------:R-:W-:Y:S01]  /*a160*/  ISETP.GE.U32.AND P2, PT, R9, 0x7f000001, PT ;  /* 0x7f0000010900780c */ /* 0x000fe20003f46070 */
[----:B------:R-:W-:-:S02]  /*a170*/  @P6 IADD3 R119, PT, PT, R119, -0x7f000001, RZ ;  /* 0x80ffffff77776810 */ /* 0x000fc40007ffe0ff */
[----:B------:R-:W-:Y:S01]  /*a180*/  @P0 IADD3 R127, PT, PT, R127, -0x7f000001, RZ ;  /* 0x80ffffff7f7f0810 */ /* 0x000fe20007ffe0ff */
[----:B------:R-:W-:Y:S01]  /*a190*/  ISETP.GE.U32.AND P4, PT, R136, 0x7f000001, PT ;  /* 0x7f0000018800780c */ /* 0x000fe20003f86070 */
[----:B------:R-:W-:Y:S01]  /*a1a0*/  IMAD.HI.U32 R141, R141, 0x7f000001, R12 ;  /* 0x7f0000018d8d7827 */ /* 0x000fe200078e000c */
[----:B------:R-:W-:Y:S01]  /*a1b0*/  ISETP.GE.U32.AND P0, PT, R122, 0x7f000001, PT ;  /* 0x7f0000017a00780c */ /* 0x000fe20003f06070 */
[----:B------:R-:W-:Y:S02]  /*a1c0*/  IADD3 R8, PT, PT, R119, R140, RZ ;  /* 0x0000008c77087210 */ /* 0x000fe40007ffe0ff */
[----:B------:R-:W-:Y:S01]  /*a1d0*/  IMAD.WIDE.U32 R120, R127, 0x5fffffa, RZ ;  /* 0x05fffffa7f787825 */ /* 0x000fe200078e00ff */
[----:B------:R-:W-:Y:S01]  /*a1e0*/  @P1 IADD3 R144, PT, PT, R144, -0x7f000001, RZ ;  /* 0x80ffffff90901810 */ /* 0x000fe20007ffe0ff */
[----:B------:R-:W-:Y:S01]  /*a1f0*/  ISETP.GE.U32.AND P1, PT, R141, 0x7f000001, PT ;  /* 0x7f0000018d00780c */ /* 0x000fe20003f26070 */
[----:B------:R-:W-:Y:S01]  /*a200*/  ISETP.GE.U32.AND P5, PT, R8, 0x7f000001, PT ;  /* 0x7f0000010800780c */ /* 0x000fe20003fa6070 */
[----:B------:R-:W-:Y:S01]  /*a210*/  @P3 IADD3 R132, PT, PT, R132, -0x7f000001, RZ ;  /* 0x80ffffff84843810 */ /* 0x000fe20007ffe0ff */
[----:B------:R-:W-:Y:S01]  /*a220*/  IMAD R133, R127, 0x6, RZ ;  /* 0x000000067f857824 */ /* 0x000fe200078e02ff */
[----:B------:R-:W-:-:S02]  /*a230*/  @P2 IADD3 R9, PT, PT, R9, -0x7f000001, RZ ;  /* 0x80ffffff09092810 */ /* 0x000fc40007ffe0ff */
[----:B------:R-:W-:Y:S01]  /*a240*/  IADD3 R119, PT, PT, R137, R144, RZ ;  /* 0x0000009089777210 */ /* 0x000fe20007ffe0ff */
[----:B------:R-:W-:Y:S01]  /*a250*/  IMAD.HI.U32 R127, R133, 0x7f000001, R120 ;  /* 0x7f000001857f7827 */ /* 0x000fe200078e0078 */
[----:B------:R-:W-:Y:S02]  /*a260*/  IADD3 R120, PT, PT, R9, R132, RZ ;  /* 0x0000008409787210 */ /* 0x000fe40007ffe0ff */
[----:B------:R-:W-:Y:S01]  /*a270*/  @P4 IADD3 R136, PT, PT, R136, -0x7f000001, RZ ;  /* 0x80ffffff88884810 */ /* 0x000fe20007ffe0ff */
[----:B------:R-:W-:Y:S01]  /*a280*/  ISETP.GE.U32.AND P3, PT, R119, 0x7f000001, PT ;  /* 0x7f0000017700780c */ /* 0x000fe20003f66070 */
[----:B------:R-:W-:Y:S01]  /*a290*/  @P0 IADD3 R122, PT, PT, R122, -0x7f000001, RZ ;  /* 0x80ffffff7a7a0810 */ /* 0x000fe20007ffe0ff */
[----:B------:R-:W-:Y:S02]  /*a2a0*/  ISETP.GE.U32.AND P0, PT, R120, 0x7f000001, PT ;  /* 0x7f0000017800780c */ /* 0x000fe40003f06070 */
[----:B------:R-:W-:Y:S01]  /*a2b0*/  IMAD.WIDE.U32 R12, R136, 0x5fffffa, RZ ;  /* 0x05fffffa880c7825 */ /* 0x000fe200078e00ff */
[----:B------:R-:W-:-:S02]  /*a2c0*/  @P5 IADD3 R8, PT, PT, R8, -0x7f000001, RZ ;  /* 0x80ffffff08085810 */ /* 0x000fc40007ffe0ff */
[----:B------:R-:W-:Y:S01]  /*a2d0*/  @P1 IADD3 R141, PT, PT, R141, -0x7f000001, RZ ;  /* 0x80ffffff8d8d1810 */ /* 0x000fe20007ffe0ff */
[----:B------:R-:W-:Y:S02]  /*a2e0*/  IMAD R135, R136, 0x6, RZ ;  /* 0x0000000688877824 */ /* 0x000fe400078e02ff */
[----:B------:R-:W-:Y:S01]  /*a2f0*/  IMAD.WIDE.U32 R132, R8, R130, RZ ;  /* 0x0000008208847225 */ /* 0x000fe200078e00ff */
[----:B------:R-:W-:-:S03]  /*a300*/  IADD3 R148, PT, PT, R122, R141, RZ ;  /* 0x0000008d7a947210 */ /* 0x000fc60007ffe0ff */
[----:B------:R-:W-:Y:S01]  /*a310*/  IMAD.HI.U32 R121, R135, 0x7f000001, R12 ;  /* 0x7f00000187797827 */ /* 0x000fe200078e000c */
[----:B------:R-:W-:-:S03]  /*a320*/  @P3 IADD3 R119, PT, PT, R119, -0x7f000001, RZ ;  /* 0x80ffffff77773810 */ /* 0x000fc60007ffe0ff */
[----:B------:R-:W-:Y:S01]  /*a330*/  IMAD.WIDE.U32 R12, R8, R129, RZ ;  /* 0x00000081080c7225 */ /* 0x000fe200078e00ff */
[----:B------:R-:W-:Y:S01]  /*a340*/  @P0 IADD3 R120, PT, PT, R120, -0x7f000001, RZ ;  /* 0x80ffffff78780810 */ /* 0x000fe20007ffe0ff */
[----:B------:R-:W-:Y:S02]  /*a350*/  ISETP.GE.U32.AND P1, PT, R127, 0x7f000001, PT ;  /* 0x7f0000017f00780c */ /* 0x000fe40003f26070 */
[----:B------:R-:W-:Y:S01]  /*a360*/  IMAD R135, R132, 0x7effffff, RZ ;  /* 0x7effffff84877824 */ /* 0x000fe200078e02ff */
[----:B------:R-:W-:Y:S01]  /*a370*/  ISETP.GE.U32.AND P0, PT, R148, 0x7f000001, PT ;  /* 0x7f0000019400780c */ /* 0x000fe20003f06070 */
[----:B------:R-:W-:Y:S02]  /*a380*/  IMAD R9, R12, 0x7effffff, RZ ;  /* 0x7effffff0c097824 */ /* 0x000fe400078e02ff */
[----:B------:R-:W-:-:S04]  /*a390*/  IMAD.HI.U32 R135, R135, 0x7f000001, R132 ;  /* 0x7f00000187877827 */ /* 0x000fc800078e0084 */
[----:B------:R-:W-:-:S04]  /*a3a0*/  IMAD.WIDE.U32 R132, R119, R117, RZ ;  /* 0x0000007577847225 */ /* 0x000fc800078e00ff */
[----:B------:R-:W-:-:S04]  /*a3b0*/  IMAD.HI.U32 R154, R9, 0x7f000001, R12 ;  /* 0x7f000001099a7827 */ /* 0x000fc800078e000c */
[----:B------:R-:W-:-:S04]  /*a3c0*/  IMAD.WIDE.U32 R12, R8, R115, RZ ;  /* 0x00000073080c7225 */ /* 0x000fc800078e00ff */
[----:B------:R-:W-:Y:S02]  /*a3d0*/  IMAD R141, R132, 0x7effffff, RZ ;  /* 0x7effffff848d7824 */ /* 0x000fe400078e02ff */
[----:B------:R-:W-:Y:S02]  /*a3e0*/  IMAD R9, R12, 0x7effffff, RZ ;  /* 0x7effffff0c097824 */ /* 0x000fe400078e02ff */
[----:B------:R-:W-:Y:S01]  /*a3f0*/  IMAD.WIDE.U32 R144, R119, R118, RZ ;  /* 0x0000007677907225 */ /* 0x000fe200078e00ff */
[----:B------:R-:W-:Y:S02]  /*a400*/  @P1 IADD3 R127, PT, PT, R127, -0x7f000001, RZ ;  /* 0x80ffffff7f7f1810 */ /* 0x000fe40007ffe0ff */
[----:B------:R-:W-:Y:S01]  /*a410*/  @P0 IADD3 R148, PT, PT, R148, -0x7f000001, RZ ;  /* 0x80ffffff94940810 */ /* 0x000fe20007ffe0ff */
[----:B------:R-:W-:-:S04]  /*a420*/  IMAD.HI.U32 R146, R141, 0x7f000001, R132 ;  /* 0x7f0000018d927827 */ /* 0x000fc800078e0084 */
[----:B------:R-:W-:-:S04]  /*a430*/  IMAD.HI.U32 R9, R9, 0x7f000001, R12 ;  /* 0x7f00000109097827 */ /* 0x000fc800078e000c */
[----:B------:R-:W-:Y:S02]  /*a440*/  IMAD R133, R144, 0x7effffff, RZ ;  /* 0x7effffff90857824 */ /* 0x000fe400078e02ff */
[----:B------:R-:W-:Y:S01]  /*a450*/  IMAD.WIDE.U32 R12, R120, R116, RZ ;  /* 0x00000074780c7225 */ /* 0x000fe200078e00ff */
[----:B------:R-:W-:-:S03]  /*a460*/  IADD3 R148, PT, PT, R148, R127, RZ ;  /* 0x0000007f94947210 */ /* 0x000fc60007ffe0ff */
[----:B------:R-:W-:-:S04]  /*a470*/  IMAD.HI.U32 R144, R133, 0x7f000001, R144 ;  /* 0x7f00000185907827 */ /* 0x000fc800078e0090 */
[----:B------:R-:W-:Y:S02]  /*a480*/  IMAD R133, R12, 0x7effffff, RZ ;  /* 0x7effffff0c857824 */ /* 0x000fe400078e02ff */
[----:B------:R-:W-:Y:S01]  /*a490*/  IMAD.WIDE.U32 R140, R120, R117, RZ ;  /* 0x00000075788c7225 */ /* 0x000fe200078e00ff */
[----:B------:R-:W-:Y:S01]  /*a4a0*/  ISETP.GE.U32.AND P1, PT, R121, 0x7f000001, PT ;  /* 0x7f0000017900780c */ /* 0x000fe20003f26070 */
[----:B------:R-:W-:Y:S02]  /*a4b0*/  ISETP.GE.U32.AND P0, PT, R148, 0x7f000001, PT ;  /* 0x7f0000019400780c */ /* 0x000fe40003f06070 */
[----:B------:R-:W-:-:S04]  /*a4c0*/  IMAD.HI.U32 R122, R133, 0x7f000001, R12 ;  /* 0x7f000001857a7827 */ /* 0x000fc800078e000c */
[----:B------:R-:W-:-:S04]  /*a4d0*/  IMAD R13, R140, 0x7effffff, RZ ;  /* 0x7effffff8c0d7824 */ /* 0x000fc800078e02ff */
[----:B------:R-:W-:-:S04]  /*a4e0*/  IMAD.HI.U32 R140, R13, 0x7f000001, R140 ;  /* 0x7f0000010d8c7827 */ /* 0x000fc800078e008c */
[----:B------:R-:W-:-:S04]  /*a4f0*/  IMAD.WIDE.U32 R12, R8, R116, RZ ;  /* 0x00000074080c7225 */ /* 0x000fc800078e00ff */
[----:B------:R-:W-:Y:S02]  /*a500*/  IMAD R141, R12, 0x7effffff, RZ ;  /* 0x7effffff0c8d7824 */ /* 0x000fe400078e02ff */
[----:B------:R-:W-:Y:S01]  /*a510*/  IMAD.WIDE.U32 R132, R119, R115, RZ ;  /* 0x0000007377847225 */ /* 0x000fe200078e00ff */
[----:B------:R-:W-:Y:S02]  /*a520*/  @P1 IADD3 R121, PT, PT, R121, -0x7f000001, RZ ;  /* 0x80ffffff79791810 */ /* 0x000fe40007ffe0ff */
[----:B------:R-:W-:Y:S01]  /*a530*/  @P0 IADD3 R148, PT, PT, R148, -0x7f000001, RZ ;  /* 0x80ffffff94940810 */ /* 0x000fe20007ffe0ff */
[----:B------:R-:W-:-:S04]  /*a540*/  IMAD.HI.U32 R141, R141, 0x7f000001, R12 ;  /* 0x7f0000018d8d7827 */ /* 0x000fc800078e000c */
[----:B------:R-:W-:Y:S02]  /*a550*/  IMAD R13, R132, 0x7effffff, RZ ;  /* 0x7effffff840d7824 */ /* 0x000fe400078e02ff */
[----:B------:R-:W-:Y:S01]  /*a560*/  IMAD.WIDE.U32 R136, R8, R118, RZ ;  /* 0x0000007608887225 */ /* 0x000fe200078e00ff */
[----:B------:R-:W-:-:S03]  /*a570*/  IADD3 R121, PT, PT, R148, R121, RZ ;  /* 0x0000007994797210 */ /* 0x000fc60007ffe0ff */
[----:B------:R-:W-:-:S04]  /*a580*/  IMAD.HI.U32 R132, R13, 0x7f000001, R132 ;  /* 0x7f0000010d847827 */ /* 0x000fc800078e0084 */
[----:B------:R-:W-:Y:S02]  /*a590*/  IMAD R151, R136, 0x7effffff, RZ ;  /* 0x7effffff88977824 */ /* 0x000fe400078e02ff */
[----:B------:R-:W-:Y:S01]  /*a5a0*/  IMAD.WIDE.U32 R12, R120, R118, RZ ;  /* 0x00000076780c7225 */ /* 0x000fe200078e00ff */
[----:B------:R-:W-:-:S03]  /*a5b0*/  ISETP.GE.U32.AND P0, PT, R121, 0x7f000001, PT ;  /* 0x7f0000017900780c */ /* 0x000fc60003f06070 */
[----:B------:R-:W-:-:S04]  /*a5c0*/  IMAD.HI.U32 R151, R151, 0x7f000001, R136 ;  /* 0x7f00000197977827 */ /* 0x000fc800078e0088 */
[----:B------:R-:W-:Y:S02]  /*a5d0*/  IMAD R133, R12, 0x7effffff, RZ ;  /* 0x7effffff0c857824 */ /* 0x000fe400078e02ff */
[----:B------:R-:W-:-:S04]  /*a5e0*/  IMAD.WIDE.U32 R136, R8, R117, RZ ;  /* 0x0000007508887225 */ /* 0x000fc800078e00ff */
[----:B------:R-:W-:-:S04]  /*a5f0*/  IMAD.HI.U32 R133, R133, 0x7f000001, R12 ;  /* 0x7f00000185857827 */ /* 0x000fc800078e000c */
[----:B------:R-:W-:-:S04]  /*a600*/  IMAD R13, R136, 0x7effffff, RZ ;  /* 0x7effffff880d7824 */ /* 0x000fc800078e02ff */
[----:B------:R-:W-:-:S04]  /*a610*/  IMAD.HI.U32 R136, R13, 0x7f000001, R136 ;  /* 0x7f0000010d887827 */ /* 0x000fc800078e0088 */
[----:B------:R-:W-:Y:S01]  /*a620*/  IMAD.WIDE.U32 R12, R119, R116, RZ ;  /* 0x00000074770c7225 */ /* 0x000fe200078e00ff */
[----:B------:R-:W-:-:S03]  /*a630*/  @P0 IADD3 R121, PT, PT, R121, -0x7f000001, RZ ;  /* 0x80ffffff79790810 */ /* 0x000fc60007ffe0ff */
[----:B------:R-:W-:-:S04]  /*a640*/  IMAD R137, R12, 0x7effffff, RZ ;  /* 0x7effffff0c897824 */ /* 0x000fc800078e02ff */
[----:B------:R-:W-:-:S04]  /*a650*/  IMAD.HI.U32 R137, R137, 0x7f000001, R12 ;  /* 0x7f00000189897827 */ /* 0x000fc800078e000c */
[----:B------:R-:W-:-:S04]  /*a660*/  IMAD.WIDE.U32 R12, R121, R115, RZ ;  /* 0x00000073790c7225 */ /* 0x000fc800078e00ff */
        /* <DEDUP_REMOVED lines=9> */
[----:B------:R-:W-:Y:S01]  /*a700*/  IMAD R153, R12, 0x7effffff, RZ ;  /* 0x7effffff0c997824 */ /* 0x000fe200078e02ff */
[----:B------:R-:W-:-:S03]  /*a710*/  ISETP.GE.U32.AND P0, PT, R151, 0x7f000001, PT ;  /* 0x7f0000019700780c */ /* 0x000fc60003f06070 */
[----:B------:R-:W-:-:S04]  /*a720*/  IMAD.HI.U32 R153, R153, 0x7f000001, R12 ;  /* 0x7f00000199997827 */ /* 0x000fc800078e000c */
[----:B------:R-:W-:Y:S01]  /*a730*/  IMAD.WIDE.U32 R12, R156, R155, RZ ;  /* 0x0000009b9c0c7225 */ /* 0x000fe200078e00ff */
[----:B------:R-:W-:-:S03]  /*a740*/  ISETP.GE.U32.AND P1, PT, R146, 0x7f000001, PT ;  /* 0x7f0000019200780c */ /* 0x000fc60003f26070 */
[----:B------:R-:W-:-:S04]  /*a750*/  IMAD R155, R12, 0x7effffff, RZ ;  /* 0x7effffff0c9b7824 */ /* 0x000fc800078e02ff */
[----:B------:R-:W-:Y:S01]  /*a760*/  IMAD.HI.U32 R155, R155, 0x7f000001, R12 ;  /* 0x7f0000019b9b7827 */ /* 0x000fe200078e000c */
[----:B------:R-:W-:-:S04]  /*a770*/  @P0 IADD3 R151, PT, PT, R151, -0x7f000001, RZ ;  /* 0x80ffffff97970810 */ /* 0x000fc80007ffe0ff */
[----:B------:R-:W-:Y:S01]  /*a780*/  ISETP.GE.U32.AND P0, PT, R155, 0x7f000001, PT ;  /* 0x7f0000019b00780c */ /* 0x000fe20003f06070 */
[----:B------:R-:W-:Y:S01]  /*a790*/  IMAD.WIDE.U32 R12, R151, 0x5fffffa, RZ ;  /* 0x05fffffa970c7825 */ /* 0x000fe200078e00ff */
[----:B------:R-:W-:-:S03]  /*a7a0*/  @P1 IADD3 R146, PT, PT, R146, -0x7f000001, RZ ;  /* 0x80ffffff92921810 */ /* 0x000fc60007ffe0ff */
[----:B------:R-:W-:-:S04]  /*a7b0*/  IMAD R151, R151, 0x6, RZ ;  /* 0x0000000697977824 */ /* 0x000fc800078e02ff */
[----:B------:R-:W-:-:S04]  /*a7c0*/  IMAD.HI.U32 R151, R151, 0x7f000001, R12 ;  /* 0x7f00000197977827 */ /* 0x000fc800078e000c */
[----:B------:R-:W-:Y:S01]  /*a7d0*/  IMAD.WIDE.U32 R12, R146, 0x5fffffa, RZ ;  /* 0x05fffffa920c7825 */ /* 0x000fe200078e00ff */
[----:B------:R-:W-:-:S03]  /*a7e0*/  @P0 IADD3 R155, PT, PT, R155, -0x7f000001, RZ ;  /* 0x80ffffff9b9b0810 */ /* 0x000fc60007ffe0ff */
[----:B------:R-:W-:-:S04]  /*a7f0*/  IMAD R157, R146, 0x6, RZ ;  /* 0x00000006929d7824 */ /* 0x000fc800078e02ff */
[----:B------:R-:W-:-:S04]  /*a800*/  IMAD.HI.U32 R146, R157, 0x7f000001, R12 ;  /* 0x7f0000019d927827 */ /* 0x000fc800078e000c */
[----:B--2---:R-:W-:-:S04]  /*a810*/  IMAD.WIDE.U32 R12, R128, R155, RZ ;  /* 0x0000009b800c7225 */ /* 0x004fc800078e00ff */
[----:B------:R-:W-:-:S04]  /*a820*/  IMAD R157, R12, 0x7effffff, RZ ;  /* 0x7effffff0c9d7824 */ /* 0x000fc800078e02ff */
[----:B------:R-:W-:-:S04]  /*a830*/  IMAD.HI.U32 R128, R157, 0x7f000001, R12 ;  /* 0x7f0000019d807827 */ /* 0x000fc800078e000c */
[----:B---3--:R-:W-:-:S04]  /*a840*/  IMAD.WIDE.U32 R12, R131, R155, RZ ;  /* 0x0000009b830c7225 */ /* 0x008fc800078e00ff */
[----:B------:R-:W-:-:S04]  /*a850*/  IMAD R131, R12, 0x7effffff, RZ ;  /* 0x7effffff0c837824 */ /* 0x000fc800078e02ff */
[----:B------:R-:W-:-:S04]  /*a860*/  IMAD.HI.U32 R156, R131, 0x7f000001, R12 ;  /* 0x7f000001839c7827 */ /* 0x000fc800078e000c */
[----:B----4-:R-:W-:-:S04]  /*a870*/  IMAD.WIDE.U32 R12, R134, R155, RZ ;  /* 0x0000009b860c7225 */ /* 0x010fc800078e00ff */
[----:B------:R-:W-:Y:S01]  /*a880*/  IMAD R131, R12, 0x7effffff, RZ ;  /* 0x7effffff0c837824 */ /* 0x000fe200078e02ff */
[----:B------:R-:W-:Y:S01]  /*a890*/  ISETP.GE.U32.AND P1, PT, R144, 0x7f000001, PT ;  /* 0x7f0000019000780c */ /* 0x000fe20003f26070 */
[----:B------:R-:W-:Y:S02]  /*a8a0*/  ISETP.GE.U32.AND P0, PT, R128, 0x7f000001, PT ;  /* 0x7f0000018000780c */ /* 0x000fe40003f06070 */
[----:B------:R-:W-:-:S04]  /*a8b0*/  IMAD.HI.U32 R157, R131, 0x7f000001, R12 ;  /* 0x7f000001839d7827 */ /* 0x000fc800078e000c */
[----:B------:R-:W-:-:S04]  /*a8c0*/  IMAD.WIDE.U32 R12, R138, R155, RZ ;  /* 0x0000009b8a0c7225 */ /* 0x000fc800078e00ff */
[----:B------:R-:W-:-:S04]  /*a8d0*/  IMAD R131, R12, 0x7effffff, RZ ;  /* 0x7effffff0c837824 */ /* 0x000fc800078e02ff */
[----:B------:R-:W-:Y:S01]  /*a8e0*/  IMAD.HI.U32 R134, R131, 0x7f000001, R12 ;  /* 0x7f00000183867827 */ /* 0x000fe200078e000c */
[----:B------:R-:W-:Y:S02]  /*a8f0*/  @P1 IADD3 R144, PT, PT, R144, -0x7f000001, RZ ;  /* 0x80ffffff90901810 */ /* 0x000fe40007ffe0ff */
[----:B------:R-:W-:Y:S01]  /*a900*/  @P0 IADD3 R128, PT, PT, R128, -0x7f000001, RZ ;  /* 0x80ffffff80800810 */ /* 0x000fe20007ffe0ff */
[----:B------:R-:W-:Y:S01]  /*a910*/  ISETP.GE.U32.AND P1, PT, R156, 0x7f000001, PT ;  /* 0x7f0000019c00780c */ /* 0x000fe20003f26070 */
[----:B------:R-:W-:Y:S01]  /*a920*/  ISETP.GE.U32.AND P2, PT, R157, 0x7f000001, PT ;  /* 0x7f0000019d00780c */ /* 0x000fe20003f46070 */
[----:B------:R-:W-:Y:S01]  /*a930*/  ISETP.GE.U32.AND P0, PT, R134, 0x7f000001, PT ;  /* 0x7f0000018600780c */ /* 0x000fe20003f06070 */
[----:B------:R-:W-:-:S04]  /*a940*/  IMAD.WIDE.U32 R12, R144, 0x5fffffa, RZ ;  /* 0x05fffffa900c7825 */ /* 0x000fc800078e00ff */
[----:B------:R-:W-:Y:S01]  /*a950*/  IMAD R155, R144, 0x6, RZ ;  /* 0x00000006909b7824 */ /* 0x000fe200078e02ff */
[----:B------:R-:W-:Y:S01]  /*a960*/  ISETP.GE.U32.AND P3, PT, R148, 0x7f000001, PT ;  /* 0x7f0000019400780c */ /* 0x000fe20003f66070 */
[----:B------:R-:W2:Y:S04]  /*a970*/  LDG.E R144, desc[UR14][R4.64] ;  /* 0x0000000e04907981 */ /* 0x000ea8000c1e1900 */
[----:B------:R-:W-:Y:S02]  /*a980*/  @P1 IADD3 R156, PT, PT, R156, -0x7f000001, RZ ;  /* 0x80ffffff9c9c1810 */ /* 0x000fe40007ffe0ff */
[----:B------:R-:W-:Y:S02]  /*a990*/  @P2 IADD3 R157, PT, PT, R157, -0x7f000001, RZ ;  /* 0x80ffffff9d9d2810 */ /* 0x000fe40007ffe0ff */
[----:B------:R-:W-:Y:S01]  /*a9a0*/  @P0 IADD3 R134, PT, PT, R134, -0x7f000001, RZ ;  /* 0x80ffffff86860810 */ /* 0x000fe20007ffe0ff */
[----:B------:R-:W-:Y:S01]  /*a9b0*/  IMAD.HI.U32 R155, R155, 0x7f000001, R12 ;  /* 0x7f0000019b9b7827 */ /* 0x000fe200078e000c */
[----:B------:R-:W-:-:S02]  /*a9c0*/  IADD3 R12, PT, PT, R128, R143, RZ ;  /* 0x0000008f800c7210 */ /* 0x000fc40007ffe0ff */
[----:B------:R-:W-:Y:S02]  /*a9d0*/  IADD3 R128, PT, PT, R156, R123, RZ ;  /* 0x0000007b9c807210 */ /* 0x000fe40007ffe0ff */
        /* <DEDUP_REMOVED lines=14> */
[----:B------:R-:W-:Y:S01]  /*aac0*/  STL [R1+0x110], R12 ;  /* 0x0001100c01007387 */ /* 0x000fe20000100800 */
[----:B------:R-:W-:-:S03]  /*aad0*/  ISETP.GE.U32.AND P0, PT, R127, 0x7f000001, PT ;  /* 0x7f0000017f00780c */ /* 0x000fc60003f06070 */
[----:B------:R-:W-:Y:S04]  /*aae0*/  STL [R1+0x114], R128 ;  /* 0x0001148001007387 */ /* 0x000fe80000100800 */
[----:B------:R-:W-:Y:S04]  /*aaf0*/  STL [R1+0x118], R124 ;  /* 0x0001187c01007387 */ /* 0x000fe80000100800 */
[----:B------:R0:W-:Y:S01]  /*ab00*/  STL [R1+0x11c], R134 ;  /* 0x00011c8601007387 */ /* 0x0001e20000100800 */
[----:B------:R-:W-:-:S03]  /*ab10*/  @P3 IADD3 R148, PT, PT, R148, -0x7f000001, RZ ;  /* 0x80ffffff94943810 */ /* 0x000fc60007ffe0ff */
[----:B------:R-:W3:Y:S01]  /*ab20*/  LD.E R138, desc[UR14][R10.64+0x1d0] ;  /* 0x0001d00e0a8a7980 */ /* 0x000ee2000c101900 */
[----:B------:R-:W-:Y:S01]  /*ab30*/  ISETP.GE.U32.AND P2, PT, R9, 0x7f000001, PT ;  /* 0x7f0000010900780c */ /* 0x000fe20003f46070 */
[----:B------:R-:W-:Y:S01]  /*ab40*/  ISETP.GE.U32.AND P6, PT, R148, 0x7f000001, PT ;  /* 0x7f0000019400780c */ /* 0x000fe20003fc6070 */
[----:B------:R-:W-:Y:S01]  /*ab50*/  @P0 IADD3 R127, PT, PT, R127, -0x7f000001, RZ ;  /* 0x80ffffff7f7f0810 */ /* 0x000fe20007ffe0ff */
[----:B------:R-:W-:Y:S01]  /*ab60*/  ISETP.GE.U32.AND P1, PT, R122, 0x7f000001, PT ;  /* 0x7f0000017a00780c */ /* 0x000fe20003f26070 */
[----:B------:R-:W4:Y:S04]  /*ab70*/  LD.E R131, desc[UR14][R10.64+0x1d8] ;  /* 0x0001d80e0a837980 */ /* 0x000f28000c101900 */
[----:B0-----:R-:W2:Y:S01]  /*ab80*/  LD.E R134, desc[UR14][R10.64+0x1d4] ;  /* 0x0001d40e0a867980 */ /* 0x001ea2000c101900 */
[----:B------:R-:W-:Y:S01]  /*ab90*/  ISETP.GE.U32.AND P3, PT, R145, 0x7f000001, PT ;  /* 0x7f0000019100780c */ /* 0x000fe20003f66070 */
[----:B------:R-:W-:-:S03]  /*aba0*/  ISETP.GE.U32.AND P5, PT, R127, 0x7f000001, PT ;  /* 0x7f0000017f00780c */ /* 0x000fc60003fa6070 */
[----:B------:R-:W-:Y:S02]  /*abb0*/  @P2 IADD3 R9, PT, PT, R9, -0x7f000001, RZ ;  /* 0x80ffffff09092810 */ /* 0x000fe40007ffe0ff */
[----:B------:R-:W-:Y:S01]  /*abc0*/  @P6 IADD3 R148, PT, PT, R148, -0x7f000001, RZ ;  /* 0x80ffffff94946810 */ /* 0x000fe20007ffe0ff */
[----:B------:R-:W-:Y:S01]  /*abd0*/  ISETP.GE.U32.AND P4, PT, R151, 0x7f000001, PT ;  /* 0x7f0000019700780c */ /* 0x000fe20003f86070 */
[----:B------:R-:W-:Y:S02]  /*abe0*/  ISETP.GE.U32.AND P0, PT, R140, 0x7f000001, PT ;  /* 0x7f0000018c00780c */ /* 0x000fe40003f06070 */
[----:B------:R-:W-:Y:S02]  /*abf0*/  IADD3 R148, PT, PT, R148, R9, RZ ;  /* 0x0000000994947210 */ /* 0x000fe40007ffe0ff */
[----:B------:R0:W2:Y:S01]  /*ac00*/  LD.E R9, desc[UR14][R10.64+0x1dc] ;  /* 0x0001dc0e0a097980 */ /* 0x0000a2000c101900 */
[----:B------:R-:W-:Y:S02]  /*ac10*/  @P3 IADD3 R145, PT, PT, R145, -0x7f000001, RZ ;  /* 0x80ffffff91913810 */ /* 0x000fe40007ffe0ff */
[----:B------:R-:W-:-:S02]  /*ac20*/  @P1 IADD3 R122, PT, PT, R122, -0x7f000001, RZ ;  /* 0x80ffffff7a7a1810 */ /* 0x000fc40007ffe0ff */
[----:B------:R-:W-:Y:S01]  /*ac30*/  @P5 IADD3 R127, PT, PT, R127, -0x7f000001, RZ ;  /* 0x80ffffff7f7f5810 */ /* 0x000fe20007ffe0ff */
[----:B------:R-:W-:Y:S01]  /*ac40*/  ISETP.GE.U32.AND P1, PT, R141, 0x7f000001, PT ;  /* 0x7f0000018d00780c */ /* 0x000fe20003f26070 */
[----:B------:R-:W-:Y:S01]  /*ac50*/  ISETP.GE.U32.AND P2, PT, R153, 0x7f000001, PT ;  /* 0x7f0000019900780c */ /* 0x000fe20003f46070 */
[----:B------:R-:W-:Y:S01]  /*ac60*/  ISETP.GE.U32.AND P5, PT, R145, 0x7f000001, PT ;  /* 0x7f0000019100780c */ /* 0x000fe20003fa6070 */
[----:B------:R-:W-:Y:S02]  /*ac70*/  @P4 IADD3 R151, PT, PT, R151, -0x7f000001, RZ ;  /* 0x80ffffff97974810 */ /* 0x000fe40007ffe0ff */
[----:B------:R-:W-:Y:S01]  /*ac80*/  @P0 IADD3 R140, PT, PT, R140, -0x7f000001, RZ ;  /* 0x80ffffff8c8c0810 */ /* 0x000fe20007ffe0ff */
[----:B------:R-:W-:Y:S01]  /*ac90*/  ISETP.GE.U32.AND P4, PT, R133, 0x7f000001, PT ;  /* 0x7f0000018500780c */ /* 0x000fe20003f86070 */
[----:B------:R-:W-:Y:S01]  /*aca0*/  ISETP.GE.U32.AND P0, PT, R136, 0x7f000001, PT ;  /* 0x7f0000018800780c */ /* 0x000fe20003f06070 */
[----:B------:R-:W-:-:S05]  /*acb0*/  IADD3 R151, PT, PT, R127, R151, RZ ;  /* 0x000000977f977210 */ /* 0x000fca0007ffe0ff */
[----:B------:R-:W-:Y:S02]  /*acc0*/  @P1 IADD3 R141, PT, PT, R141, -0x7f000001, RZ ;  /* 0x80ffffff8d8d1810 */ /* 0x000fe40007ffe0ff */
[----:B------:R-:W-:Y:S02]  /*acd0*/  @P2 IADD3 R153, PT, PT, R153, -0x7f000001, RZ ;  /* 0x80ffffff99992810 */ /* 0x000fe40007ffe0ff */
[----:B------:R-:W-:Y:S01]  /*ace0*/  @P5 IADD3 R145, PT, PT, R145, -0x7f000001, RZ ;  /* 0x80ffffff91915810 */ /* 0x000fe20007ffe0ff */
[----:B------:R-:W-:Y:S01]  /*acf0*/  ISETP.GE.U32.AND P3, PT, R146, 0x7f000001, PT ;  /* 0x7f0000019200780c */ /* 0x000fe20003f66070 */
[----:B------:R-:W-:Y:S01]  /*ad00*/  ISETP.GE.U32.AND P2, PT, R155, 0x7f000001, PT ;  /* 0x7f0000019b00780c */ /* 0x000fe20003f46070 */
[----:B------:R-:W-:Y:S01]  /*ad10*/  ISETP.GE.U32.AND P5, PT, R151, 0x7f000001, PT ;  /* 0x7f0000019700780c */ /* 0x000fe20003fa6070 */
[----:B------:R-:W-:Y:S01]  /*ad20*/  ISETP.GE.U32.AND P1, PT, R153, 0x7f000001, PT ;  /* 0x7f0000019900780c */ /* 0x000fe20003f26070 */
[----:B------:R-:W-:Y:S01]  /*ad30*/  IADD3 R141, PT, PT, R145, R141, RZ ;  /* 0x0000008d918d7210 */ /* 0x000fe20007ffe0ff */
[----:B------:R-:W-:Y:S01]  /*ad40*/  IMAD R13, R122, 0x6, RZ ;  /* 0x000000067a0d7824 */ /* 0x000fe200078e02ff */
[----:B------:R-:W-:Y:S01]  /*ad50*/  ISETP.GE.U32.AND P6, PT, R148, 0x7f000001, PT ;  /* 0x7f0000019400780c */ /* 0x000fe20003fc6070 */
[----:B------:R-:W-:Y:S01]  /*ad60*/  IMAD.WIDE.U32 R122, R122, 0x5fffffa, RZ ;  /* 0x05fffffa7a7a7825 */ /* 0x000fe200078e00ff */
[----:B------:R-:W-:-:S02]  /*ad70*/  @P4 IADD3 R133, PT, PT, R133, -0x7f000001, RZ ;  /* 0x80ffffff85854810 */ /* 0x000fc40007ffe0ff */
[----:B------:R-:W-:Y:S01]  /*ad80*/  @P0 IADD3 R136, PT, PT, R136, -0x7f000001, RZ ;  /* 0x80ffffff88880810 */ /* 0x000fe20007ffe0ff */
[----:B------:R-:W-:Y:S01]  /*ad90*/  ISETP.GE.U32.AND P4, PT, R132, 0x7f000001, PT ;  /* 0x7f0000018400780c */ /* 0x000fe20003f86070 */
[----:B------:R-:W-:Y:S01]  /*ada0*/  ISETP.GE.U32.AND P0, PT, R141, 0x7f000001, PT ;  /* 0x7f0000018d00780c */ /* 0x000fe20003f06070 */
[----:B0-----:R-:W-:-:S04]  /*adb0*/  IMAD.WIDE.U32 R10, R140, 0x5fffffa, RZ ;  /* 0x05fffffa8c0a7825 */ /* 0x001fc800078e00ff */
[----:B------:R-:W-:Y:S01]  /*adc0*/  IMAD.HI.U32 R124, R13, 0x7f000001, R122 ;  /* 0x7f0000010d7c7827 */ /* 0x000fe200078e007a */
[----:B------:R-:W-:Y:S02]  /*add0*/  @P3 IADD3 R146, PT, PT, R146, -0x7f000001, RZ ;  /* 0x80ffffff92923810 */ /* 0x000fe40007ffe0ff */
[----:B------:R-:W-:Y:S02]  /*ade0*/  @P2 IADD3 R155, PT, PT, R155, -0x7f000001, RZ ;  /* 0x80ffffff9b9b2810 */ /* 0x000fe40007ffe0ff */
[----:B------:R-:W-:Y:S01]  /*adf0*/  @P1 IADD3 R153, PT, PT, R153, -0x7f000001, RZ ;  /* 0x80ffffff99991810 */ /* 0x000fe20007ffe0ff */
[----:B------:R-:W-:Y:S01]  /*ae00*/  IMAD R125, R140, 0x6, RZ ;  /* 0x000000068c7d7824 */ /* 0x000fe200078e02ff */
[----:B------:R-:W-:Y:S01]  /*ae10*/  @P5 IADD3 R151, PT, PT, R151, -0x7f000001, RZ ;  /* 0x80ffffff97975810 */ /* 0x000fe20007ffe0ff */
[----:B------:R-:W-:Y:S01]  /*ae20*/  ISETP.GE.U32.AND P2, PT, R124, 0x7f000001, PT ;  /* 0x7f0000017c00780c */ /* 0x000fe20003f46070 */
[----:B------:R-:W-:Y:S01]  /*ae30*/  @P6 IADD3 R148, PT, PT, R148, -0x7f000001, RZ ;  /* 0x80ffffff94946810 */ /* 0x000fe20007ffe0ff */
[----:B------:R-:W-:Y:S01]  /*ae40*/  IMAD.HI.U32 R125, R125, 0x7f000001, R10 ;  /* 0x7f0000017d7d7827 */ /* 0x000fe200078e000a */
[----:B------:R-:W-:-:S02]  /*ae50*/  IADD3 R136, PT, PT, R153, R136, RZ ;  /* 0x0000008899887210 */ /* 0x000fc40007ffe0ff */
[----:B------:R-:W-:Y:S02]  /*ae60*/  IADD3 R151, PT, PT, R151, R146, RZ ;  /* 0x0000009297977210 */ /* 0x000fe40007ffe0ff */
[----:B------:R-:W-:Y:S01]  /*ae70*/  @P4 IADD3 R132, PT, PT, R132, -0x7f000001, RZ ;  /* 0x80ffffff84844810 */ /* 0x000fe20007ffe0ff */
[----:B------:R-:W-:Y:S01]  /*ae80*/  IMAD.WIDE.U32 R10, R133, 0x5fffffa, RZ ;  /* 0x05fffffa850a7825 */ /* 0x000fe200078e00ff */
[----:B------:R-:W-:-:S03]  /*ae90*/  @P0 IADD3 R141, PT, PT, R141, -0x7f000001, RZ ;  /* 0x80ffffff8d8d0810 */ /* 0x000fc60007ffe0ff */
[----:B------:R-:W-:Y:S01]  /*aea0*/  IMAD R127, R133, 0x6, RZ ;  /* 0x00000006857f7824 */ /* 0x000fe200078e02ff */
[----:B------:R-:W-:Y:S01]  /*aeb0*/  IADD3 R148, PT, PT, R148, R155, RZ ;  /* 0x0000009b94947210 */ /* 0x000fe20007ffe0ff */
[----:B------:R-:W-:Y:S01]  /*aec0*/  ISETP.GE.U32.AND P1, PT, R137, 0x7f000001, PT ;  /* 0x7f0000018900780c */ /* 0x000fe20003f26070 */
[----:B------:R-:W-:Y:S01]  /*aed0*/  ISETP.GE.U32.AND P4, PT, R136, 0x7f000001, PT ;  /* 0x7f0000018800780c */ /* 0x000fe20003f86070 */
[----:B------:R-:W-:Y:S01]  /*aee0*/  IMAD.HI.U32 R127, R127, 0x7f000001, R10 ;  /* 0x7f0000017f7f7827 */ /* 0x000fe200078e000a */
[----:B------:R-:W-:Y:S01]  /*aef0*/  ISETP.GE.U32.AND P6, PT, R151, 0x7f000001, PT ;  /* 0x7f0000019700780c */ /* 0x000fe20003fc6070 */
[----:B------:R-:W-:Y:S01]  /*af00*/  IADD3 R132, PT, PT, R141, R132, RZ ;  /* 0x000000848d847210 */ /* 0x000fe20007ffe0ff */
[----:B------:R-:W-:Y:S01]  /*af10*/  ISETP.GE.U32.AND P3, PT, R125, 0x7f000001, PT ;  /* 0x7f0000017d00780c */ /* 0x000fe20003f66070 */
[----:B------:R-:W-:Y:S01]  /*af20*/  ISETP.GE.U32.AND P5, PT, R148, 0x7f000001, PT ;  /* 0x7f0000019400780c */ /* 0x000fe20003fa6070 */
[----:B------:R-:W-:Y:S01]  /*af30*/  @P2 IADD3 R124, PT, PT, R124, -0x7f000001, RZ ;  /* 0x80ffffff7c7c2810 */ /* 0x000fe20007ffe0ff */
[----:B------:R-:W-:Y:S01]  /*af40*/  IMAD.WIDE.U32 R122, R119, R130, RZ ;  /* 0x00000082777a7225 */ /* 0x000fe200078e00ff */
[----:B------:R-:W-:Y:S01]  /*af50*/  ISETP.GE.U32.AND P0, PT, R127, 0x7f000001, PT ;  /* 0x7f0000017f00780c */ /* 0x000fe20003f06070 */
[----:B------:R-:W-:-:S02]  /*af60*/  ISETP.GE.U32.AND P2, PT, R132, 0x7f000001, PT ;  /* 0x7f0000018400780c */ /* 0x000fc40003f46070 */
[----:B------:R-:W-:Y:S02]  /*af70*/  IMAD R159, R122, 0x7effffff, RZ ;  /* 0x7effffff7a9f7824 */ /* 0x000fe400078e02ff */
[----:B------:R-:W-:Y:S01]  /*af80*/  IMAD.WIDE.U32 R10, R120, R115, RZ ;  /* 0x00000073780a7225 */ /* 0x000fe200078e00ff */
[----:B------:R-:W-:Y:S02]  /*af90*/  @P1 IADD3 R137, PT, PT, R137, -0x7f000001, RZ ;  /* 0x80ffffff89891810 */ /* 0x000fe40007ffe0ff */
[----:B------:R-:W-:Y:S02]  /*afa0*/  @P4 IADD3 R136, PT, PT, R136, -0x7f000001, RZ ;  /* 0x80ffffff88884810 */ /* 0x000fe40007ffe0ff */
[----:B------:R-:W-:Y:S01]  /*afb0*/  @P6 IADD3 R151, PT, PT, R151, -0x7f000001, RZ ;  /* 0x80ffffff97976810 */ /* 0x000fe20007ffe0ff */
[----:B------:R-:W-:Y:S01]  /*afc0*/  IMAD.HI.U32 R159, R159, 0x7f000001, R122 ;  /* 0x7f0000019f9f7827 */ /* 0x000fe200078e007a */
[----:B------:R-:W-:-:S03]  /*afd0*/  @P3 IADD3 R125, PT, PT, R125, -0x7f000001, RZ ;  /* 0x80ffffff7d7d3810 */ /* 0x000fc60007ffe0ff */
[----:B------:R-:W-:Y:S01]  /*afe0*/  IMAD R123, R10, 0x7effffff, RZ ;  /* 0x7effffff0a7b7824 */ /* 0x000fe200078e02ff */
[----:B------:R-:W-:Y:S02]  /*aff0*/  @P5 IADD3 R148, PT, PT, R148, -0x7f000001, RZ ;  /* 0x80ffffff94945810 */ /* 0x000fe40007ffe0ff */
[----:B------:R-:W-:Y:S02]  /*b000*/  IADD3 R136, PT, PT, R136, R137, RZ ;  /* 0x0000008988887210 */ /* 0x000fe40007ffe0ff */
[----:B------:R-:W-:Y:S01]  /*b010*/  IADD3 R122, PT, PT, R151, R124, RZ ;  /* 0x0000007c977a7210 */ /* 0x000fe20007ffe0ff */
[----:B------:R-:W-:Y:S01]  /*b020*/  IMAD.HI.U32 R133, R123, 0x7f000001, R10 ;  /* 0x7f0000017b857827 */ /* 0x000fe200078e000a */
[----:B------:R-:W-:Y:S02]  /*b030*/  @P0 IADD3 R127, PT, PT, R127, -0x7f000001, RZ ;  /* 0x80ffffff7f7f0810 */ /* 0x000fe40007ffe0ff */
[----:B------:R-:W-:Y:S02]  /*b040*/  @P2 IADD3 R132, PT, PT, R132, -0x7f000001, RZ ;  /* 0x80ffffff84842810 */ /* 0x000fe40007ffe0ff */
[----:B------:R-:W-:Y:S01]  /*b050*/  IADD3 R123, PT, PT, R148, R125, RZ ;  /* 0x0000007d947b7210 */ /* 0x000fe20007ffe0ff */
[----:B------:R-:W-:Y:S01]  /*b060*/  IMAD.WIDE.U32 R12, R119, R129, RZ ;  /* 0x00000081770c7225 */ /* 0x000fe200078e00ff */
[----:B------:R-:W-:Y:S01]  /*b070*/  ISETP.GE.U32.AND P1, PT, R133, 0x7f000001, PT ;  /* 0x7f0000018500780c */ /* 0x000fe20003f26070 */
[----:B------:R-:W-:Y:S01]  /*b080*/  ISETP.GE.U32.AND P2, PT, R122, 0x7f000001, PT ;  /* 0x7f0000017a00780c */ /* 0x000fe20003f46070 */
[----:B------:R-:W-:Y:S01]  /*b090*/  ISETP.GE.U32.AND P0, PT, R136, 0x7f000001, PT ;  /* 0x7f0000018800780c */ /* 0x000fe20003f06070 */
[----:B------:R-:W-:Y:S01]  /*b0a0*/  IADD3 R124, PT, PT, R132, R127, RZ ;  /* 0x0000007f847c7210 */ /* 0x000fe20007ffe0ff */
[----:B------:R-:W-:Y:S01]  /*b0b0*/  IMAD R145, R12, 0x7effffff, RZ ;  /* 0x7effffff0c917824 */ /* 0x000fe200078e02ff */
[----:B------:R-:W-:Y:S01]  /*b0c0*/  ISETP.GE.U32.AND P3, PT, R123, 0x7f000001, PT ;  /* 0x7f0000017b00780c */ /* 0x000fe20003f66070 */
[----:B------:R-:W-:-:S02]  /*b0d0*/  IMAD.WIDE.U32 R140, R120, R130, RZ ;  /* 0x00000082788c7225 */ /* 0x000fc400078e00ff */
[----:B------:R-:W-:Y:S02]  /*b0e0*/  ISETP.GE.U32.AND P4, PT, R124, 0x7f000001, PT ;  /* 0x7f0000017c00780c */ /* 0x000fe40003f86070 */
[----:B------:R-:W-:-:S04]  /*b0f0*/  IMAD.HI.U32 R145, R145, 0x7f000001, R12 ;  /* 0x7f00000191917827 */ /* 0x000fc800078e000c */
[----:B------:R-:W-:Y:S02]  /*b100*/  IMAD R13, R140, 0x7effffff, RZ ;  /* 0x7effffff8c0d7824 */ /* 0x000fe400078e02ff */
[----:B------:R-:W-:-:S04]  /*b110*/  IMAD.WIDE.U32 R160, R120, R129, RZ ;  /* 0x0000008178a07225 */ /* 0x000fc800078e00ff */
[----:B------:R-:W-:Y:S01]  /*b120*/  IMAD.WIDE.U32 R10, R121, R130, RZ ;  /* 0x00000082790a7225 */ /* 0x000fe200078e00ff */
[----:B------:R-:W-:Y:S02]  /*b130*/  @P1 IADD3 R133, PT, PT, R133, -0x7f000001, RZ ;  /* 0x80ffffff85851810 */ /* 0x000fe40007ffe0ff */
[----:B------:R-:W-:Y:S02]  /*b140*/  @P2 IADD3 R122, PT, PT, R122, -0x7f000001, RZ ;  /* 0x80ffffff7a7a2810 */ /* 0x000fe40007ffe0ff */
[----:B------:R-:W-:Y:S01]  /*b150*/  @P0 IADD3 R136, PT, PT, R136, -0x7f000001, RZ ;  /* 0x80ffffff88880810 */ /* 0x000fe20007ffe0ff */
[----:B------:R-:W-:-:S04]  /*b160*/  IMAD.HI.U32 R140, R13, 0x7f000001, R140 ;  /* 0x7f0000010d8c7827 */ /* 0x000fc800078e008c */
[----:B------:R-:W-:Y:S02]  /*b170*/  IMAD R125, R160, 0x7effffff, RZ ;  /* 0x7effffffa07d7824 */ /* 0x000fe400078e02ff */
[----:B------:R-:W-:Y:S02]  /*b180*/  IMAD R13, R10, 0x7effffff, RZ ;  /* 0x7effffff0a0d7824 */ /* 0x000fe400078e02ff */
[----:B------:R-:W-:Y:S01]  /*b190*/  IMAD.WIDE.U32 R156, R121, R129, RZ ;  /* 0x00000081799c7225 */ /* 0x000fe200078e00ff */
[----:B------:R-:W-:Y:S02]  /*b1a0*/  @P3 IADD3 R123, PT, PT, R123, -0x7f000001, RZ ;  /* 0x80ffffff7b7b3810 */ /* 0x000fe40007ffe0ff */
[----:B------:R-:W-:Y:S01]  /*b1b0*/  @P4 IADD3 R124, PT, PT, R124, -0x7f000001, RZ ;  /* 0x80ffffff7c7c4810 */ /* 0x000fe20007ffe0ff */
[----:B------:R-:W-:Y:S01]  /*b1c0*/  IMAD.HI.U32 R160, R125, 0x7f000001, R160 ;  /* 0x7f0000017da07827 */ /* 0x000fe200078e00a0 */
        /* <DEDUP_REMOVED lines=8> */
[----:B------:R-:W-:-:S04]  /*b250*/  IMAD.WIDE.U32 R10, R124, R117, RZ ;  /* 0x000000757c0a7225 */ /* 0x000fc800078e00ff */
[----:B------:R-:W-:-:S04]  /*b260*/  IMAD.HI.U32 R137, R137, 0x7f000001, R12 ;  /* 0x7f00000189897827 */ /* 0x000fc800078e000c */
[----:B------:R-:W-:Y:S02]  /*b270*/  IMAD R127, R128, 0x7effffff, RZ ;  /* 0x7effffff807f7824 */ /* 0x000fe400078e02ff */
[----:B------:R-:W-:-:S04]  /*b280*/  IMAD.WIDE.U32 R12, R122, R116, RZ ;  /* 0x000000747a0c7225 */ /* 0x000fc800078e00ff */
[----:B------:R-:W-:Y:S02]  /*b290*/  IMAD R133, R10, 0x7effffff, RZ ;  /* 0x7effffff0a857824 */ /* 0x000fe400078e02ff */
[----:B------:R-:W-:-:S04]  /*b2a0*/  IMAD.HI.U32 R128, R127, 0x7f000001, R128 ;  /* 0x7f0000017f807827 */ /* 0x000fc800078e0080 */
[----:B------:R-:W-:Y:S02]  /*b2b0*/  IMAD R129, R12, 0x7effffff, RZ ;  /* 0x7effffff0c817824 */ /* 0x000fe400078e02ff */
[----:B------:R-:W-:-:S04]  /*b2c0*/  IMAD.HI.U32 R127, R133, 0x7f000001, R10 ;  /* 0x7f000001857f7827 */ /* 0x000fc800078e000a */
[----:B------:R-:W-:Y:S01]  /*b2d0*/  IMAD.WIDE.U32 R10, R123, R115, RZ ;  /* 0x000000737b0a7225 */ /* 0x000fe200078e00ff */
[----:B------:R-:W-:-:S03]  /*b2e0*/  @P0 IADD3 R125, PT, PT, R125, -0x7f000001, RZ ;  /* 0x80ffffff7d7d0810 */ /* 0x000fc60007ffe0ff */
[----:B------:R-:W-:-:S04]  /*b2f0*/  IMAD.HI.U32 R136, R129, 0x7f000001, R12 ;  /* 0x7f00000181887827 */ /* 0x000fc800078e000c */
[----:B------:R-:W-:Y:S02]  /*b300*/  IMAD R151, R10, 0x7effffff, RZ ;  /* 0x7effffff0a977824 */ /* 0x000fe400078e02ff */
[----:B------:R-:W-:-:S04]  /*b310*/  IMAD.WIDE.U32 R12, R124, R118, RZ ;  /* 0x000000767c0c7225 */ /* 0x000fc800078e00ff */
[----:B------:R-:W-:-:S04]  /*b320*/  IMAD.HI.U32 R151, R151, 0x7f000001, R10 ;  /* 0x7f00000197977827 */ /* 0x000fc800078e000a */
[----:B------:R-:W-:Y:S02]  /*b330*/  IMAD R129, R12, 0x7effffff, RZ ;  /* 0x7effffff0c817824 */ /* 0x000fe400078e02ff */
[----:B------:R-:W-:-:S04]  /*b340*/  IMAD.WIDE.U32 R10, R125, R116, RZ ;  /* 0x000000747d0a7225 */ /* 0x000fc800078e00ff */
[----:B------:R-:W-:-:S04]  /*b350*/  IMAD.HI.U32 R13, R129, 0x7f000001, R12 ;  /* 0x7f000001810d7827 */ /* 0x000fc800078e000c */
        /* <DEDUP_REMOVED lines=12> */
[----:B------:R-:W-:-:S04]  /*b420*/  IMAD.WIDE.U32 R10, R124, R115, RZ ;  /* 0x000000737c0a7225 */ /* 0x000fc800078e00ff */
[----:B------:R-:W-:-:S04]  /*b430*/  IMAD R129, R10, 0x7effffff, RZ ;  /* 0x7effffff0a817824 */ /* 0x000fc800078e02ff */
[----:B------:R-:W-:Y:S01]  /*b440*/  IMAD.HI.U32 R130, R129, 0x7f000001, R10 ;  /* 0x7f00000181827827 */ /* 0x000fe200078e000a */
[----:B------:R-:W-:Y:S02]  /*b450*/  IADD3 R129, PT, PT, R38, R31, RZ ;  /* 0x0000001f26817210 */ /* 0x000fe40007ffe0ff */
[----:B------:R-:W-:-:S03]  /*b460*/  @P0 IADD3 R128, PT, PT, R128, -0x7f000001, RZ ;  /* 0x80ffffff80800810 */ /* 0x000fc60007ffe0ff */
[----:B------:R-:W-:Y:S02]  /*b470*/  ISETP.GE.U32.AND P0, PT, R129, 0x7f000001, PT ;  /* 0x7f0000018100780c */ /* 0x000fe40003f06070 */
[----:B------:R-:W-:Y:S01]  /*b480*/  IMAD.WIDE.U32 R10, R128, 0x5fffffa, RZ ;  /* 0x05fffffa800a7825 */ /* 0x000fe200078e00ff */
[----:B------:R-:W-:-:S03]  /*b490*/  ISETP.GE.U32.AND P1, PT, R127, 0x7f000001, PT ;  /* 0x7f0000017f00780c */ /* 0x000fc60003f26070 */
[----:B------:R-:W-:-:S04]  /*b4a0*/  IMAD R141, R128, 0x6, RZ ;  /* 0x00000006808d7824 */ /* 0x000fc800078e02ff */
[----:B------:R-:W-:-:S03]  /*b4b0*/  IMAD.HI.U32 R141, R141, 0x7f000001, R10 ;  /* 0x7f0000018d8d7827 */ /* 0x000fc600078e000a */
[----:B------:R-:W-:-:S04]  /*b4c0*/  @P0 IADD3 R129, PT, PT, R129, -0x7f000001, RZ ;  /* 0x80ffffff81810810 */ /* 0x000fc80007ffe0ff */
[----:B------:R-:W-:-:S05]  /*b4d0*/  IADD3 R10, PT, PT, R32, R129, RZ ;  /* 0x00000081200a7210 */ /* 0x000fca0007ffe0ff */
[----:B------:R-:W-:Y:S01]  /*b4e0*/  ISETP.GE.U32.AND P0, PT, R10, 0x7f000001, PT ;  /* 0x7f0000010a00780c */ /* 0x000fe20003f06070 */
[----:B------:R-:W-:-:S05]  /*b4f0*/  @P1 IADD3 R127, PT, PT, R127, -0x7f000001, RZ ;  /* 0x80ffffff7f7f1810 */ /* 0x000fca0007ffe0ff */
[----:B------:R-:W-:-:S04]  /*b500*/  IMAD.WIDE.U32 R132, R127, 0x5fffffa, RZ ;  /* 0x05fffffa7f847825 */ /* 0x000fc800078e00ff */
[----:B------:R-:W-:-:S03]  /*b510*/  IMAD R127, R127, 0x6, RZ ;  /* 0x000000067f7f7824 */ /* 0x000fc600078e02ff */
[----:B------:R-:W-:Y:S01]  /*b520*/  @P0 IADD3 R10, PT, PT, R10, -0x7f000001, RZ ;  /* 0x80ffffff0a0a0810 */ /* 0x000fe20007ffe0ff */
[----:B------:R-:W-:Y:S01]  /*b530*/  IMAD.HI.U32 R132, R127, 0x7f000001, R132 ;  /* 0x7f0000017f847827 */ /* 0x000fe200078e0084 */
[----:B------:R-:W-:Y:S02]  /*b540*/  ISETP.GE.U32.AND P1, PT, R13, 0x7f000001, PT ;  /* 0x7f0000010d00780c */ /* 0x000fe40003f26070 */
[----:B------:R-:W-:-:S05]  /*b550*/  IADD3 R127, PT, PT, R33, R10, RZ ;  /* 0x0000000a217f7210 */ /* 0x000fca0007ffe0ff */
[----:B------:R-:W-:-:S06]  /*b560*/  ISETP.GE.U32.AND P0, PT, R127, 0x7f000001, PT ;  /* 0x7f0000017f00780c */ /* 0x000fcc0003f06070 */
[----:B------:R-:W-:Y:S01]  /*b570*/  @P1 IADD3 R13, PT, PT, R13, -0x7f000001, RZ ;  /* 0x80ffffff0d0d1810 */ /* 0x000fe20007ffe0ff */
[----:B------:R-:W-:-:S06]  /*b580*/  ISETP.GE.U32.AND P1, PT, R12, 0x7f000001, PT ;  /* 0x7f0000010c00780c */ /* 0x000fcc0003f26070 */
[----:B------:R-:W-:Y:S01]  /*b590*/  @P0 IADD3 R127, PT, PT, R127, -0x7f000001, RZ ;  /* 0x80ffffff7f7f0810 */ /* 0x000fe20007ffe0ff */
[----:B------:R-:W-:-:S04]  /*b5a0*/  IMAD.WIDE.U32 R10, R13, 0x5fffffa, RZ ;  /* 0x05fffffa0d0a7825 */ /* 0x000fc800078e00ff */
[----:B------:R-:W-:Y:S01]  /*b5b0*/  ISETP.GE.U32.AND P0, PT, R127, R126, PT ;  /* 0x0000007e7f00720c */ /* 0x000fe20003f06070 */
[----:B------:R-:W-:Y:S01]  /*b5c0*/  IMAD R13, R13, 0x6, RZ ;  /* 0x000000060d0d7824 */ /* 0x000fe200078e02ff */
[----:B------:R-:W-:-:S03]  /*b5d0*/  @P1 IADD3 R12, PT, PT, R12, -0x7f000001, RZ ;  /* 0x80ffffff0c0c1810 */ /* 0x000fc60007ffe0ff */
[----:B------:R-:W-:Y:S01]  /*b5e0*/  IMAD.HI.U32 R133, R13, 0x7f000001, R10 ;  /* 0x7f0000010d857827 */ /* 0x000fe200078e000a */
[----:B------:R-:W-:-:S03]  /*b5f0*/  IADD3 R10, PT, PT, -R126, R127, RZ ;  /* 0x0000007f7e0a7210 */ /* 0x000fc60007ffe1ff */
[----:B------:R-:W-:-:S04]  /*b600*/  IMAD.WIDE.U32 R128, R12, 0x5fffffa, RZ ;  /* 0x05fffffa0c807825 */ /* 0x000fc800078e00ff */
[----:B------:R-:W-:Y:S01]  /*b610*/  IMAD R11, R12, 0x6, RZ ;  /* 0x000000060c0b7824 */ /* 0x000fe200078e02ff */
[----:B------:R-:W-:-:S03]  /*b620*/  @!P0 IADD3 R10, PT, PT, R10, 0x7f000001, RZ ;  /* 0x7f0000010a0a8810 */ /* 0x000fc60007ffe0ff */
[----:B------:R-:W-:-:S04]  /*b630*/  IMAD.HI.U32 R128, R11, 0x7f000001, R128 ;  /* 0x7f0000010b807827 */ /* 0x000fc800078e0080 */
[----:B------:R-:W-:Y:S01]  /*b640*/  IMAD.WIDE.U32 R10, R39, R10, RZ ;  /* 0x0000000a270a7225 */ /* 0x000fe200078e00ff */
[----:B------:R-:W-:-:S03]  /*b650*/  ISETP.GE.U32.AND P1, PT, R146, 0x7f000001, PT ;  /* 0x7f0000019200780c */ /* 0x000fc60003f26070 */
[----:B------:R-:W-:Y:S01]  /*b660*/  IMAD R153, R10, 0x7effffff, RZ ;  /* 0x7effffff0a997824 */ /* 0x000fe200078e02ff */
[----:B------:R-:W0:Y:S03]  /*b670*/  LDC.64 R126, c[0x0][0x388] ;  /* 0x0000e200ff7e7b82 */ /* 0x000e260000000a00 */
[----:B------:R-:W-:Y:S01]  /*b680*/  IMAD.HI.U32 R153, R153, 0x7f000001, R10 ;  /* 0x7f00000199997827 */ /* 0x000fe200078e000a */
[----:B0-----:R-:W4:Y:S04]  /*b690*/  LDG.E R129, desc[UR14][R126.64+0x10] ;  /* 0x0000100e7e817981 */ /* 0x001f28000c1e1900 */
[----:B------:R-:W-:Y:S01]  /*b6a0*/  ISETP.GE.U32.AND P0, PT, R153, 0x7f000001, PT ;  /* 0x7f0000019900780c */ /* 0x000fe20003f06070 */
[----:B------:R-:W-:-:S05]  /*b6b0*/  @P1 IADD3 R146, PT, PT, R146, -0x7f000001, RZ ;  /* 0x80ffffff92921810 */ /* 0x000fca0007ffe0ff */
[----:B------:R-:W-:-:S04]  /*b6c0*/  IMAD.WIDE.U32 R12, R146, 0x5fffffa, RZ ;  /* 0x05fffffa920c7825 */ /* 0x000fc800078e00ff */
[----:B------:R-:W-:-:S03]  /*b6d0*/  IMAD R11, R146, 0x6, RZ ;  /* 0x00000006920b7824 */ /* 0x000fc600078e02ff */
[----:B------:R-:W-:Y:S01]  /*b6e0*/  @P0 IADD3 R153, PT, PT, R153, -0x7f000001, RZ ;  /* 0x80ffffff99990810 */ /* 0x000fe20007ffe0ff */
[----:B------:R-:W-:-:S04]  /*b6f0*/  IMAD.HI.U32 R12, R11, 0x7f000001, R12 ;  /* 0x7f0000010b0c7827 */ /* 0x000fc800078e000c */
[----:B---3--:R-:W-:-:S04]  /*b700*/  IMAD.WIDE.U32 R10, R138, R153, RZ ;  /* 0x000000998a0a7225 */ /* 0x008fc800078e00ff */
[----:B------:R-:W-:-:S04]  /*b710*/  IMAD R13, R10, 0x7effffff, RZ ;  /* 0x7effffff0a0d7824 */ /* 0x000fc800078e02ff */
[----:B------:R-:W-:-:S04]  /*b720*/  IMAD.HI.U32 R148, R13, 0x7f000001, R10 ;  /* 0x7f0000010d947827 */ /* 0x000fc800078e000a */
[----:B--2---:R-:W-:-:S04]  /*b730*/  IMAD.WIDE.U32 R10, R134, R153, RZ ;  /* 0x00000099860a7225 */ /* 0x004fc800078e00ff */
[----:B------:R-:W-:-:S04]  /*b740*/  IMAD R13, R10, 0x7effffff, RZ ;  /* 0x7effffff0a0d7824 */ /* 0x000fc800078e02ff */
[----:B------:R-:W-:-:S04]  /*b750*/  IMAD.HI.U32 R146, R13, 0x7f000001, R10 ;  /* 0x7f0000010d927827 */ /* 0x000fc800078e000a */
[----:B----4-:R-:W-:-:S04]  /*b760*/  IMAD.WIDE.U32 R10, R131, R153, RZ ;  /* 0x00000099830a7225 */ /* 0x010fc800078e00ff */
        /* <DEDUP_REMOVED lines=14> */
[----:B------:R-:W-:Y:S02]  /*b850*/  IMAD.WIDE.U32 R10, R118, R144, RZ ;  /* 0x00000090760a7225 */ /* 0x000fe400078e00ff */
[----:B------:R-:W2:Y:S01]  /*b860*/  LDG.E R144, desc[UR14][R126.64+0x8] ;  /* 0x0000080e7e907981 */ /* 0x000ea2000c1e1900 */
[----:B------:R-:W-:Y:S01]  /*b870*/  ISETP.GE.U32.AND P0, PT, R136, 0x7f000001, PT ;  /* 0x7f0000018800780c */ /* 0x000fe20003f06070 */
[----:B------:R-:W-:-:S04]  /*b880*/  IMAD R153, R10, 0x7effffff, RZ ;  /* 0x7effffff0a997824 */ /* 0x000fc800078e02ff */
[----:B------:R-:W-:-:S04]  /*b890*/  IMAD.HI.U32 R153, R153, 0x7f000001, R10 ;  /* 0x7f00000199997827 */ /* 0x000fc800078e000a */
[----:B------:R-:W-:Y:S01]  /*b8a0*/  IMAD.WIDE.U32 R10, R125, R118, RZ ;  /* 0x000000767d0a7225 */ /* 0x000fe200078e00ff */
[----:B------:R-:W-:-:S03]  /*b8b0*/  ISETP.GE.U32.AND P1, PT, R155, 0x7f000001, PT ;  /* 0x7f0000019b00780c */ /* 0x000fc60003f26070 */
[----:B------:R-:W-:Y:S01]  /*b8c0*/  IMAD R157, R10, 0x7effffff, RZ ;  /* 0x7effffff0a9d7824 */ /* 0x000fe200078e02ff */
[----:B------:R-:W-:-:S03]  /*b8d0*/  @P0 IADD3 R136, PT, PT, R136, -0x7f000001, RZ ;  /* 0x80ffffff88880810 */ /* 0x000fc60007ffe0ff */
[----:B------:R-:W-:Y:S02]  /*b8e0*/  IMAD.HI.U32 R157, R157, 0x7f000001, R10 ;  /* 0x7f0000019d9d7827 */ /* 0x000fe400078e000a */
[----:B------:R-:W-:-:S03]  /*b8f0*/  ISETP.GE.U32.AND P0, PT, R136, 0x7f000001, PT ;  /* 0x7f0000018800780c */ /* 0x000fc60003f06070 */
[----:B------:R-:W-:Y:S01]  /*b900*/  ISETP.GE.U32.AND P3, PT, R157, 0x7f000001, PT ;  /* 0x7f0000019d00780c */ /* 0x000fe20003f66070 */
[----:B------:R-:W-:Y:S01]  /*b910*/  ISETP.GE.U32.AND P2, PT, R151, 0x7f000001, PT ;  /* 0x7f0000019700780c */ /* 0x000fe20003f46070 */
[----:B------:R-:W-:Y:S01]  /*b920*/  @P1 IADD3 R155, PT, PT, R155, -0x7f000001, RZ ;  /* 0x80ffffff9b9b1810 */ /* 0x000fe20007ffe0ff */
[----:B------:R-:W-:-:S07]  /*b930*/  ISETP.GE.U32.AND P1, PT, R143, 0x7f000001, PT ;  /* 0x7f0000018f00780c */ /* 0x000fce0003f26070 */
[----:B------:R-:W-:Y:S01]  /*b940*/  @P0 IADD3 R136, PT, PT, R136, -0x7f000001, RZ ;  /* 0x80ffffff88880810 */ /* 0x000fe20007ffe0ff */
[----:B------:R-:W-:Y:S02]  /*b950*/  ISETP.GE.U32.AND P0, PT, R155, 0x7f000001, PT ;  /* 0x7f0000019b00780c */ /* 0x000fe40003f06070 */
[----:B------:R-:W-:Y:S02]  /*b960*/  @P3 IADD3 R157, PT, PT, R157, -0x7f000001, RZ ;  /* 0x80ffffff9d9d3810 */ /* 0x000fe40007ffe0ff */
[----:B------:R-:W-:-:S03]  /*b970*/  @P2 IADD3 R151, PT, PT, R151, -0x7f000001, RZ ;  /* 0x80ffffff97972810 */ /* 0x000fc60007ffe0ff */
[C---:B------:R-:W-:Y:S01]  /*b980*/  IMAD.WIDE.U32 R10, R157.reuse, 0x5fffffa, RZ ;  /* 0x05fffffa9d0a7825 */ /* 0x040fe200078e00ff */
[----:B------:R-:W-:Y:S02]  /*b990*/  IADD3 R162, PT, PT, R136, R151, RZ ;  /* 0x0000009788a27210 */ /* 0x000fe40007ffe0ff */
[----:B------:R-:W3:Y:S01]  /*b9a0*/  LDG.E R151, desc[UR14][R126.64+0x18] ;  /* 0x0000180e7e977981 */ /* 0x000ee2000c1e1900 */
[----:B------:R-:W-:Y:S01]  /*b9b0*/  IMAD R157, R157, 0x6, RZ ;  /* 0x000000069d9d7824 */ /* 0x000fe200078e02ff */
[----:B------:R-:W-:Y:S02]  /*b9c0*/  @P1 IADD3 R143, PT, PT, R143, -0x7f000001, RZ ;  /* 0x80ffffff8f8f1810 */ /* 0x000fe40007ffe0ff */
[----:B------:R-:W-:Y:S01]  /*b9d0*/  @P0 IADD3 R155, PT, PT, R155, -0x7f000001, RZ ;  /* 0x80ffffff9b9b0810 */ /* 0x000fe20007ffe0ff */
[----:B------:R-:W-:Y:S02]  /*b9e0*/  IMAD.HI.U32 R136, R157, 0x7f000001, R10 ;  /* 0x7f0000019d887827 */ /* 0x000fe400078e000a */
[----:B------:R-:W0:Y:S01]  /*b9f0*/  LDC.64 R10, c[0x0][0x388] ;  /* 0x0000e200ff0a7b82 */ /* 0x000e220000000a00 */
[----:B------:R-:W-:Y:S01]  /*ba00*/  IADD3 R143, PT, PT, R155, R143, RZ ;  /* 0x0000008f9b8f7210 */ /* 0x000fe20007ffe0ff */
[----:B------:R-:W-:Y:S01]  /*ba10*/  ISETP.GE.U32.AND P0, PT, R137, 0x7f000001, PT ;  /* 0x7f0000018900780c */ /* 0x000fe20003f06070 */
[----:B------:R-:W-:Y:S01]  /*ba20*/  ISETP.GE.U32.AND P1, PT, R141, 0x7f000001, PT ;  /* 0x7f0000018d00780c */ /* 0x000fe20003f26070 */
[----:B------:R-:W-:Y:S01]  /*ba30*/  ISETP.GE.U32.AND P2, PT, R130, 0x7f000001, PT ;  /* 0x7f0000018200780c */ /* 0x000fe20003f46070 */
[----:B0-----:R-:W4:Y:S01]  /*ba40*/  LDG.E R155, desc[UR14][R10.64+0x20] ;  /* 0x0000200e0a9b7981 */ /* 0x001f22000c1e1900 */
[----:B------:R-:W-:-:S03]  /*ba50*/  ISETP.GE.U32.AND P3, PT, R133, 0x7f000001, PT ;  /* 0x7f0000018500780c */ /* 0x000fc60003f66070 */
[----:B------:R-:W4:Y:S06]  /*ba60*/  LDG.E R157, desc[UR14][R126.64+0x1c] ;  /* 0x00001c0e7e9d7981 */ /* 0x000f2c000c1e1900 */
[----:B------:R-:W-:-:S05]  /*ba70*/  @P0 IADD3 R137, PT, PT, R137, -0x7f000001, RZ ;  /* 0x80ffffff89890810 */ /* 0x000fca0007ffe0ff */
[----:B------:R-:W-:Y:S01]  /*ba80*/  ISETP.GE.U32.AND P0, PT, R137, 0x7f000001, PT ;  /* 0x7f0000018900780c */ /* 0x000fe20003f06070 */
[----:B------:R-:W-:Y:S01]  /*ba90*/  @P1 IADD3 R141, PT, PT, R141, -0x7f000001, RZ ;  /* 0x80ffffff8d8d1810 */ /* 0x000fe20007ffe0ff */
[----:B------:R-:W-:-:S11]  /*baa0*/  ISETP.GE.U32.AND P1, PT, R143, 0x7f000001, PT ;  /* 0x7f0000018f00780c */ /* 0x000fd60003f26070 */
[----:B------:R-:W-:-:S04]  /*bab0*/  @P0 IADD3 R137, PT, PT, R137, -0x7f000001, RZ ;  /* 0x80ffffff89890810 */ /* 0x000fc80007ffe0ff */
[----:B------:R-:W-:Y:S02]  /*bac0*/  IADD3 R137, PT, PT, R137, R141, RZ ;  /* 0x0000008d89897210 */ /* 0x000fe40007ffe0ff */
[----:B------:R-:W4:Y:S01]  /*bad0*/  LDG.E R141, desc[UR14][R126.64] ;  /* 0x0000000e7e8d7981 */ /* 0x000f22000c1e1900 */
[----:B------:R-:W-:Y:S02]  /*bae0*/  @P2 IADD3 R130, PT, PT, R130, -0x7f000001, RZ ;  /* 0x80ffffff82822810 */ /* 0x000fe40007ffe0ff */
[----:B------:R-:W-:-:S04]  /*baf0*/  @P1 IADD3 R143, PT, PT, R143, -0x7f000001, RZ ;  /* 0x80ffffff8f8f1810 */ /* 0x000fc80007ffe0ff */
[----:B------:R-:W-:Y:S02]  /*bb00*/  IADD3 R161, PT, PT, R143, R130, RZ ;  /* 0x000000828fa17210 */ /* 0x000fe40007ffe0ff */
[----:B------:R-:W4:Y:S04]  /*bb10*/  LDG.E R130, desc[UR14][R126.64+0xc] ;  /* 0x00000c0e7e827981 */ /* 0x000f28000c1e1900 */
[----:B------:R-:W4:Y:S01]  /*bb20*/  LDG.E R143, desc[UR14][R126.64+0x4] ;  /* 0x0000040e7e8f7981 */ /* 0x000f22000c1e1900 */
[----:B------:R-:W-:Y:S01]  /*bb30*/  ISETP.GE.U32.AND P0, PT, R162, 0x7f000001, PT ;  /* 0x7f000001a200780c */ /* 0x000fe20003f06070 */
[----:B------:R-:W-:Y:S01]  /*bb40*/  @P3 IADD3 R133, PT, PT, R133, -0x7f000001, RZ ;  /* 0x80ffffff85853810 */ /* 0x000fe20007ffe0ff */
[----:B------:R-:W-:Y:S01]  /*bb50*/  ISETP.GE.U32.AND P1, PT, R137, 0x7f000001, PT ;  /* 0x7f0000018900780c */ /* 0x000fe20003f26070 */
[----:B------:R-:W-:-:S10]  /*bb60*/  ISETP.GE.U32.AND P2, PT, R132, 0x7f000001, PT ;  /* 0x7f0000018400780c */ /* 0x000fd40003f46070 */
[----:B------:R-:W-:-:S04]  /*bb70*/  @P0 IADD3 R162, PT, PT, R162, -0x7f000001, RZ ;  /* 0x80ffffffa2a20810 */ /* 0x000fc80007ffe0ff */
[----:B------:R-:W-:Y:S01]  /*bb80*/  IADD3 R133, PT, PT, R162, R133, RZ ;  /* 0x00000085a2857210 */ /* 0x000fe20007ffe0ff */
[----:B------:R-:W-:-:S04]  /*bb90*/  ISETP.GE.U32.AND P0, PT, R12, 0x7f000001, PT ;  /* 0x7f0000010c00780c */ /* 0x000fc80003f06070 */
[----:B------:R-:W-:Y:S01]  /*bba0*/  ISETP.GE.U32.AND P3, PT, R133, 0x7f000001, PT ;  /* 0x7f0000018500780c */ /* 0x000fe20003f66070 */
[----:B------:R-:W-:Y:S01]  /*bbb0*/  @P1 IADD3 R137, PT, PT, R137, -0x7f000001, RZ ;  /* 0x80ffffff89891810 */ /* 0x000fe20007ffe0ff */
[----:B------:R-:W-:Y:S01]  /*bbc0*/  ISETP.GE.U32.AND P5, PT, R136, 0x7f000001, PT ;  /* 0x7f0000018800780c */ /* 0x000fe20003fa6070 */
[----:B------:R-:W-:Y:S01]  /*bbd0*/  ISETP.GE.U32.AND P1, PT, R161, 0x7f000001, PT ;  /* 0x7f000001a100780c */ /* 0x000fe20003f26070 */
[----:B------:R-:W-:-:S05]  /*bbe0*/  @P2 IADD3 R132, PT, PT, R132, -0x7f000001, RZ ;  /* 0x80ffffff84842810 */ /* 0x000fca0007ffe0ff */
[----:B------:R-:W-:Y:S02]  /*bbf0*/  @P0 IADD3 R12, PT, PT, R12, -0x7f000001, RZ ;  /* 0x80ffffff0c0c0810 */ /* 0x000fe40007ffe0ff */
[----:B------:R-:W-:Y:S02]  /*bc00*/  IADD3 R163, PT, PT, R137, R132, RZ ;  /* 0x0000008489a37210 */ /* 0x000fe40007ffe0ff */
[----:B------:R0:W4:Y:S01]  /*bc10*/  LDG.E R137, desc[UR14][R126.64+0x14] ;  /* 0x0000140e7e897981 */ /* 0x000122000c1e1900 */
[----:B------:R-:W-:Y:S02]  /*bc20*/  @P3 IADD3 R133, PT, PT, R133, -0x7f000001, RZ ;  /* 0x80ffffff85853810 */ /* 0x000fe40007ffe0ff */
[----:B------:R-:W-:Y:S02]  /*bc30*/  @P5 IADD3 R136, PT, PT, R136, -0x7f000001, RZ ;  /* 0x80ffffff88885810 */ /* 0x000fe40007ffe0ff */
[----:B------:R-:W-:Y:S01]  /*bc40*/  @P1 IADD3 R161, PT, PT, R161, -0x7f000001, RZ ;  /* 0x80ffffffa1a11810 */ /* 0x000fe20007ffe0ff */
[----:B------:R-:W4:Y:S01]  /*bc50*/  LDG.E R132, desc[UR14][R10.64+0x28] ;  /* 0x0000280e0a847981 */ /* 0x000f22000c1e1900 */
[----:B0-----:R-:W-:-:S03]  /*bc60*/  IADD3 R126, PT, PT, R133, R12, RZ ;  /* 0x0000000c857e7210 */ /* 0x001fc60007ffe0ff */
[----:B------:R-:W4:Y:S04]  /*bc70*/  LDG.E R133, desc[UR14][R10.64+0x24] ;  /* 0x0000240e0a857981 */ /* 0x000f28000c1e1900 */
[----:B------:R0:W4:Y:S01]  /*bc80*/  LDG.E R12, desc[UR14][R10.64+0x2c] ;  /* 0x00002c0e0a0c7981 */ /* 0x000122000c1e1900 */
[----:B------:R-:W-:Y:S01]  /*bc90*/  IADD3 R127, PT, PT, R161, R136, RZ ;  /* 0x00000088a17f7210 */ /* 0x000fe20007ffe0ff */
[----:B0-----:R-:W-:-:S04]  /*bca0*/  IMAD.WIDE.U32 R10, R122, R118, RZ ;  /* 0x000000767a0a7225 */ /* 0x001fc800078e00ff */
[----:B------:R-:W-:-:S04]  /*bcb0*/  IMAD R161, R10, 0x7effffff, RZ ;  /* 0x7effffff0aa17824 */ /* 0x000fc800078e02ff */
[----:B------:R-:W-:-:S05]  /*bcc0*/  IMAD.HI.U32 R161, R161, 0x7f000001, R10 ;  /* 0x7f000001a1a17827 */ /* 0x000fca00078e000a */
[----:B------:R-:W-:Y:S01]  /*bcd0*/  ISETP.GE.U32.AND P0, PT, R161, 0x7f000001, PT ;  /* 0x7f000001a100780c */ /* 0x000fe20003f06070 */
[----:B------:R-:W-:Y:S01]  /*bce0*/  IMAD.WIDE.U32 R10, R123, R117, RZ ;  /* 0x000000757b0a7225 */ /* 0x000fe200078e00ff */
[----:B------:R-:W-:-:S03]  /*bcf0*/  R2UR UR7, R129 ;  /* 0x00000000810772ca */ /* 0x000fc600000e0000 */
[----:B------:R-:W-:-:S08]  /*bd00*/  IMAD R129, R10, 0x7effffff, RZ ;  /* 0x7effffff0a817824 */ /* 0x000fd000078e02ff */
[----:B------:R-:W-:Y:S01]  /*bd10*/  @P0 IADD3 R161, PT, PT, R161, -0x7f000001, RZ ;  /* 0x80ffffffa1a10810 */ /* 0x000fe20007ffe0ff */
[----:B------:R-:W-:-:S04]  /*bd20*/  IMAD.HI.U32 R136, R129, 0x7f000001, R10 ;  /* 0x7f00000181887827 */ /* 0x000fc800078e000a */
[----:B------:R-:W-:Y:S01]  /*bd30*/  ISETP.GE.U32.AND P0, PT, R161, 0x7f000001, PT ;  /* 0x7f000001a100780c */ /* 0x000fe20003f06070 */
[----:B------:R-:W-:Y:S01]  /*bd40*/  ISETP.GE.U32.AND P1, PT, R136, 0x7f000001, PT ;  /* 0x7f0000018800780c */ /* 0x000fe20003f26070 */
[----:B------:R-:W-:-:S11]  /*bd50*/  IMAD.WIDE.U32 R10, R124, R116, RZ ;  /* 0x000000747c0a7225 */ /* 0x000fd600078e00ff */
[----:B------:R-:W-:Y:S02]  /*bd60*/  @P0 IADD3 R161, PT, PT, R161, -0x7f000001, RZ ;  /* 0x80ffffffa1a10810 */ /* 0x000fe40007ffe0ff */
[----:B------:R-:W-:-:S04]  /*bd70*/  @P1 IADD3 R136, PT, PT, R136, -0x7f000001, RZ ;  /* 0x80ffffff88881810 */ /* 0x000fc80007ffe0ff */
[----:B------:R-:W-:Y:S01]  /*bd80*/  IADD3 R129, PT, PT, R161, R136, RZ ;  /* 0x00000088a1817210 */ /* 0x000fe20007ffe0ff */
[----:B------:R-:W-:-:S04]  /*bd90*/  IMAD R161, R10, 0x7effffff, RZ ;  /* 0x7effffff0aa17824 */ /* 0x000fc800078e02ff */
[----:B------:R-:W-:Y:S01]  /*bda0*/  IMAD.HI.U32 R10, R161, 0x7f000001, R10 ;  /* 0x7f000001a10a7827 */ /* 0x000fe200078e000a */
[----:B------:R-:W-:-:S04]  /*bdb0*/  ISETP.GE.U32.AND P0, PT, R129, 0x7f000001, PT ;  /* 0x7f0000018100780c */ /* 0x000fc80003f06070 */
[----:B------:R-:W-:-:S09]  /*bdc0*/  ISETP.GE.U32.AND P1, PT, R10, 0x7f000001, PT ;  /* 0x7f0000010a00780c */ /* 0x000fd20003f26070 */
[----:B------:R-:W-:-:S04]  /*bdd0*/  @P0 IADD3 R129, PT, PT, R129, -0x7f000001, RZ ;  /* 0x80ffffff81810810 */ /* 0x000fc80007ffe0ff */
[----:B------:R-:W-:-:S04]  /*bde0*/  @P1 IADD3 R10, PT, PT, R10, -0x7f000001, RZ ;  /* 0x80ffffff0a0a1810 */ /* 0x000fc80007ffe0ff */
[----:B------:R-:W-:Y:S01]  /*bdf0*/  IADD3 R129, PT, PT, R129, R10, RZ ;  /* 0x0000000a81817210 */ /* 0x000fe20007ffe0ff */
[----:B------:R-:W-:-:S04]  /*be00*/  IMAD.WIDE.U32 R10, R125, R115, RZ ;  /* 0x000000737d0a7225 */ /* 0x000fc800078e00ff */
[----:B------:R-:W-:-:S04]  /*be10*/  IMAD R161, R10, 0x7effffff, RZ ;  /* 0x7effffff0aa17824 */ /* 0x000fc800078e02ff */
        /* <DEDUP_REMOVED lines=8> */
[----:B------:R-:W-:Y:S01]  /*bea0*/  @P1 IADD3 R10, PT, PT, R10, -0x7f000001, RZ ;  /* 0x80ffffff0a0a1810 */ /* 0x000fe20007ffe0ff */
[----:B------:R-:W-:Y:S01]  /*beb0*/  ISETP.GE.U32.AND P1, PT, R13, 0x7f000001, PT ;  /* 0x7f0000010d00780c */ /* 0x000fe20003f26070 */
[----:B------:R-:W-:-:S05]  /*bec0*/  IADD3 R128, PT, PT, R163, R128, RZ ;  /* 0x00000080a3807210 */ /* 0x000fca0007ffe0ff */
[----:B------:R-:W-:Y:S01]  /*bed0*/  ISETP.GE.U32.AND P2, PT, R128, 0x7f000001, PT ;  /* 0x7f0000018000780c */ /* 0x000fe20003f46070 */
[----:B--2---:R-:W-:-:S05]  /*bee0*/  IADD3 R144, PT, PT, R113, R144, RZ ;  /* 0x0000009071907210 */ /* 0x004fca0007ffe0ff */
[----:B------:R-:W-:Y:S01]  /*bef0*/  ISETP.GE.U32.AND P0, PT, R144, 0x7f000001, PT ;  /* 0x7f0000019000780c */ /* 0x000fe20003f06070 */
[----:B------:R-:W-:Y:S02]  /*bf00*/  @P1 IADD3 R13, PT, PT, R13, -0x7f000001, RZ ;  /* 0x80ffffff0d0d1810 */ /* 0x000fe40007ffe0ff */
[----:B------:R-:W-:-:S04]  /*bf10*/  IADD3 R129, PT, PT, R129, R10, RZ ;  /* 0x0000000a81817210 */ /* 0x000fc80007ffe0ff */
[----:B------:R-:W-:-:S06]  /*bf20*/  @P2 IADD3 R128, PT, PT, R128, -0x7f000001, RZ ;  /* 0x80ffffff80802810 */ /* 0x000fcc0007ffe0ff */
[----:B------:R-:W-:-:S04]  /*bf30*/  @P0 IADD3 R144, PT, PT, R144, -0x7f000001, RZ ;  /* 0x80ffffff90900810 */ /* 0x000fc80007ffe0ff */
[----:B------:R-:W-:Y:S01]  /*bf40*/  IADD3 R13, PT, PT, R144, R13, RZ ;  /* 0x0000000d900d7210 */ /* 0x000fe20007ffe0ff */
[----:B------:R-:W-:Y:S01]  /*bf50*/  ISETP.GE.U32.AND P1, PT, R159, 0x7f000001, PT ;  /* 0x7f0000019f00780c */ /* 0x000fe20003f26070 */
[----:B------:R-:W-:-:S03]  /*bf60*/  ISETP.GE.U32.AND P2, PT, R129, 0x7f000001, PT ;  /* 0x7f0000018100780c */ /* 0x000fc60003f46070 */
[----:B------:R-:W-:Y:S01]  /*bf70*/  ISETP.GE.U32.AND P0, PT, R13, 0x7f000001, PT ;  /* 0x7f0000010d00780c */ /* 0x000fe20003f06070 */
[----:B------:R-:W-:-:S08]  /*bf80*/  IMAD.WIDE.U32 R10, R128, R19, RZ ;  /* 0x00000013800a7225 */ /* 0x000fd000078e00ff */
[----:B------:R-:W-:Y:S02]  /*bf90*/  @P1 IADD3 R159, PT, PT, R159, -0x7f000001, RZ ;  /* 0x80ffffff9f9f1810 */ /* 0x000fe40007ffe0ff */
[----:B------:R-:W-:Y:S01]  /*bfa0*/  @P2 IADD3 R129, PT, PT, R129, -0x7f000001, RZ ;  /* 0x80ffffff81812810 */ /* 0x000fe20007ffe0ff */
[----:B------:R-:W-:Y:S01]  /*bfb0*/  ISETP.GE.U32.AND P2, PT, R127, 0x7f000001, PT ;  /* 0x7f0000017f00780c */ /* 0x000fe20003f46070 */
[----:B------:R-:W-:Y:S01]  /*bfc0*/  @P0 IADD3 R13, PT, PT, R13, -0x7f000001, RZ ;  /* 0x80ffffff0d0d0810 */ /* 0x000fe20007ffe0ff */
[----:B------:R-:W-:-:S03]  /*bfd0*/  IMAD R161, R10, 0x7effffff, RZ ;  /* 0x7effffff0aa17824 */ /* 0x000fc600078e02ff */
[----:B------:R-:W-:Y:S01]  /*bfe0*/  IADD3 R159, PT, PT, R13, R159, RZ ;  /* 0x0000009f0d9f7210 */ /* 0x000fe20007ffe0ff */
[----:B------:R-:W-:-:S04]  /*bff0*/  IMAD.HI.U32 R136, R161, 0x7f000001, R10 ;  /* 0x7f000001a1887827 */ /* 0x000fc800078e000a */
[----:B------:R-:W-:Y:S01]  /*c000*/  ISETP.GE.U32.AND P0, PT, R159, 0x7f000001, PT ;  /* 0x7f0000019f00780c */ /* 0x000fe20003f06070 */
[----:B------:R-:W-:Y:S01]  /*c010*/  IMAD.WIDE.U32 R10, R129, R19, RZ ;  /* 0x00000013810a7225 */ /* 0x000fe200078e00ff */
[----:B---3--:R-:W-:Y:S02]  /*c020*/  R2UR UR10, R151 ;  /* 0x00000000970a72ca */ /* 0x008fe400000e0000 */
[----:B------:R-:W-:Y:S01]  /*c030*/  @P2 IADD3 R127, PT, PT, R127, -0x7f000001, RZ ;  /* 0x80ffffff7f7f2810 */ /* 0x000fe20007ffe0ff */
[----:B------:R-:W-:-:S04]  /*c040*/  IMAD R151, R10, 0x7effffff, RZ ;  /* 0x7effffff0a977824 */ /* 0x000fc800078e02ff */
[----:B------:R-:W-:Y:S01]  /*c050*/  IMAD.HI.U32 R151, R151, 0x7f000001, R10 ;  /* 0x7f00000197977827 */ /* 0x000fe200078e000a */
[----:B----4-:R-:W-:-:S03]  /*c060*/  R2UR UR4, R155 ;  /* 0x000000009b0472ca */ /* 0x010fc600000e0000 */
[----:B------:R-:W-:Y:S01]  /*c070*/  IMAD.WIDE.U32 R10, R127, R19, RZ ;  /* 0x000000137f0a7225 */ /* 0x000fe200078e00ff */
[----:B------:R-:W-:-:S03]  /*c080*/  @P0 IADD3 R159, PT, PT, R159, -0x7f000001, RZ ;  /* 0x80ffffff9f9f0810 */ /* 0x000fc60007ffe0ff */
[----:B------:R-:W-:Y:S01]  /*c090*/  IMAD R155, R10, 0x7effffff, RZ ;  /* 0x7effffff0a9b7824 */ /* 0x000fe200078e02ff */
[----:B------:R-:W-:-:S03]  /*c0a0*/  IADD3 R159, PT, PT, R159, UR10, RZ ;  /* 0x0000000a9f9f7c10 */ /* 0x000fc6000fffe0ff */
[----:B------:R-:W-:Y:S02]  /*c0b0*/  IMAD.HI.U32 R10, R155, 0x7f000001, R10 ;  /* 0x7f0000019b0a7827 */ /* 0x000fe400078e000a */
[----:B------:R-:W-:-:S03]  /*c0c0*/  ISETP.GE.U32.AND P1, PT, R159, 0x7f000001, PT ;  /* 0x7f0000019f00780c */ /* 0x000fc60003f26070 */
[----:B------:R-:W-:Y:S01]  /*c0d0*/  ISETP.GE.U32.AND P2, PT, R10, 0x7f000001, PT ;  /* 0x7f0000010a00780c */ /* 0x000fe20003f46070 */
[----:B------:R-:W-:-:S09]  /*c0e0*/  ISETP.GE.U32.AND P0, PT, R126, 0x7f000001, PT ;  /* 0x7f0000017e00780c */ /* 0x000fd20003f06070 */
[----:B------:R-:W-:-:S03]  /*c0f0*/  @P1 IADD3 R159, PT, PT, R159, -0x7f000001, RZ ;  /* 0x80ffffff9f9f1810 */ /* 0x000fc60007ffe0ff */
[----:B------:R-:W-:-:S04]  /*c100*/  @P2 IADD3 R10, PT, PT, R10, -0x7f000001, RZ ;  /* 0x80ffffff0a0a2810 */ /* 0x000fc80007ffe0ff */
[----:B------:R-:W-:-:S05]  /*c110*/  IADD3 R155, PT, PT, R159, R10, RZ ;  /* 0x0000000a9f9b7210 */ /* 0x000fca0007ffe0ff */
[----:B------:R-:W-:Y:S01]  /*c120*/  ISETP.GE.U32.AND P1, PT, R155, 0x7f000001, PT ;  /* 0x7f0000019b00780c */ /* 0x000fe20003f26070 */
[----:B------:R-:W-:Y:S02]  /*c130*/  IADD3 R141, PT, PT, R111, R141, RZ ;  /* 0x0000008d6f8d7210 */ /* 0x000fe40007ffe0ff */
[----:B------:R-:W-:-:S03]  /*c140*/  @P0 IADD3 R126, PT, PT, R126, -0x7f000001, RZ ;  /* 0x80ffffff7e7e0810 */ /* 0x000fc60007ffe0ff */
[----:B------:R-:W-:-:S07]  /*c150*/  ISETP.GE.U32.AND P0, PT, R141, 0x7f000001, PT ;  /* 0x7f0000018d00780c */ /* 0x000fce0003f06070 */
[----:B------:R-:W-:Y:S01]  /*c160*/  @P1 IADD3 R155, PT, PT, R155, -0x7f000001, RZ ;  /* 0x80ffffff9b9b1810 */ /* 0x000fe20007ffe0ff */
[----:B------:R-:W-:-:S03]  /*c170*/  ISETP.GE.U32.AND P1, PT, R9, 0x7f000001, PT ;  /* 0x7f0000010900780c */ /* 0x000fc60003f26070 */
[----:B------:R-:W-:Y:S02]  /*c180*/  IADD3 R155, PT, PT, R155, UR10, RZ ;  /* 0x0000000a9b9b7c10 */ /* 0x000fe4000fffe0ff */
[----:B------:R-:W-:-:S03]  /*c190*/  IADD3 R130, PT, PT, R114, R130, RZ ;  /* 0x0000008272827210 */ /* 0x000fc60007ffe0ff */
[----:B------:R-:W-:Y:S01]  /*c1a0*/  ISETP.GE.U32.AND P2, PT, R155, 0x7f000001, PT ;  /* 0x7f0000019b00780c */ /* 0x000fe20003f46070 */
[----:B------:R-:W-:Y:S01]  /*c1b0*/  @P0 IADD3 R141, PT, PT, R141, -0x7f000001, RZ ;  /* 0x80ffffff8d8d0810 */ /* 0x000fe20007ffe0ff */
[----:B------:R-:W-:-:S03]  /*c1c0*/  ISETP.GE.U32.AND P0, PT, R130, 0x7f000001, PT ;  /* 0x7f0000018200780c */ /* 0x000fc60003f06070 */
[----:B------:R-:W-:Y:S01]  /*c1d0*/  @P1 IADD3 R9, PT, PT, R9, -0x7f000001, RZ ;  /* 0x80ffffff09091810 */ /* 0x000fe20007ffe0ff */
[----:B------:R-:W-:-:S03]  /*c1e0*/  ISETP.GE.U32.AND P1, PT, R153, 0x7f000001, PT ;  /* 0x7f0000019900780c */ /* 0x000fc60003f26070 */
[----:B------:R-:W-:Y:S01]  /*c1f0*/  IADD3 R9, PT, PT, R141, R9, RZ ;  /* 0x000000098d097210 */ /* 0x000fe20007ffe0ff */
[----:B------:R-:W-:-:S03]  /*c200*/  ISETP.GE.U32.AND P3, PT, R158, 0x7f000001, PT ;  /* 0x7f0000019e00780c */ /* 0x000fc60003f66070 */
[----:B------:R-:W-:Y:S01]  /*c210*/  @P2 IADD3 R155, PT, PT, R155, -0x7f000001, RZ ;  /* 0x80ffffff9b9b2810 */ /* 0x000fe20007ffe0ff */
[----:B------:R-:W-:Y:S01]  /*c220*/  ISETP.GE.U32.AND P2, PT, R9, 0x7f000001, PT ;  /* 0x7f0000010900780c */ /* 0x000fe20003f46070 */
[----:B------:R-:W-:-:S04]  /*c230*/  @P0 IADD3 R130, PT, PT, R130, -0x7f000001, RZ ;  /* 0x80ffffff82820810 */ /* 0x000fc80007ffe0ff */
[----:B------:R-:W-:-:S04]  /*c240*/  @P1 IADD3 R153, PT, PT, R153, -0x7f000001, RZ ;  /* 0x80ffffff99991810 */ /* 0x000fc80007ffe0ff */
[----:B------:R-:W-:Y:S02]  /*c250*/  IADD3 R153, PT, PT, R130, R153, RZ ;  /* 0x0000009982997210 */ /* 0x000fe40007ffe0ff */
[----:B------:R-:W-:Y:S01]  /*c260*/  @P3 IADD3 R158, PT, PT, R158, -0x7f000001, RZ ;  /* 0x80ffffff9e9e3810 */ /* 0x000fe20007ffe0ff */
[----:B------:R-:W-:Y:S01]  /*c270*/  ISETP.GE.U32.AND P3, PT, R140, 0x7f000001, PT ;  /* 0x7f0000018c00780c */ /* 0x000fe20003f66070 */
[----:B------:R-:W-:Y:S01]  /*c280*/  @P2 IADD3 R9, PT, PT, R9, -0x7f000001, RZ ;  /* 0x80ffffff09092810 */ /* 0x000fe20007ffe0ff */
[----:B------:R-:W-:Y:S01]  /*c290*/  ISETP.GE.U32.AND P2, PT, R153, 0x7f000001, PT ;  /* 0x7f0000019900780c */ /* 0x000fe20003f46070 */
[----:B------:R-:W-:Y:S01]  /*c2a0*/  IADD3 R143, PT, PT, R112, R143, RZ ;  /* 0x0000008f708f7210 */ /* 0x000fe20007ffe0ff */
[----:B------:R-:W-:-:S04]  /*c2b0*/  ISETP.GE.U32.AND P1, PT, R138, 0x7f000001, PT ;  /* 0x7f0000018a00780c */ /* 0x000fc80003f26070 */
[----:B------:R-:W-:-:S05]  /*c2c0*/  ISETP.GE.U32.AND P0, PT, R143, 0x7f000001, PT ;  /* 0x7f0000018f00780c */ /* 0x000fca0003f06070 */
[----:B------:R-:W-:Y:S02]  /*c2d0*/  @P3 IADD3 R140, PT, PT, R140, -0x7f000001, RZ ;  /* 0x80ffffff8c8c3810 */ /* 0x000fe40007ffe0ff */
[----:B------:R-:W-:-:S04]  /*c2e0*/  @P2 IADD3 R153, PT, PT, R153, -0x7f000001, RZ ;  /* 0x80ffffff99992810 */ /* 0x000fc80007ffe0ff */
[----:B------:R-:W-:Y:S02]  /*c2f0*/  IADD3 R140, PT, PT, R153, R140, RZ ;  /* 0x0000008c998c7210 */ /* 0x000fe40007ffe0ff */
[----:B------:R-:W-:Y:S02]  /*c300*/  @P0 IADD3 R143, PT, PT, R143, -0x7f000001, RZ ;  /* 0x80ffffff8f8f0810 */ /* 0x000fe40007ffe0ff */
[----:B------:R-:W-:Y:S01]  /*c310*/  @P1 IADD3 R138, PT, PT, R138, -0x7f000001, RZ ;  /* 0x80ffffff8a8a1810 */ /* 0x000fe20007ffe0ff */
[----:B------:R-:W-:Y:S01]  /*c320*/  ISETP.GE.U32.AND P2, PT, R140, 0x7f000001, PT ;  /* 0x7f0000018c00780c */ /* 0x000fe20003f46070 */
[----:B------:R-:W-:Y:S02]  /*c330*/  IADD3 R158, PT, PT, R9, R158, RZ ;  /* 0x0000009e099e7210 */ /* 0x000fe40007ffe0ff */
[----:B------:R-:W-:Y:S02]  /*c340*/  IADD3 R138, PT, PT, R143, R138, RZ ;  /* 0x0000008a8f8a7210 */ /* 0x000fe40007ffe0ff */
[----:B------:R-:W-:Y:S01]  /*c350*/  R2UR UR11, R157 ;  /* 0x000000009d0b72ca */ /* 0x000fe200000e0000 */
[----:B------:R-:W-:Y:S01]  /*c360*/  IMAD.WIDE.U32 R10, R126, R19, RZ ;  /* 0x000000137e0a7225 */ /* 0x000fe200078e00ff */
[----:B------:R-:W-:Y:S01]  /*c370*/  ISETP.GE.U32.AND P1, PT, R135, 0x7f000001, PT ;  /* 0x7f0000018700780c */ /* 0x000fe20003f26070 */
[----:B------:R-:W-:Y:S01]  /*c380*/  ISETP.GE.U32.AND P4, PT, R158, 0x7f000001, PT ;  /* 0x7f0000019e00780c */ /* 0x000fe20003f86070 */
[----:B------:R-:W-:Y:S01]  /*c390*/  ISETP.GE.U32.AND P0, PT, R138, 0x7f000001, PT ;  /* 0x7f0000018a00780c */ /* 0x000fe20003f06070 */
[----:B------:R-:W-:-:S03]  /*c3a0*/  IMAD R159, R10, 0x7effffff, RZ ;  /* 0x7effffff0a9f7824 */ /* 0x000fc600078e02ff */
[----:B------:R-:W-:Y:S01]  /*c3b0*/  @P2 IADD3 R140, PT, PT, R140, -0x7f000001, RZ ;  /* 0x80ffffff8c8c2810 */ /* 0x000fe20007ffe0ff */
[----:B------:R-:W-:-:S04]  /*c3c0*/  IMAD.HI.U32 R159, R159, 0x7f000001, R10 ;  /* 0x7f0000019f9f7827 */ /* 0x000fc800078e000a */
[----:B------:R-:W-:Y:S01]  /*c3d0*/  IMAD.WIDE.U32 R10, R155, UR4, RZ ;  /* 0x000000049b0a7c25 */ /* 0x000fe2000f8e00ff */
[----:B------:R-:W-:Y:S02]  /*c3e0*/  IADD3 R140, PT, PT, R140, UR11, RZ ;  /* 0x0000000b8c8c7c10 */ /* 0x000fe4000fffe0ff */
[----:B------:R-:W-:Y:S02]  /*c3f0*/  @P4 IADD3 R158, PT, PT, R158, -0x7f000001, RZ ;  /* 0x80ffffff9e9e4810 */ /* 0x000fe40007ffe0ff */
[----:B------:R-:W-:Y:S01]  /*c400*/  @P0 IADD3 R138, PT, PT, R138, -0x7f000001, RZ ;  /* 0x80ffffff8a8a0810 */ /* 0x000fe20007ffe0ff */
[----:B------:R-:W-:Y:S01]  /*c410*/  IMAD R157, R10, 0x7effffff, RZ ;  /* 0x7effffff0a9d7824 */ /* 0x000fe200078e02ff */
[----:B------:R-:W-:Y:S01]  /*c420*/  @P1 IADD3 R135, PT, PT, R135, -0x7f000001, RZ ;  /* 0x80ffffff87871810 */ /* 0x000fe20007ffe0ff */
[----:B------:R-:W-:Y:S01]  /*c430*/  ISETP.GE.U32.AND P1, PT, R140, 0x7f000001, PT ;  /* 0x7f0000018c00780c */ /* 0x000fe20003f26070 */
[----:B------:R-:W-:Y:S01]  /*c440*/  ISETP.GE.U32.AND P2, PT, R151, 0x7f000001, PT ;  /* 0x7f0000019700780c */ /* 0x000fe20003f46070 */
[----:B------:R-:W-:Y:S01]  /*c450*/  IMAD.HI.U32 R157, R157, 0x7f000001, R10 ;  /* 0x7f0000019d9d7827 */ /* 0x000fe200078e000a */
[----:B------:R-:W-:-:S02]  /*c460*/  IADD3 R11, PT, PT, R158, UR7, RZ ;  /* 0x000000079e0b7c10 */ /* 0x000fc4000fffe0ff */
[----:B------:R-:W-:Y:S01]  /*c470*/  IADD3 R135, PT, PT, R138, R135, RZ ;  /* 0x000000878a877210 */ /* 0x000fe20007ffe0ff */
[----:B------:R-:W-:Y:S02]  /*c480*/  ISETP.GE.U32.AND P4, PT, R136, 0x7f000001, PT ;  /* 0x7f0000018800780c */ /* 0x000fe40003f86070 */
[----:B------:R-:W-:Y:S02]  /*c490*/  ISETP.GE.U32.AND P3, PT, R11, 0x7f000001, PT ;  /* 0x7f0000010b00780c */ /* 0x000fe40003f66070 */
[----:B------:R-:W-:Y:S01]  /*c4a0*/  ISETP.GE.U32.AND P0, PT, R135, 0x7f000001, PT ;  /* 0x7f0000018700780c */ /* 0x000fe20003f06070 */
[----:B------:R-:W-:Y:S02]  /*c4b0*/  R2UR UR9, R137 ;  /* 0x00000000890972ca */ /* 0x000fe400000e0000 */
[----:B------:R-:W-:Y:S02]  /*c4c0*/  @P1 IADD3 R140, PT, PT, R140, -0x7f000001, RZ ;  /* 0x80ffffff8c8c1810 */ /* 0x000fe40007ffe0ff */
[----:B------:R-:W-:-:S04]  /*c4d0*/  @P2 IADD3 R151, PT, PT, R151, -0x7f000001, RZ ;  /* 0x80ffffff97972810 */ /* 0x000fc80007ffe0ff */
[----:B------:R-:W-:Y:S02]  /*c4e0*/  IADD3 R140, PT, PT, R140, R151, RZ ;  /* 0x000000978c8c7210 */ /* 0x000fe40007ffe0ff */
[----:B------:R-:W-:Y:S02]  /*c4f0*/  @P4 IADD3 R136, PT, PT, R136, -0x7f000001, RZ ;  /* 0x80ffffff88884810 */ /* 0x000fe40007ffe0ff */
[----:B------:R-:W-:Y:S02]  /*c500*/  @P3 IADD3 R11, PT, PT, R11, -0x7f000001, RZ ;  /* 0x80ffffff0b0b3810 */ /* 0x000fe40007ffe0ff */
[----:B------:R-:W-:Y:S01]  /*c510*/  @P0 IADD3 R135, PT, PT, R135, -0x7f000001, RZ ;  /* 0x80ffffff87870810 */ /* 0x000fe20007ffe0ff */
[----:B------:R-:W-:Y:S01]  /*c520*/  ISETP.GE.U32.AND P2, PT, R140, 0x7f000001, PT ;  /* 0x7f0000018c00780c */ /* 0x000fe20003f46070 */
[----:B------:R-:W-:Y:S02]  /*c530*/  IADD3 R11, PT, PT, R11, R136, RZ ;  /* 0x000000880b0b7210 */ /* 0x000fe40007ffe0ff */
[----:B------:R-:W-:-:S03]  /*c540*/  IADD3 R10, PT, PT, R135, UR9, RZ ;  /* 0x00000009870a7c10 */ /* 0x000fc6000fffe0ff */
[----:B------:R-:W-:Y:S02]  /*c550*/  ISETP.GE.U32.AND P3, PT, R11, 0x7f000001, PT ;  /* 0x7f0000010b00780c */ /* 0x000fe40003f66070 */
[----:B------:R-:W-:Y:S01]  /*c560*/  ISETP.GE.U32.AND P0, PT, R10, 0x7f000001, PT ;  /* 0x7f0000010a00780c */ /* 0x000fe20003f06070 */
[----:B------:R-:W-:-:S04]  /*c570*/  ISETP.GE.U32.AND P1, PT, R159, 0x7f000001, PT ;  /* 0x7f0000019f00780c */ /* 0x000fc80003f26070 */
[----:B------:R-:W-:-:S04]  /*c580*/  @P2 IADD3 R140, PT, PT, R140, -0x7f000001, RZ ;  /* 0x80ffffff8c8c2810 */ /* 0x000fc80007ffe0ff */
[----:B------:R-:W-:Y:S02]  /*c590*/  IADD3 R140, PT, PT, R140, UR11, RZ ;  /* 0x0000000b8c8c7c10 */ /* 0x000fe4000fffe0ff */
[----:B------:R-:W-:Y:S02]  /*c5a0*/  @P3 IADD3 R11, PT, PT, R11, -0x7f000001, RZ ;  /* 0x80ffffff0b0b3810 */ /* 0x000fe40007ffe0ff */
[----:B------:R-:W-:Y:S01]  /*c5b0*/  @P0 IADD3 R10, PT, PT, R10, -0x7f000001, RZ ;  /* 0x80ffffff0a0a0810 */ /* 0x000fe20007ffe0ff */
[----:B------:R-:W-:Y:S01]  /*c5c0*/  ISETP.GE.U32.AND P0, PT, R140, 0x7f000001, PT ;  /* 0x7f0000018c00780c */ /* 0x000fe20003f06070 */
[----:B------:R-:W-:Y:S02]  /*c5d0*/  @P1 IADD3 R159, PT, PT, R159, -0x7f000001, RZ ;  /* 0x80ffffff9f9f1810 */ /* 0x000fe40007ffe0ff */
[----:B------:R-:W-:Y:S02]  /*c5e0*/  IADD3 R161, PT, PT, R11, UR7, RZ ;  /* 0x000000070ba17c10 */ /* 0x000fe4000fffe0ff */
[----:B------:R-:W-:-:S03]  /*c5f0*/  IADD3 R159, PT, PT, R10, R159, RZ ;  /* 0x0000009f0a9f7210 */ /* 0x000fc60007ffe0ff */
[----:B------:R-:W-:-:S05]  /*c600*/  ISETP.GE.U32.AND P3, PT, R161, 0x7f000001, PT ;  /* 0x7f000001a100780c */ /* 0x000fca0003f66070 */
[----:B------:R-:W-:Y:S01]  /*c610*/  @P0 IADD3 R140, PT, PT, R140, -0x7f000001, RZ ;  /* 0x80ffffff8c8c0810 */ /* 0x000fe20007ffe0ff */
[----:B------:R-:W-:Y:S01]  /*c620*/  ISETP.GE.U32.AND P0, PT, R159, 0x7f000001, PT ;  /* 0x7f0000019f00780c */ /* 0x000fe20003f06070 */
[----:B------:R-:W-:-:S06]  /*c630*/  R2UR UR5, R133 ;  /* 0x00000000850572ca */ /* 0x000fcc00000e0000 */
[----:B------:R-:W-:Y:S02]  /*c640*/  @P3 IADD3 R161, PT, PT, R161, -0x7f000001, RZ ;  /* 0x80ffffffa1a13810 */ /* 0x000fe40007ffe0ff */
[----:B------:R-:W-:-:S03]  /*c650*/  R2UR UR6, R132 ;  /* 0x00000000840672ca */ /* 0x000fc600000e0000 */
[----:B------:R-:W-:Y:S01]  /*c660*/  IMAD.WIDE.U32 R10, R161, UR4, RZ ;  /* 0x00000004a10a7c25 */ /* 0x000fe2000f8e00ff */
[----:B------:R-:W-:-:S03]  /*c670*/  @P0 IADD3 R159, PT, PT, R159, -0x7f000001, RZ ;  /* 0x80ffffff9f9f0810 */ /* 0x000fc60007ffe0ff */
[----:B------:R-:W-:Y:S01]  /*c680*/  IMAD R135, R10, 0x7effffff, RZ ;  /* 0x7effffff0a877824 */ /* 0x000fe200078e02ff */
[----:B------:R-:W-:-:S03]  /*c690*/  IADD3 R132, PT, PT, R159, UR9, RZ ;  /* 0x000000099f847c10 */ /* 0x000fc6000fffe0ff */
[----:B------:R-:W-:-:S04]  /*c6a0*/  IMAD.HI.U32 R135, R135, 0x7f000001, R10 ;  /* 0x7f00000187877827 */ /* 0x000fc800078e000a */
[----:B------:R-:W-:Y:S01]  /*c6b0*/  IMAD.WIDE.U32 R10, R140, UR5, RZ ;  /* 0x000000058c0a7c25 */ /* 0x000fe2000f8e00ff */
[----:B------:R-:W-:-:S03]  /*c6c0*/  ISETP.GE.U32.AND P0, PT, R132, 0x7f000001, PT ;  /* 0x7f0000018400780c */ /* 0x000fc60003f06070 */
[----:B------:R-:W-:-:S04]  /*c6d0*/  IMAD R133, R10, 0x7effffff, RZ ;  /* 0x7effffff0a857824 */ /* 0x000fc800078e02ff */
[----:B------:R-:W-:-:S04]  /*c6e0*/  IMAD.HI.U32 R133, R133, 0x7f000001, R10 ;  /* 0x7f00000185857827 */ /* 0x000fc800078e000a */
[----:B------:R-:W-:Y:S02]  /*c6f0*/  IMAD.WIDE.U32 R10, R155, UR6, RZ ;  /* 0x000000069b0a7c25 */ /* 0x000fe4000f8e00ff */
[----:B------:R-:W-:Y:S02]  /*c700*/  @P0 IADD3 R132, PT, PT, R132, -0x7f000001, RZ ;  /* 0x80ffffff84840810 */ /* 0x000fe40007ffe0ff */
[----:B------:R-:W-:Y:S01]  /*c710*/  IMAD R137, R10, 0x7effffff, RZ ;  /* 0x7effffff0a897824 */ /* 0x000fe200078e02ff */
[----:B------:R-:W-:-:S03]  /*c720*/  ISETP.GE.U32.AND P0, PT, R133, 0x7f000001, PT ;  /* 0x7f0000018500780c */ /* 0x000fc60003f06070 */
[----:B------:R-:W-:-:S05]  /*c730*/  IMAD.HI.U32 R137, R137, 0x7f000001, R10 ;  /* 0x7f00000189897827 */ /* 0x000fca00078e000a */
[----:B------:R-:W-:Y:S01]  /*c740*/  ISETP.GE.U32.AND P1, PT, R137, 0x7f000001, PT ;  /* 0x7f0000018900780c */ /* 0x000fe20003f26070 */
[----:B------:R-:W-:-:S04]  /*c750*/  IMAD.WIDE.U32 R10, R132, UR5, RZ ;  /* 0x00000005840a7c25 */ /* 0x000fc8000f8e00ff */
[----:B------:R-:W-:Y:S01]  /*c760*/  IMAD R151, R10, 0x7effffff, RZ ;  /* 0x7effffff0a977824 */ /* 0x000fe200078e02ff */
[----:B------:R-:W-:-:S03]  /*c770*/  @P0 IADD3 R133, PT, PT, R133, -0x7f000001, RZ ;  /* 0x80ffffff85850810 */ /* 0x000fc60007ffe0ff */
[----:B------:R-:W-:-:S04]  /*c780*/  IMAD.HI.U32 R151, R151, 0x7f000001, R10 ;  /* 0x7f00000197977827 */ /* 0x000fc800078e000a */
[----:B------:R-:W-:Y:S01]  /*c790*/  IMAD.WIDE.U32 R10, R133, 0x5fffffa, RZ ;  /* 0x05fffffa850a7825 */ /* 0x000fe200078e00ff */
[----:B------:R-:W-:-:S03]  /*c7a0*/  @P1 IADD3 R137, PT, PT, R137, -0x7f000001, RZ ;  /* 0x80ffffff89891810 */ /* 0x000fc60007ffe0ff */
[----:B------:R-:W-:Y:S01]  /*c7b0*/  IMAD R133, R133, 0x6, RZ ;  /* 0x0000000685857824 */ /* 0x000fe200078e02ff */
[----:B------:R-:W-:-:S03]  /*c7c0*/  ISETP.GE.U32.AND P0, PT, R154, 0x7f000001, PT ;  /* 0x7f0000019a00780c */ /* 0x000fc60003f06070 */
[----:B------:R-:W-:-:S04]  /*c7d0*/  IMAD.HI.U32 R159, R133, 0x7f000001, R10 ;  /* 0x7f000001859f7827 */ /* 0x000fc800078e000a */
[----:B------:R-:W-:-:S04]  /*c7e0*/  IMAD.WIDE.U32 R10, R137, 0x5fffffa, RZ ;  /* 0x05fffffa890a7825 */ /* 0x000fc800078e00ff */
[----:B------:R-:W-:Y:S02]  /*c7f0*/  IMAD R133, R137, 0x6, RZ ;  /* 0x0000000689857824 */ /* 0x000fe400078e02ff */
[----:B------:R-:W-:-:S04]  /*c800*/  IMAD.WIDE.U32 R136, R140, UR4, RZ ;  /* 0x000000048c887c25 */ /* 0x000fc8000f8e00ff */
[----:B------:R-:W-:-:S04]  /*c810*/  IMAD.HI.U32 R158, R133, 0x7f000001, R10 ;  /* 0x7f000001859e7827 */ /* 0x000fc800078e000a */
[----:B------:R-:W-:Y:S01]  /*c820*/  IMAD R11, R136, 0x7effffff, RZ ;  /* 0x7effffff880b7824 */ /* 0x000fe200078e02ff */
[----:B------:R-:W-:-:S03]  /*c830*/  @P0 IADD3 R154, PT, PT, R154, -0x7f000001, RZ ;  /* 0x80ffffff9a9a0810 */ /* 0x000fc60007ffe0ff */
[----:B------:R-:W-:Y:S01]  /*c840*/  IMAD.HI.U32 R136, R11, 0x7f000001, R136 ;  /* 0x7f0000010b887827 */ /* 0x000fe200078e0088 */
[----:B------:R-:W-:-:S03]  /*c850*/  ISETP.GE.U32.AND P0, PT, R145, 0x7f000001, PT ;  /* 0x7f0000019100780c */ /* 0x000fc60003f06070 */
[----:B------:R-:W-:-:S04]  /*c860*/  IMAD.WIDE.U32 R10, R155, UR5, RZ ;  /* 0x000000059b0a7c25 */ /* 0x000fc8000f8e00ff */
[----:B------:R-:W-:-:S04]  /*c870*/  IMAD R133, R10, 0x7effffff, RZ ;  /* 0x7effffff0a857824 */ /* 0x000fc800078e02ff */
[----:B------:R-:W-:-:S04]  /*c880*/  IMAD.HI.U32 R133, R133, 0x7f000001, R10 ;  /* 0x7f00000185857827 */ /* 0x000fc800078e000a */
[----:B------:R-:W-:Y:S01]  /*c890*/  IMAD.WIDE.U32 R10, R161, UR6, RZ ;  /* 0x00000006a10a7c25 */ /* 0x000fe2000f8e00ff */
[----:B------:R-:W-:-:S03]  /*c8a0*/  @P0 IADD3 R145, PT, PT, R145, -0x7f000001, RZ ;  /* 0x80ffffff91910810 */ /* 0x000fc60007ffe0ff */
[----:B------:R-:W-:-:S04]  /*c8b0*/  IMAD R137, R10, 0x7effffff, RZ ;  /* 0x7effffff0a897824 */ /* 0x000fc800078e02ff */
[----:B------:R-:W-:Y:S01]  /*c8c0*/  IMAD.HI.U32 R137, R137, 0x7f000001, R10 ;  /* 0x7f00000189897827 */ /* 0x000fe200078e000a */
[----:B------:R-:W-:-:S03]  /*c8d0*/  IADD3 R145, PT, PT, R13, R145, RZ ;  /* 0x000000910d917210 */ /* 0x000fc60007ffe0ff */
[----:B------:R-:W-:Y:S01]  /*c8e0*/  IMAD.WIDE.U32 R10, R132, UR6, RZ ;  /* 0x00000006840a7c25 */ /* 0x000fe2000f8e00ff */
[----:B------:R-:W-:-:S03]  /*c8f0*/  R2UR UR12, R12 ;  /* 0x000000000c0c72ca */ /* 0x000fc600000e0000 */
[----:B------:R-:W-:Y:S01]  /*c900*/  IMAD R13, R10, 0x7effffff, RZ ;  /* 0x7effffff0a0d7824 */ /* 0x000fe200078e02ff */
[----:B------:R-:W-:-:S03]  /*c910*/  IADD3 R154, PT, PT, R138, R154, RZ ;  /* 0x0000009a8a9a7210 */ /* 0x000fc60007ffe0ff */
[----:B------:R-:W-:-:S04]  /*c920*/  IMAD.HI.U32 R138, R13, 0x7f000001, R10 ;  /* 0x7f0000010d8a7827 */ /* 0x000fc800078e000a */
[----:B------:R-:W-:-:S04]  /*c930*/  IMAD.WIDE.U32 R12, R161, UR5, RZ ;  /* 0x00000005a10c7c25 */ /* 0x000fc8000f8e00ff */
[----:B------:R-:W-:-:S04]  /*c940*/  IMAD R11, R12, 0x7effffff, RZ ;  /* 0x7effffff0c0b7824 */ /* 0x000fc800078e02ff */
        /* <DEDUP_REMOVED lines=8> */
[----:B------:R-:W-:Y:S01]  /*c9d0*/  IMAD R163, R10, 0x7effffff, RZ ;  /* 0x7effffff0aa37824 */ /* 0x000fe200078e02ff */
[----:B------:R-:W-:-:S03]  /*c9e0*/  ISETP.GE.U32.AND P0, PT, R160, 0x7f000001, PT ;  /* 0x7f000001a000780c */ /* 0x000fc60003f06070 */
[----:B------:R-:W-:-:S05]  /*c9f0*/  IMAD.HI.U32 R163, R163, 0x7f000001, R10 ;  /* 0x7f000001a3a37827 */ /* 0x000fca00078e000a */
[----:B------:R-:W-:-:S05]  /*ca00*/  ISETP.GE.U32.AND P1, PT, R163, 0x7f000001, PT ;  /* 0x7f000001a300780c */ /* 0x000fca0003f26070 */
[----:B------:R-:W-:Y:S01]  /*ca10*/  @P0 IADD3 R160, PT, PT, R160, -0x7f000001, RZ ;  /* 0x80ffffffa0a00810 */ /* 0x000fe20007ffe0ff */
[----:B------:R-:W-:-:S07]  /*ca20*/  ISETP.GE.U32.AND P0, PT, R156, 0x7f000001, PT ;  /* 0x7f0000019c00780c */ /* 0x000fce0003f06070 */
[----:B------:R-:W-:-:S05]  /*ca30*/  @P1 IADD3 R163, PT, PT, R163, -0x7f000001, RZ ;  /* 0x80ffffffa3a31810 */ /* 0x000fca0007ffe0ff */
[----:B------:R-:W-:Y:S01]  /*ca40*/  IMAD.WIDE.U32 R10, R163, 0x5fffffa, RZ ;  /* 0x05fffffaa30a7825 */ /* 0x000fe200078e00ff */
[----:B------:R-:W-:-:S03]  /*ca50*/  @P0 IADD3 R156, PT, PT, R156, -0x7f000001, RZ ;  /* 0x80ffffff9c9c0810 */ /* 0x000fc60007ffe0ff */
[----:B------:R-:W-:-:S04]  /*ca60*/  IMAD R163, R163, 0x6, RZ ;  /* 0x00000006a3a37824 */ /* 0x000fc800078e02ff */
[----:B------:R-:W-:Y:S01]  /*ca70*/  IMAD.HI.U32 R132, R163, 0x7f000001, R10 ;  /* 0x7f000001a3847827 */ /* 0x000fe200078e000a */
[----:B------:R-:W-:-:S03]  /*ca80*/  IADD3 R156, PT, PT, R9, R156, RZ ;  /* 0x0000009c099c7210 */ /* 0x000fc60007ffe0ff */
[----:B------:R-:W-:-:S04]  /*ca90*/  IMAD.WIDE.U32 R10, R140, UR6, RZ ;  /* 0x000000068c0a7c25 */ /* 0x000fc8000f8e00ff */
[----:B------:R-:W-:-:S04]  /*caa0*/  IMAD R9, R10, 0x7effffff, RZ ;  /* 0x7effffff0a097824 */ /* 0x000fc800078e02ff */
[----:B------:R-:W-:-:S05]  /*cab0*/  IMAD.HI.U32 R9, R9, 0x7f000001, R10 ;  /* 0x7f00000109097827 */ /* 0x000fca00078e000a */
[----:B------:R-:W-:-:S13]  /*cac0*/  ISETP.GE.U32.AND P0, PT, R9, 0x7f000001, PT ;  /* 0x7f0000010900780c */ /* 0x000fda0003f06070 */
[----:B------:R-:W-:-:S05]  /*cad0*/  @P0 IADD3 R9, PT, PT, R9, -0x7f000001, RZ ;  /* 0x80ffffff09090810 */ /* 0x000fca0007ffe0ff */
[----:B------:R-:W-:-:S04]  /*cae0*/  IMAD.WIDE.U32 R10, R9, 0x5fffffa, RZ ;  /* 0x05fffffa090a7825 */ /* 0x000fc800078e00ff */
[----:B------:R-:W-:-:S04]  /*caf0*/  IMAD R9, R9, 0x6, RZ ;  /* 0x0000000609097824 */ /* 0x000fc800078e02ff */
[----:B------:R-:W-:-:S04]  /*cb00*/  IMAD.HI.U32 R9, R9, 0x7f000001, R10 ;  /* 0x7f00000109097827 */ /* 0x000fc800078e000a */
[----:B------:R-:W-:-:S04]  /*cb10*/  IMAD.WIDE.U32 R10, R155, UR12, RZ ;  /* 0x0000000c9b0a7c25 */ /* 0x000fc8000f8e00ff */
[----:B------:R-:W-:-:S04]  /*cb20*/  IMAD R155, R10, 0x7effffff, RZ ;  /* 0x7effffff0a9b7824 */ /* 0x000fc800078e02ff */
[----:B------:R-:W-:-:S05]  /*cb30*/  IMAD.HI.U32 R155, R155, 0x7f000001, R10 ;  /* 0x7f0000019b9b7827 */ /* 0x000fca00078e000a */
[----:B------:R-:W-:-:S13]  /*cb40*/  ISETP.GE.U32.AND P0, PT, R155, 0x7f000001, PT ;  /* 0x7f0000019b00780c */ /* 0x000fda0003f06070 */
[----:B------:R-:W-:Y:S01]  /*cb50*/  @P0 IADD3 R155, PT, PT, R155, -0x7f000001, RZ ;  /* 0x80ffffff9b9b0810 */ /* 0x000fe20007ffe0ff */
[----:B------:R-:W-:-:S04]  /*cb60*/  ISETP.GE.U32.AND P0, PT, R157, 0x7f000001, PT ;  /* 0x7f0000019d00780c */ /* 0x000fc80003f06070 */
[----:B------:R-:W-:-:S04]  /*cb70*/  IMAD.WIDE.U32 R10, R155, 0x5fffffa, RZ ;  /* 0x05fffffa9b0a7825 */ /* 0x000fc800078e00ff */
[----:B------:R-:W-:-:S04]  /*cb80*/  IMAD R155, R155, 0x6, RZ ;  /* 0x000000069b9b7824 */ /* 0x000fc800078e02ff */
[----:B------:R-:W-:-:S04]  /*cb90*/  IMAD.HI.U32 R155, R155, 0x7f000001, R10 ;  /* 0x7f0000019b9b7827 */ /* 0x000fc800078e000a */
[----:B------:R-:W-:Y:S01]  /*cba0*/  IMAD.WIDE.U32 R10, R140, UR12, RZ ;  /* 0x0000000c8c0a7c25 */ /* 0x000fe2000f8e00ff */
[----:B------:R-:W-:-:S03]  /*cbb0*/  @P0 IADD3 R157, PT, PT, R157, -0x7f000001, RZ ;  /* 0x80ffffff9d9d0810 */ /* 0x000fc60007ffe0ff */
[----:B------:R-:W-:Y:S02]  /*cbc0*/  IMAD R163, R10, 0x7effffff, RZ ;  /* 0x7effffff0aa37824 */ /* 0x000fe400078e02ff */
[----:B------:R-:W-:Y:S02]  /*cbd0*/  ISETP.GE.U32.AND P0, PT, R157, 0x7f000001, PT ;  /* 0x7f0000019d00780c */ /* 0x000fe40003f06070 */
[----:B------:R-:W-:-:S05]  /*cbe0*/  IMAD.HI.U32 R163, R163, 0x7f000001, R10 ;  /* 0x7f000001a3a37827 */ /* 0x000fca00078e000a */
[----:B------:R-:W-:Y:S01]  /*cbf0*/  ISETP.GE.U32.AND P2, PT, R163, 0x7f000001, PT ;  /* 0x7f000001a300780c */ /* 0x000fe20003f46070 */
[----:B------:R-:W-:-:S05]  /*cc00*/  ISETP.GE.U32.AND P1, PT, R151, 0x7f000001, PT ;  /* 0x7f0000019700780c */ /* 0x000fca0003f26070 */
[----:B------:R-:W-:Y:S01]  /*cc10*/  @P0 IADD3 R157, PT, PT, R157, -0x7f000001, RZ ;  /* 0x80ffffff9d9d0810 */ /* 0x000fe20007ffe0ff */
[----:B------:R-:W-:-:S06]  /*cc20*/  ISETP.GE.U32.AND P0, PT, R156, 0x7f000001, PT ;  /* 0x7f0000019c00780c */ /* 0x000fcc0003f06070 */
[----:B------:R-:W-:-:S05]  /*cc30*/  @P2 IADD3 R163, PT, PT, R163, -0x7f000001, RZ ;  /* 0x80ffffffa3a32810 */ /* 0x000fca0007ffe0ff */
[----:B------:R-:W-:Y:S01]  /*cc40*/  IMAD.WIDE.U32 R10, R163, 0x5fffffa, RZ ;  /* 0x05fffffaa30a7825 */ /* 0x000fe200078e00ff */
[----:B------:R-:W-:-:S03]  /*cc50*/  @P1 IADD3 R151, PT, PT, R151, -0x7f000001, RZ ;  /* 0x80ffffff97971810 */ /* 0x000fc60007ffe0ff */
[----:B------:R-:W-:Y:S01]  /*cc60*/  IMAD R163, R163, 0x6, RZ ;  /* 0x00000006a3a37824 */ /* 0x000fe200078e02ff */
[----:B------:R-:W-:-:S03]  /*cc70*/  @P0 IADD3 R156, PT, PT, R156, -0x7f000001, RZ ;  /* 0x80ffffff9c9c0810 */ /* 0x000fc60007ffe0ff */
[----:B------:R-:W-:Y:S01]  /*cc80*/  IMAD.HI.U32 R140, R163, 0x7f000001, R10 ;  /* 0x7f000001a38c7827 */ /* 0x000fe200078e000a */
[----:B------:R-:W-:-:S03]  /*cc90*/  IADD3 R151, PT, PT, R157, R151, RZ ;  /* 0x000000979d977210 */ /* 0x000fc60007ffe0ff */
[----:B------:R-:W-:Y:S01]  /*cca0*/  IMAD.WIDE.U32 R10, R128, R22, RZ ;  /* 0x00000016800a7225 */ /* 0x000fe200078e00ff */
[----:B------:R-:W-:-:S03]  /*ccb0*/  IADD3 R156, PT, PT, R156, UR7, RZ ;  /* 0x000000079c9c7c10 */ /* 0x000fc6000fffe0ff */
[----:B------:R-:W-:Y:S02]  /*ccc0*/  IMAD R157, R10, 0x7effffff, RZ ;  /* 0x7effffff0a9d7824 */ /* 0x000fe400078e02ff */
[----:B------:R-:W-:Y:S02]  /*ccd0*/  ISETP.GE.U32.AND P0, PT, R156, 0x7f000001, PT ;  /* 0x7f0000019c00780c */ /* 0x000fe40003f06070 */
[----:B------:R-:W-:Y:S01]  /*cce0*/  IMAD.HI.U32 R11, R157, 0x7f000001, R10 ;  /* 0x7f0000019d0b7827 */ /* 0x000fe200078e000a */
[----:B------:R-:W-:-:S04]  /*ccf0*/  IADD3 R153, PT, PT, R153, R160, RZ ;  /* 0x000000a099997210 */ /* 0x000fc80007ffe0ff */
[----:B------:R-:W-:-:S06]  /*cd00*/  ISETP.GE.U32.AND P1, PT, R11, 0x7f000001, PT ;  /* 0x7f0000010b00780c */ /* 0x000fcc0003f26070 */
[----:B------:R-:W-:Y:S01]  /*cd10*/  @P0 IADD3 R156, PT, PT, R156, -0x7f000001, RZ ;  /* 0x80ffffff9c9c0810 */ /* 0x000fe20007ffe0ff */
[----:B------:R-:W-:-:S06]  /*cd20*/  ISETP.GE.U32.AND P0, PT, R153, 0x7f000001, PT ;  /* 0x7f0000019900780c */ /* 0x000fcc0003f06070 */
[----:B------:R-:W-:-:S04]  /*cd30*/  @P1 IADD3 R11, PT, PT, R11, -0x7f000001, RZ ;  /* 0x80ffffff0b0b1810 */ /* 0x000fc80007ffe0ff */
[----:B------:R-:W-:Y:S01]  /*cd40*/  IADD3 R160, PT, PT, R156, R11, RZ ;  /* 0x0000000b9ca07210 */ /* 0x000fe20007ffe0ff */
[----:B------:R-:W-:Y:S02]  /*cd50*/  IMAD.WIDE.U32 R10, R129, R22, RZ ;  /* 0x00000016810a7225 */ /* 0x000fe400078e00ff */
[----:B------:R-:W-:Y:S02]  /*cd60*/  @P0 IADD3 R153, PT, PT, R153, -0x7f000001, RZ ;  /* 0x80ffffff99990810 */ /* 0x000fe40007ffe0ff */
[----:B------:R-:W-:Y:S02]  /*cd70*/  IMAD R157, R10, 0x7effffff, RZ ;  /* 0x7effffff0a9d7824 */ /* 0x000fe400078e02ff */
[----:B------:R-:W-:Y:S02]  /*cd80*/  IADD3 R153, PT, PT, R153, UR11, RZ ;  /* 0x0000000b99997c10 */ /* 0x000fe4000fffe0ff */
[----:B------:R-:W-:-:S03]  /*cd90*/  IMAD.HI.U32 R10, R157, 0x7f000001, R10 ;  /* 0x7f0000019d0a7827 */ /* 0x000fc600078e000a */
[----:B------:R-:W-:Y:S02]  /*cda0*/  ISETP.GE.U32.AND P0, PT, R153, 0x7f000001, PT ;  /* 0x7f0000019900780c */ /* 0x000fe40003f06070 */
[----:B------:R-:W-:-:S11]  /*cdb0*/  ISETP.GE.U32.AND P1, PT, R10, 0x7f000001, PT ;  /* 0x7f0000010a00780c */ /* 0x000fd60003f26070 */
[----:B------:R-:W-:Y:S02]  /*cdc0*/  @P0 IADD3 R153, PT, PT, R153, -0x7f000001, RZ ;  /* 0x80ffffff99990810 */ /* 0x000fe40007ffe0ff */
[----:B------:R-:W-:-:S04]  /*cdd0*/  @P1 IADD3 R10, PT, PT, R10, -0x7f000001, RZ ;  /* 0x80ffffff0a0a1810 */ /* 0x000fc80007ffe0ff */
[----:B------:R-:W-:-:S05]  /*cde0*/  IADD3 R153, PT, PT, R153, R10, RZ ;  /* 0x0000000a99997210 */ /* 0x000fca0007ffe0ff */
[----:B------:R-:W-:-:S13]  /*cdf0*/  ISETP.GE.U32.AND P0, PT, R153, 0x7f000001, PT ;  /* 0x7f0000019900780c */ /* 0x000fda0003f06070 */
[----:B------:R-:W-:-:S04]  /*ce00*/  @P0 IADD3 R153, PT, PT, R153, -0x7f000001, RZ ;  /* 0x80ffffff99990810 */ /* 0x000fc80007ffe0ff */
[----:B------:R-:W-:-:S05]  /*ce10*/  IADD3 R153, PT, PT, R153, UR11, RZ ;  /* 0x0000000b99997c10 */ /* 0x000fca000fffe0ff */
[----:B------:R-:W-:Y:S01]  /*ce20*/  ISETP.GE.U32.AND P0, PT, R153, 0x7f000001, PT ;  /* 0x7f0000019900780c */ /* 0x000fe20003f06070 */
[----:B------:R-:W-:-:S12]  /*ce30*/  ISETP.GE.U32.AND P1, PT, R161, 0x7f000001, PT ;  /* 0x7f000001a100780c */ /* 0x000fd80003f26070 */
[----:B------:R-:W-:Y:S01]  /*ce40*/  @P0 IADD3 R153, PT, PT, R153, -0x7f000001, RZ ;  /* 0x80ffffff99990810 */ /* 0x000fe20007ffe0ff */
[----:B------:R-:W-:-:S04]  /*ce50*/  ISETP.GE.U32.AND P0, PT, R160, 0x7f000001, PT ;  /* 0x7f000001a000780c */ /* 0x000fc80003f06070 */
[----:B------:R-:W-:Y:S01]  /*ce60*/  IMAD.WIDE.U32 R10, R153, UR5, RZ ;  /* 0x00000005990a7c25 */ /* 0x000fe2000f8e00ff */
[----:B------:R-:W-:Y:S01]  /*ce70*/  @P1 IADD3 R161, PT, PT, R161, -0x7f000001, RZ ;  /* 0x80ffffffa1a11810 */ /* 0x000fe20007ffe0ff */
[----:B------:R-:W-:Y:S02]  /*ce80*/  ISETP.GE.U32.AND P1, PT, R135, 0x7f000001, PT ;  /* 0x7f0000018700780c */ /* 0x000fe40003f26070 */
[----:B------:R-:W-:-:S05]  /*ce90*/  IMAD R157, R10, 0x7effffff, RZ ;  /* 0x7effffff0a9d7824 */ /* 0x000fca00078e02ff */
[----:B------:R-:W-:Y:S01]  /*cea0*/  @P0 IADD3 R160, PT, PT, R160, -0x7f000001, RZ ;  /* 0x80ffffffa0a00810 */ /* 0x000fe20007ffe0ff */
[----:B------:R-:W-:-:S03]  /*ceb0*/  IMAD.HI.U32 R11, R157, 0x7f000001, R10 ;  /* 0x7f0000019d0b7827 */ /* 0x000fc600078e000a */
[----:B------:R-:W-:Y:S02]  /*cec0*/  IADD3 R160, PT, PT, R160, UR7, RZ ;  /* 0x00000007a0a07c10 */ /* 0x000fe4000fffe0ff */
[----:B------:R-:W-:-:S03]  /*ced0*/  ISETP.GE.U32.AND P2, PT, R11, 0x7f000001, PT ;  /* 0x7f0000010b00780c */ /* 0x000fc60003f46070 */
[----:B------:R-:W-:Y:S01]  /*cee0*/  ISETP.GE.U32.AND P0, PT, R160, 0x7f000001, PT ;  /* 0x7f000001a000780c */ /* 0x000fe20003f06070 */
[----:B------:R-:W-:Y:S01]  /*cef0*/  @P1 IADD3 R135, PT, PT, R135, -0x7f000001, RZ ;  /* 0x80ffffff87871810 */ /* 0x000fe20007ffe0ff */
[----:B------:R-:W-:Y:S01]  /*cf00*/  ISETP.GE.U32.AND P3, PT, R12, 0x7f000001, PT ;  /* 0x7f0000010c00780c */ /* 0x000fe20003f66070 */
[----:B------:R-:W-:-:S07]  /*cf10*/  ISETP.GE.U32.AND P1, PT, R159, 0x7f000001, PT ;  /* 0x7f0000019f00780c */ /* 0x000fce0003f26070 */
[----:B------:R-:W-:-:S03]  /*cf20*/  @P2 IADD3 R11, PT, PT, R11, -0x7f000001, RZ ;  /* 0x80ffffff0b0b2810 */ /* 0x000fc60007ffe0ff */
[----:B------:R-:W-:Y:S01]  /*cf30*/  @P0 IADD3 R160, PT, PT, R160, -0x7f000001, RZ ;  /* 0x80ffffffa0a00810 */ /* 0x000fe20007ffe0ff */
[----:B------:R-:W-:Y:S01]  /*cf40*/  ISETP.GE.U32.AND P0, PT, R135, 0x7f000001, PT ;  /* 0x7f0000018700780c */ /* 0x000fe20003f06070 */
[----:B------:R-:W-:Y:S01]  /*cf50*/  ISETP.GE.U32.AND P2, PT, R161, 0x7f000001, PT ;  /* 0x7f000001a100780c */ /* 0x000fe20003f46070 */
[----:B------:R-:W-:-:S04]  /*cf60*/  IMAD.WIDE.U32 R156, R11, 0x5fffffa, RZ ;  /* 0x05fffffa0b9c7825 */ /* 0x000fc800078e00ff */
[----:B------:R-:W-:Y:S01]  /*cf70*/  IMAD R11, R11, 0x6, RZ ;  /* 0x000000060b0b7824 */ /* 0x000fe200078e02ff */
[----:B------:R-:W-:-:S03]  /*cf80*/  @P3 IADD3 R12, PT, PT, R12, -0x7f000001, RZ ;  /* 0x80ffffff0c0c3810 */ /* 0x000fc60007ffe0ff */
[----:B------:R-:W-:-:S03]  /*cf90*/  IMAD.HI.U32 R156, R11, 0x7f000001, R156 ;  /* 0x7f0000010b9c7827 */ /* 0x000fc600078e009c */
[----:B------:R-:W-:Y:S01]  /*cfa0*/  @P0 IADD3 R135, PT, PT, R135, -0x7f000001, RZ ;  /* 0x80ffffff87870810 */ /* 0x000fe20007ffe0ff */
[----:B------:R-:W-:Y:S01]  /*cfb0*/  ISETP.GE.U32.AND P0, PT, R145, 0x7f000001, PT ;  /* 0x7f0000019100780c */ /* 0x000fe20003f06070 */
[----:B------:R-:W-:Y:S01]  /*cfc0*/  IMAD.WIDE.U32 R10, R160, UR4, RZ ;  /* 0x00000004a00a7c25 */ /* 0x000fe2000f8e00ff */
[----:B------:R-:W-:-:S03]  /*cfd0*/  @P2 IADD3 R161, PT, PT, R161, -0x7f000001, RZ ;  /* 0x80ffffffa1a12810 */ /* 0x000fc60007ffe0ff */
[----:B------:R-:W-:Y:S01]  /*cfe0*/  IMAD R157, R10, 0x7effffff, RZ ;  /* 0x7effffff0a9d7824 */ /* 0x000fe200078e02ff */
[----:B------:R-:W-:Y:S02]  /*cff0*/  @P1 IADD3 R159, PT, PT, R159, -0x7f000001, RZ ;  /* 0x80ffffff9f9f1810 */ /* 0x000fe40007ffe0ff */
[----:B------:R-:W-:Y:S01]  /*d000*/  IADD3 R162, PT, PT, R161, R12, RZ ;  /* 0x0000000ca1a27210 */ /* 0x000fe20007ffe0ff */
[----:B------:R-:W-:-:S04]  /*d010*/  IMAD.HI.U32 R12, R157, 0x7f000001, R10 ;  /* 0x7f0000019d0c7827 */ /* 0x000fc800078e000a */
[----:B------:R-:W-:Y:S01]  /*d020*/  IMAD.WIDE.U32 R10, R127, R22, RZ ;  /* 0x000000167f0a7225 */ /* 0x000fe200078e00ff */
[----:B------:R-:W-:Y:S02]  /*d030*/  IADD3 R157, PT, PT, R135, R159, RZ ;  /* 0x0000009f879d7210 */ /* 0x000fe40007ffe0ff */
[----:B------:R-:W-:Y:S01]  /*d040*/  @P0 IADD3 R145, PT, PT, R145, -0x7f000001, RZ ;  /* 0x80ffffff91910810 */ /* 0x000fe20007ffe0ff */
[----:B------:R-:W-:-:S03]  /*d050*/  IMAD R135, R10, 0x7effffff, RZ ;  /* 0x7effffff0a877824 */ /* 0x000fc600078e02ff */
[----:B------:R-:W-:Y:S01]  /*d060*/  IADD3 R145, PT, PT, R145, UR10, RZ ;  /* 0x0000000a91917c10 */ /* 0x000fe2000fffe0ff */
[----:B------:R-:W-:-:S04]  /*d070*/  IMAD.HI.U32 R10, R135, 0x7f000001, R10 ;  /* 0x7f000001870a7827 */ /* 0x000fc800078e000a */
[----:B------:R-:W-:Y:S01]  /*d080*/  ISETP.GE.U32.AND P0, PT, R145, 0x7f000001, PT ;  /* 0x7f0000019100780c */ /* 0x000fe20003f06070 */
[----:B------:R-:W-:-:S12]  /*d090*/  ISETP.GE.U32.AND P1, PT, R10, 0x7f000001, PT ;  /* 0x7f0000010a00780c */ /* 0x000fd80003f26070 */
[----:B------:R-:W-:Y:S02]  /*d0a0*/  @P0 IADD3 R145, PT, PT, R145, -0x7f000001, RZ ;  /* 0x80ffffff91910810 */ /* 0x000fe40007ffe0ff */
[----:B------:R-:W-:-:S04]  /*d0b0*/  @P1 IADD3 R10, PT, PT, R10, -0x7f000001, RZ ;  /* 0x80ffffff0a0a1810 */ /* 0x000fc80007ffe0ff */
[----:B------:R-:W-:-:S05]  /*d0c0*/  IADD3 R145, PT, PT, R145, R10, RZ ;  /* 0x0000000a91917210 */ /* 0x000fca0007ffe0ff */
[----:B------:R-:W-:-:S13]  /*d0d0*/  ISETP.GE.U32.AND P0, PT, R145, 0x7f000001, PT ;  /* 0x7f0000019100780c */ /* 0x000fda0003f06070 */
[----:B------:R-:W-:-:S04]  /*d0e0*/  @P0 IADD3 R145, PT, PT, R145, -0x7f000001, RZ ;  /* 0x80ffffff91910810 */ /* 0x000fc80007ffe0ff */
[----:B------:R-:W-:Y:S02]  /*d0f0*/  IADD3 R159, PT, PT, R145, UR10, RZ ;  /* 0x0000000a919f7c10 */ /* 0x000fe4000fffe0ff */
[----:B------:R-:W2:Y:S03]  /*d100*/  LDL R145, [R1+0x110] ;  /* 0x0001100001917983 */ /* 0x000ea60000100800 */
[----:B------:R-:W-:-:S13]  /*d110*/  ISETP.GE.U32.AND P0, PT, R159, 0x7f000001, PT ;  /* 0x7f0000019f00780c */ /* 0x000fda0003f06070 */
[----:B------:R-:W-:-:S05]  /*d120*/  @P0 IADD3 R159, PT, PT, R159, -0x7f000001, RZ ;  /* 0x80ffffff9f9f0810 */ /* 0x000fca0007ffe0ff */
[----:B------:R-:W-:-:S04]  /*d130*/  IMAD.WIDE.U32 R10, R159, UR6, RZ ;  /* 0x000000069f0a7c25 */ /* 0x000fc8000f8e00ff */
[----:B------:R-:W-:-:S04]  /*d140*/  IMAD R135, R10, 0x7effffff, RZ ;  /* 0x7effffff0a877824 */ /* 0x000fc800078e02ff */
[----:B------:R-:W-:-:S05]  /*d150*/  IMAD.HI.U32 R135, R135, 0x7f000001, R10 ;  /* 0x7f00000187877827 */ /* 0x000fca00078e000a */
[----:B------:R-:W-:Y:S01]  /*d160*/  ISETP.GE.U32.AND P0, PT, R135, 0x7f000001, PT ;  /* 0x7f0000018700780c */ /* 0x000fe20003f06070 */
[----:B------:R-:W-:-:S12]  /*d170*/  ISETP.GE.U32.AND P1, PT, R162, 0x7f000001, PT ;  /* 0x7f000001a200780c */ /* 0x000fd80003f26070 */
[----:B------:R-:W-:Y:S01]  /*d180*/  @P0 IADD3 R135, PT, PT, R135, -0x7f000001, RZ ;  /* 0x80ffffff87870810 */ /* 0x000fe20007ffe0ff */
[----:B------:R-:W-:-:S04]  /*d190*/  ISETP.GE.U32.AND P0, PT, R157, 0x7f000001, PT ;  /* 0x7f0000019d00780c */ /* 0x000fc80003f06070 */
[----:B------:R-:W-:-:S09]  /*d1a0*/  IMAD.WIDE.U32 R10, R135, 0x5fffffa, RZ ;  /* 0x05fffffa870a7825 */ /* 0x000fd200078e00ff */
[----:B------:R-:W-:Y:S01]  /*d1b0*/  @P0 IADD3 R157, PT, PT, R157, -0x7f000001, RZ ;  /* 0x80ffffff9d9d0810 */ /* 0x000fe20007ffe0ff */
[----:B------:R-:W-:Y:S01]  /*d1c0*/  ISETP.GE.U32.AND P0, PT, R154, 0x7f000001, PT ;  /* 0x7f0000019a00780c */ /* 0x000fe20003f06070 */
[----:B------:R-:W-:Y:S01]  /*d1d0*/  IMAD R135, R135, 0x6, RZ ;  /* 0x0000000687877824 */ /* 0x000fe200078e02ff */
[----:B------:R-:W-:Y:S01]  /*d1e0*/  @P1 IADD3 R162, PT, PT, R162, -0x7f000001, RZ ;  /* 0x80ffffffa2a21810 */ /* 0x000fe20007ffe0ff */
[----:B------:R-:W-:Y:S02]  /*d1f0*/  ISETP.GE.U32.AND P1, PT, R158, 0x7f000001, PT ;  /* 0x7f0000019e00780c */ /* 0x000fe40003f26070 */
[----:B------:R-:W-:-:S04]  /*d200*/  IMAD.HI.U32 R135, R135, 0x7f000001, R10 ;  /* 0x7f00000187877827 */ /* 0x000fc800078e000a */
[----:B------:R-:W-:-:S04]  /*d210*/  IMAD.WIDE.U32 R10, R126, R22, RZ ;  /* 0x000000167e0a7225 */ /* 0x000fc800078e00ff */
[----:B------:R-:W-:Y:S01]  /*d220*/  @P0 IADD3 R154, PT, PT, R154, -0x7f000001, RZ ;  /* 0x80ffffff9a9a0810 */ /* 0x000fe20007ffe0ff */
[----:B------:R-:W-:-:S04]  /*d230*/  IMAD R161, R10, 0x7effffff, RZ ;  /* 0x7effffff0aa17824 */ /* 0x000fc800078e02ff */
[----:B------:R-:W-:Y:S01]  /*d240*/  IMAD.HI.U32 R11, R161, 0x7f000001, R10 ;  /* 0x7f000001a10b7827 */ /* 0x000fe200078e000a */
[----:B------:R-:W-:Y:S02]  /*d250*/  IADD3 R154, PT, PT, R154, UR9, RZ ;  /* 0x000000099a9a7c10 */ /* 0x000fe4000fffe0ff */
[----:B------:R-:W-:Y:S02]  /*d260*/  @P1 IADD3 R158, PT, PT, R158, -0x7f000001, RZ ;  /* 0x80ffffff9e9e1810 */ /* 0x000fe40007ffe0ff */
[----:B------:R-:W-:Y:S01]  /*d270*/  ISETP.GE.U32.AND P1, PT, R11, 0x7f000001, PT ;  /* 0x7f0000010b00780c */ /* 0x000fe20003f26070 */
[----:B------:R-:W-:-:S12]  /*d280*/  ISETP.GE.U32.AND P0, PT, R154, 0x7f000001, PT ;  /* 0x7f0000019a00780c */ /* 0x000fd80003f06070 */
        /* <DEDUP_REMOVED lines=8> */
[----:B------:R-:W-:Y:S02]  /*d310*/  @P0 IADD3 R154, PT, PT, R154, -0x7f000001, RZ ;  /* 0x80ffffff9a9a0810 */ /* 0x000fe40007ffe0ff */
[----:B------:R-:W-:-:S03]  /*d320*/  @P2 IADD3 R9, PT, PT, R9, -0x7f000001, RZ ;  /* 0x80ffffff09092810 */ /* 0x000fc60007ffe0ff */
[----:B------:R-:W-:Y:S01]  /*d330*/  IMAD.WIDE.U32 R10, R154, UR12, RZ ;  /* 0x0000000c9a0a7c25 */ /* 0x000fe2000f8e00ff */
[----:B------:R-:W-:-:S03]  /*d340*/  IADD3 R9, PT, PT, R162, R9, RZ ;  /* 0x00000009a2097210 */ /* 0x000fc60007ffe0ff */
[----:B------:R-:W-:Y:S01]  /*d350*/  IMAD R161, R10, 0x7effffff, RZ ;  /* 0x7effffff0aa17824 */ /* 0x000fe200078e02ff */
[----:B------:R-:W-:Y:S01]  /*d360*/  ISETP.GE.U32.AND P1, PT, R155, 0x7f000001, PT ;  /* 0x7f0000019b00780c */ /* 0x000fe20003f26070 */
[----:B------:R-:W-:Y:S02]  /*d370*/  ISETP.GE.U32.AND P0, PT, R9, 0x7f000001, PT ;  /* 0x7f0000010900780c */ /* 0x000fe40003f06070 */
[----:B------:R-:W-:-:S05]  /*d380*/  IMAD.HI.U32 R161, R161, 0x7f000001, R10 ;  /* 0x7f000001a1a17827 */ /* 0x000fca00078e000a */
[----:B------:R-:W-:Y:S01]  /*d390*/  ISETP.GE.U32.AND P2, PT, R161, 0x7f000001, PT ;  /* 0x7f000001a100780c */ /* 0x000fe20003f46070 */
[----:B------:R-:W-:-:S04]  /*d3a0*/  IADD3 R157, PT, PT, R157, R158, RZ ;  /* 0x0000009e9d9d7210 */ /* 0x000fc80007ffe0ff */
[----:B------:R-:W-:Y:S02]  /*d3b0*/  @P1 IADD3 R155, PT, PT, R155, -0x7f000001, RZ ;  /* 0x80ffffff9b9b1810 */ /* 0x000fe40007ffe0ff */
[----:B------:R-:W-:Y:S01]  /*d3c0*/  @P0 IADD3 R9, PT, PT, R9, -0x7f000001, RZ ;  /* 0x80ffffff09090810 */ /* 0x000fe20007ffe0ff */
[----:B------:R-:W-:Y:S01]  /*d3d0*/  ISETP.GE.U32.AND P1, PT, R137, 0x7f000001, PT ;  /* 0x7f0000018900780c */ /* 0x000fe20003f26070 */
[----:B------:R-:W-:Y:S01]  /*d3e0*/  ISETP.GE.U32.AND P0, PT, R151, 0x7f000001, PT ;  /* 0x7f0000019700780c */ /* 0x000fe20003f06070 */
[----:B------:R-:W-:Y:S01]  /*d3f0*/  ISETP.GE.U32.AND P3, PT, R132, 0x7f000001, PT ;  /* 0x7f0000018400780c */ /* 0x000fe20003f66070 */
[----:B------:R-:W-:Y:S02]  /*d400*/  IADD3 R155, PT, PT, R9, R155, RZ ;  /* 0x0000009b099b7210 */ /* 0x000fe40007ffe0ff */
[----:B------:R-:W-:Y:S01]  /*d410*/  @P2 IADD3 R161, PT, PT, R161, -0x7f000001, RZ ;  /* 0x80ffffffa1a12810 */ /* 0x000fe20007ffe0ff */
[----:B------:R-:W-:Y:S02]  /*d420*/  ISETP.GE.U32.AND P2, PT, R157, 0x7f000001, PT ;  /* 0x7f0000019d00780c */ /* 0x000fe40003f46070 */
[----:B------:R-:W-:-:S05]  /*d430*/  ISETP.GE.U32.AND P4, PT, R155, 0x7f000001, PT ;  /* 0x7f0000019b00780c */ /* 0x000fca0003f86070 */
[----:B------:R-:W-:Y:S02]  /*d440*/  @P1 IADD3 R137, PT, PT, R137, -0x7f000001, RZ ;  /* 0x80ffffff89891810 */ /* 0x000fe40007ffe0ff */
[----:B------:R-:W-:Y:S02]  /*d450*/  @P0 IADD3 R151, PT, PT, R151, -0x7f000001, RZ ;  /* 0x80ffffff97970810 */ /* 0x000fe40007ffe0ff */
[----:B------:R-:W-:Y:S01]  /*d460*/  @P3 IADD3 R132, PT, PT, R132, -0x7f000001, RZ ;  /* 0x80ffffff84843810 */ /* 0x000fe20007ffe0ff */
[----:B------:R-:W-:Y:S01]  /*d470*/  IMAD.WIDE.U32 R10, R161, 0x5fffffa, RZ ;  /* 0x05fffffaa10a7825 */ /* 0x000fe200078e00ff */
[----:B------:R-:W-:Y:S02]  /*d480*/  @P2 IADD3 R157, PT, PT, R157, -0x7f000001, RZ ;  /* 0x80ffffff9d9d2810 */ /* 0x000fe40007ffe0ff */
[----:B------:R-:W-:Y:S01]  /*d490*/  IADD3 R137, PT, PT, R151, R137, RZ ;  /* 0x0000008997897210 */ /* 0x000fe20007ffe0ff */
[----:B------:R-:W-:Y:S01]  /*d4a0*/  IMAD R9, R161, 0x6, RZ ;  /* 0x00000006a1097824 */ /* 0x000fe200078e02ff */
[----:B------:R-:W-:-:S02]  /*d4b0*/  @P4 IADD3 R155, PT, PT, R155, -0x7f000001, RZ ;  /* 0x80ffffff9b9b4810 */ /* 0x000fc40007ffe0ff */
[----:B------:R-:W-:Y:S01]  /*d4c0*/  IADD3 R132, PT, PT, R157, R132, RZ ;  /* 0x000000849d847210 */ /* 0x000fe20007ffe0ff */
[----:B------:R-:W-:Y:S01]  /*d4d0*/  ISETP.GE.U32.AND P2, PT, R140, 0x7f000001, PT ;  /* 0x7f0000018c00780c */ /* 0x000fe20003f46070 */
[----:B------:R-:W-:Y:S01]  /*d4e0*/  ISETP.GE.U32.AND P0, PT, R137, 0x7f000001, PT ;  /* 0x7f0000018900780c */ /* 0x000fe20003f06070 */
[----:B------:R-:W-:Y:S02]  /*d4f0*/  IMAD.HI.U32 R9, R9, 0x7f000001, R10 ;  /* 0x7f00000109097827 */ /* 0x000fe400078e000a */
[----:B------:R-:W-:Y:S02]  /*d500*/  ISETP.GE.U32.AND P1, PT, R132, 0x7f000001, PT ;  /* 0x7f0000018400780c */ /* 0x000fe40003f26070 */
[----:B------:R-:W-:-:S04]  /*d510*/  IMAD.WIDE.U32 R10, R155, R153, RZ ;  /* 0x000000999b0a7225 */ /* 0x000fc800078e00ff */
[----:B------:R-:W-:-:S04]  /*d520*/  IMAD R151, R10, 0x7effffff, RZ ;  /* 0x7effffff0a977824 */ /* 0x000fc800078e02ff */
[----:B------:R-:W-:Y:S01]  /*d530*/  IMAD.HI.U32 R151, R151, 0x7f000001, R10 ;  /* 0x7f00000197977827 */ /* 0x000fe200078e000a */
[----:B------:R-:W-:Y:S02]  /*d540*/  @P2 IADD3 R140, PT, PT, R140, -0x7f000001, RZ ;  /* 0x80ffffff8c8c2810 */ /* 0x000fe40007ffe0ff */
[----:B------:R-:W-:Y:S02]  /*d550*/  @P0 IADD3 R137, PT, PT, R137, -0x7f000001, RZ ;  /* 0x80ffffff89890810 */ /* 0x000fe40007ffe0ff */
[----:B------:R-:W-:Y:S01]  /*d560*/  @P1 IADD3 R132, PT, PT, R132, -0x7f000001, RZ ;  /* 0x80ffffff84841810 */ /* 0x000fe20007ffe0ff */
[----:B------:R-:W-:Y:S01]  /*d570*/  ISETP.GE.U32.AND P1, PT, R151, 0x7f000001, PT ;  /* 0x7f0000019700780c */ /* 0x000fe20003f26070 */
[----:B------:R-:W-:-:S03]  /*d580*/  IADD3 R140, PT, PT, R137, R140, RZ ;  /* 0x0000008c898c7210 */ /* 0x000fc60007ffe0ff */
[----:B------:R-:W-:Y:S02]  /*d590*/  IMAD.WIDE.U32 R10, R132, R160, RZ ;  /* 0x000000a0840a7225 */ /* 0x000fe400078e00ff */
[----:B------:R-:W-:Y:S02]  /*d5a0*/  ISETP.GE.U32.AND P0, PT, R140, 0x7f000001, PT ;  /* 0x7f0000018c00780c */ /* 0x000fe40003f06070 */
[----:B------:R-:W-:-:S05]  /*d5b0*/  IMAD R137, R10, 0x7effffff, RZ ;  /* 0x7effffff0a897824 */ /* 0x000fca00078e02ff */
[----:B------:R-:W-:Y:S01]  /*d5c0*/  @P1 IADD3 R151, PT, PT, R151, -0x7f000001, RZ ;  /* 0x80ffffff97971810 */ /* 0x000fe20007ffe0ff */
[----:B------:R-:W-:-:S04]  /*d5d0*/  IMAD.HI.U32 R158, R137, 0x7f000001, R10 ;  /* 0x7f000001899e7827 */ /* 0x000fc800078e000a */
[----:B------:R-:W-:Y:S01]  /*d5e0*/  IMAD.WIDE.U32 R10, R151, 0x5fffffa, RZ ;  /* 0x05fffffa970a7825 */ /* 0x000fe200078e00ff */
[----:B------:R-:W-:-:S03]  /*d5f0*/  @P0 IADD3 R140, PT, PT, R140, -0x7f000001, RZ ;  /* 0x80ffffff8c8c0810 */ /* 0x000fc60007ffe0ff */
[----:B------:R-:W-:-:S04]  /*d600*/  IMAD R157, R151, 0x6, RZ ;  /* 0x00000006979d7824 */ /* 0x000fc800078e02ff */
[----:B------:R-:W-:-:S04]  /*d610*/  IMAD.HI.U32 R157, R157, 0x7f000001, R10 ;  /* 0x7f0000019d9d7827 */ /* 0x000fc800078e000a */
[----:B------:R-:W-:-:S04]  /*d620*/  IMAD.WIDE.U32 R10, R140, R159, RZ ;  /* 0x0000009f8c0a7225 */ /* 0x000fc800078e00ff */
[----:B------:R-:W-:-:S04]  /*d630*/  IMAD R137, R10, 0x7effffff, RZ ;  /* 0x7effffff0a897824 */ /* 0x000fc800078e02ff */
[----:B------:R-:W-:-:S05]  /*d640*/  IMAD.HI.U32 R137, R137, 0x7f000001, R10 ;  /* 0x7f00000189897827 */ /* 0x000fca00078e000a */
[----:B------:R-:W-:Y:S01]  /*d650*/  ISETP.GE.U32.AND P1, PT, R137, 0x7f000001, PT ;  /* 0x7f0000018900780c */ /* 0x000fe20003f26070 */
[----:B------:R-:W-:-:S12]  /*d660*/  ISETP.GE.U32.AND P0, PT, R148, 0x7f000001, PT ;  /* 0x7f0000019400780c */ /* 0x000fd80003f06070 */
[----:B------:R-:W-:Y:S02]  /*d670*/  @P1 IADD3 R137, PT, PT, R137, -0x7f000001, RZ ;  /* 0x80ffffff89891810 */ /* 0x000fe40007ffe0ff */
[----:B------:R-:W-:-:S03]  /*d680*/  @P0 IADD3 R148, PT, PT, R148, -0x7f000001, RZ ;  /* 0x80ffffff94940810 */ /* 0x000fc60007ffe0ff */
[----:B------:R-:W-:-:S04]  /*d690*/  IMAD.WIDE.U32 R10, R137, 0x5fffffa, RZ ;  /* 0x05fffffa890a7825 */ /* 0x000fc800078e00ff */
[----:B------:R-:W-:-:S04]  /*d6a0*/  IMAD R137, R137, 0x6, RZ ;  /* 0x0000000689897824 */ /* 0x000fc800078e02ff */
[----:B------:R-:W-:Y:S01]  /*d6b0*/  IMAD.HI.U32 R137, R137, 0x7f000001, R10 ;  /* 0x7f00000189897827 */ /* 0x000fe200078e000a */
[----:B------:R-:W-:-:S03]  /*d6c0*/  ISETP.GE.U32.AND P1, PT, R136, 0x7f000001, PT ;  /* 0x7f0000018800780c */ /* 0x000fc60003f26070 */
[----:B------:R-:W-:Y:S01]  /*d6d0*/  IMAD.WIDE.U32 R10, R159, UR4, RZ ;  /* 0x000000049f0a7c25 */ /* 0x000fe2000f8e00ff */
[----:B--2---:R-:W-:-:S03]  /*d6e0*/  IADD3 R162, PT, PT, R148, R145, RZ ;  /* 0x0000009194a27210 */ /* 0x004fc60007ffe0ff */
[----:B------:R-:W-:Y:S02]  /*d6f0*/  IMAD R145, R10, 0x7effffff, RZ ;  /* 0x7effffff0a917824 */ /* 0x000fe400078e02ff */
[----:B------:R-:W-:Y:S02]  /*d700*/  ISETP.GE.U32.AND P0, PT, R162, 0x7f000001, PT ;  /* 0x7f000001a200780c */ /* 0x000fe40003f06070 */
[----:B------:R-:W-:-:S04]  /*d710*/  IMAD.HI.U32 R145, R145, 0x7f000001, R10 ;  /* 0x7f00000191917827 */ /* 0x000fc800078e000a */
[----:B------:R-:W-:Y:S01]  /*d720*/  IMAD.WIDE.U32 R10, R154, UR5, RZ ;  /* 0x000000059a0a7c25 */ /* 0x000fe2000f8e00ff */
[----:B------:R-:W-:-:S03]  /*d730*/  @P1 IADD3 R136, PT, PT, R136, -0x7f000001, RZ ;  /* 0x80ffffff88881810 */ /* 0x000fc60007ffe0ff */
[----:B------:R-:W-:Y:S01]  /*d740*/  IMAD R151, R10, 0x7effffff, RZ ;  /* 0x7effffff0a977824 */ /* 0x000fe200078e02ff */
[----:B------:R-:W-:Y:S01]  /*d750*/  ISETP.GE.U32.AND P1, PT, R133, 0x7f000001, PT ;  /* 0x7f0000018500780c */ /* 0x000fe20003f26070 */
[----:B------:R-:W-:Y:S02]  /*d760*/  ISETP.GE.U32.AND P2, PT, R145, 0x7f000001, PT ;  /* 0x7f0000019100780c */ /* 0x000fe40003f46070 */
[----:B------:R-:W-:Y:S01]  /*d770*/  IMAD.HI.U32 R164, R151, 0x7f000001, R10 ;  /* 0x7f00000197a47827 */ /* 0x000fe200078e000a */
[----:B------:R0:W-:Y:S03]  /*d780*/  STL [R1+0x110], R162 ;  /* 0x000110a201007387 */ /* 0x0001e60000100800 */
[----:B------:R-:W-:-:S04]  /*d790*/  IMAD.WIDE.U32 R10, R153, UR4, RZ ;  /* 0x00000004990a7c25 */ /* 0x000fc8000f8e00ff */
[----:B------:R-:W-:Y:S01]  /*d7a0*/  IMAD R151, R10, 0x7effffff, RZ ;  /* 0x7effffff0a977824 */ /* 0x000fe200078e02ff */
[----:B0-----:R-:W-:Y:S01]  /*d7b0*/  @P0 IADD3 R162, PT, PT, R162, -0x7f000001, RZ ;  /* 0x80ffffffa2a20810 */ /* 0x001fe20007ffe0ff */
[----:B------:R-:W-:Y:S02]  /*d7c0*/  ISETP.GE.U32.AND P0, PT, R136, 0x7f000001, PT ;  /* 0x7f0000018800780c */ /* 0x000fe40003f06070 */
[----:B------:R-:W-:Y:S01]  /*d7d0*/  IMAD.HI.U32 R148, R151, 0x7f000001, R10 ;  /* 0x7f00000197947827 */ /* 0x000fe200078e000a */
[----:B------:R-:W-:Y:S02]  /*d7e0*/  @P1 IADD3 R133, PT, PT, R133, -0x7f000001, RZ ;  /* 0x80ffffff85851810 */ /* 0x000fe40007ffe0ff */
[----:B------:R-:W-:Y:S02]  /*d7f0*/  @P2 IADD3 R145, PT, PT, R145, -0x7f000001, RZ ;  /* 0x80ffffff91912810 */ /* 0x000fe40007ffe0ff */
[----:B------:R-:W-:-:S06]  /*d800*/  ISETP.GE.U32.AND P1, PT, R148, 0x7f000001, PT ;  /* 0x7f0000019400780c */ /* 0x000fcc0003f26070 */
[----:B------:R-:W-:Y:S01]  /*d810*/  @P0 IADD3 R136, PT, PT, R136, -0x7f000001, RZ ;  /* 0x80ffffff88880810 */ /* 0x000fe20007ffe0ff */
[----:B------:R-:W-:-:S06]  /*d820*/  ISETP.GE.U32.AND P0, PT, R145, 0x7f000001, PT ;  /* 0x7f0000019100780c */ /* 0x000fcc0003f06070 */
[----:B------:R-:W-:-:S05]  /*d830*/  @P1 IADD3 R148, PT, PT, R148, -0x7f000001, RZ ;  /* 0x80ffffff94941810 */ /* 0x000fca0007ffe0ff */
[----:B------:R-:W-:Y:S02]  /*d840*/  ISETP.GE.U32.AND P1, PT, R148, 0x7f000001, PT ;  /* 0x7f0000019400780c */ /* 0x000fe40003f26070 */
[----:B------:R-:W-:Y:S01]  /*d850*/  @P0 IADD3 R145, PT, PT, R145, -0x7f000001, RZ ;  /* 0x80ffffff91910810 */ /* 0x000fe20007ffe0ff */
[----:B------:R-:W-:Y:S01]  /*d860*/  ISETP.GE.U32.AND P0, PT, R12, 0x7f000001, PT ;  /* 0x7f0000010c00780c */ /* 0x000fe20003f06070 */
[----:B------:R-:W-:Y:S01]  /*d870*/  ISETP.GE.U32.AND P2, PT, R164, 0x7f000001, PT ;  /* 0x7f000001a400780c */ /* 0x000fe20003f46070 */
[----:B------:R-:W-:Y:S01]  /*d880*/  IMAD.WIDE.U32 R10, R159, UR5, RZ ;  /* 0x000000059f0a7c25 */ /* 0x000fe2000f8e00ff */
[----:B------:R-:W-:-:S07]  /*d890*/  IADD3 R161, PT, PT, R136, R133, RZ ;  /* 0x0000008588a17210 */ /* 0x000fce0007ffe0ff */
[----:B------:R-:W-:Y:S01]  /*d8a0*/  @P1 IADD3 R148, PT, PT, R148, -0x7f000001, RZ ;  /* 0x80ffffff94941810 */ /* 0x000fe20007ffe0ff */
[----:B------:R-:W-:Y:S02]  /*d8b0*/  ISETP.GE.U32.AND P1, PT, R156, 0x7f000001, PT ;  /* 0x7f0000019c00780c */ /* 0x000fe40003f26070 */
[----:B------:R-:W-:Y:S01]  /*d8c0*/  @P0 IADD3 R12, PT, PT, R12, -0x7f000001, RZ ;  /* 0x80ffffff0c0c0810 */ /* 0x000fe20007ffe0ff */
[----:B------:R-:W-:-:S04]  /*d8d0*/  IMAD R133, R10, 0x7effffff, RZ ;  /* 0x7effffff0a857824 */ /* 0x000fc800078e02ff */
[----:B------:R-:W-:Y:S01]  /*d8e0*/  ISETP.GE.U32.AND P0, PT, R12, 0x7f000001, PT ;  /* 0x7f0000010c00780c */ /* 0x000fe20003f06070 */
[----:B------:R-:W-:Y:S01]  /*d8f0*/  IMAD.HI.U32 R151, R133, 0x7f000001, R10 ;  /* 0x7f00000185977827 */ /* 0x000fe200078e000a */
[----:B------:R-:W-:-:S04]  /*d900*/  @P2 IADD3 R164, PT, PT, R164, -0x7f000001, RZ ;  /* 0x80ffffffa4a42810 */ /* 0x000fc80007ffe0ff */
[----:B------:R-:W-:Y:S01]  /*d910*/  @P1 IADD3 R156, PT, PT, R156, -0x7f000001, RZ ;  /* 0x80ffffff9c9c1810 */ /* 0x000fe20007ffe0ff */
[----:B------:R-:W-:Y:S01]  /*d920*/  ISETP.GE.U32.AND P2, PT, R151, 0x7f000001, PT ;  /* 0x7f0000019700780c */ /* 0x000fe20003f46070 */
[----:B------:R-:W-:Y:S01]  /*d930*/  ISETP.GE.U32.AND P1, PT, R138, 0x7f000001, PT ;  /* 0x7f0000018a00780c */ /* 0x000fe20003f26070 */
[----:B------:R-:W-:-:S04]  /*d940*/  IMAD.WIDE.U32 R10, R160, UR6, RZ ;  /* 0x00000006a00a7c25 */ /* 0x000fc8000f8e00ff */
[----:B------:R-:W-:Y:S01]  /*d950*/  @P0 IADD3 R12, PT, PT, R12, -0x7f000001, RZ ;  /* 0x80ffffff0c0c0810 */ /* 0x000fe20007ffe0ff */
[----:B------:R-:W-:Y:S01]  /*d960*/  ISETP.GE.U32.AND P0, PT, R161, 0x7f000001, PT ;  /* 0x7f000001a100780c */ /* 0x000fe20003f06070 */
[----:B------:R-:W-:-:S04]  /*d970*/  IMAD R133, R10, 0x7effffff, RZ ;  /* 0x7effffff0a857824 */ /* 0x000fc800078e02ff */
[----:B------:R-:W-:Y:S01]  /*d980*/  IMAD.HI.U32 R133, R133, 0x7f000001, R10 ;  /* 0x7f00000185857827 */ /* 0x000fe200078e000a */
[----:B------:R-:W-:Y:S02]  /*d990*/  IADD3 R145, PT, PT, R145, R164, RZ ;  /* 0x000000a491917210 */ /* 0x000fe40007ffe0ff */
[----:B------:R-:W-:Y:S02]  /*d9a0*/  @P2 IADD3 R151, PT, PT, R151, -0x7f000001, RZ ;  /* 0x80ffffff97972810 */ /* 0x000fe40007ffe0ff */
[----:B------:R-:W-:Y:S01]  /*d9b0*/  @P1 IADD3 R138, PT, PT, R138, -0x7f000001, RZ ;  /* 0x80ffffff8a8a1810 */ /* 0x000fe20007ffe0ff */
[----:B------:R-:W-:Y:S01]  /*d9c0*/  IMAD.WIDE.U32 R10, R154, UR6, RZ ;  /* 0x000000069a0a7c25 */ /* 0x000fe2000f8e00ff */
[----:B------:R-:W-:Y:S01]  /*d9d0*/  ISETP.GE.U32.AND P1, PT, R133, 0x7f000001, PT ;  /* 0x7f0000018500780c */ /* 0x000fe20003f26070 */
[----:B------:R-:W-:Y:S02]  /*d9e0*/  IADD3 R148, PT, PT, R148, R151, RZ ;  /* 0x0000009794947210 */ /* 0x000fe40007ffe0ff */
[----:B------:R-:W-:Y:S01]  /*d9f0*/  @P0 IADD3 R161, PT, PT, R161, -0x7f000001, RZ ;  /* 0x80ffffffa1a10810 */ /* 0x000fe20007ffe0ff */
[----:B------:R-:W-:Y:S01]  /*da00*/  ISETP.GE.U32.AND P0, PT, R145, 0x7f000001, PT ;  /* 0x7f0000019100780c */ /* 0x000fe20003f06070 */
[----:B------:R-:W-:-:S04]  /*da10*/  IMAD R151, R10, 0x7effffff, RZ ;  /* 0x7effffff0a977824 */ /* 0x000fc800078e02ff */
[----:B------:R-:W-:-:S04]  /*da20*/  IMAD.HI.U32 R136, R151, 0x7f000001, R10 ;  /* 0x7f00000197887827 */ /* 0x000fc800078e000a */
[----:B------:R-:W-:Y:S01]  /*da30*/  @P1 IADD3 R133, PT, PT, R133, -0x7f000001, RZ ;  /* 0x80ffffff85851810 */ /* 0x000fe20007ffe0ff */
[----:B------:R-:W-:-:S03]  /*da40*/  ISETP.GE.U32.AND P1, PT, R136, 0x7f000001, PT ;  /* 0x7f0000018800780c */ /* 0x000fc60003f26070 */
[----:B------:R-:W-:Y:S01]  /*da50*/  @P0 IADD3 R145, PT, PT, R145, -0x7f000001, RZ ;  /* 0x80ffffff91910810 */ /* 0x000fe20007ffe0ff */
[----:B------:R-:W-:Y:S01]  /*da60*/  ISETP.GE.U32.AND P0, PT, R148, 0x7f000001, PT ;  /* 0x7f0000019400780c */ /* 0x000fe20003f06070 */
[----:B------:R-:W-:-:S08]  /*da70*/  IADD3 R156, PT, PT, R12, R156, RZ ;  /* 0x0000009c0c9c7210 */ /* 0x000fd00007ffe0ff */
[----:B------:R-:W-:Y:S01]  /*da80*/  @P1 IADD3 R136, PT, PT, R136, -0x7f000001, RZ ;  /* 0x80ffffff88881810 */ /* 0x000fe20007ffe0ff */
[----:B------:R-:W-:-:S03]  /*da90*/  ISETP.GE.U32.AND P1, PT, R135, 0x7f000001, PT ;  /* 0x7f0000018700780c */ /* 0x000fc60003f26070 */
[----:B------:R-:W-:Y:S01]  /*daa0*/  @P0 IADD3 R148, PT, PT, R148, -0x7f000001, RZ ;  /* 0x80ffffff94940810 */ /* 0x000fe20007ffe0ff */
[----:B------:R-:W-:Y:S01]  /*dab0*/  ISETP.GE.U32.AND P0, PT, R156, 0x7f000001, PT ;  /* 0x7f0000019c00780c */ /* 0x000fe20003f06070 */
[----:B------:R-:W-:Y:S01]  /*dac0*/  IADD3 R138, PT, PT, R161, R138, RZ ;  /* 0x0000008aa18a7210 */ /* 0x000fe20007ffe0ff */
[----:B------:R-:W-:-:S07]  /*dad0*/  IMAD.WIDE.U32 R10, R160, UR12, RZ ;  /* 0x0000000ca00a7c25 */ /* 0x000fce000f8e00ff */
[----:B------:R-:W-:Y:S01]  /*dae0*/  @P1 IADD3 R135, PT, PT, R135, -0x7f000001, RZ ;  /* 0x80ffffff87871810 */ /* 0x000fe20007ffe0ff */
[----:B------:R-:W-:Y:S01]  /*daf0*/  ISETP.GE.U32.AND P1, PT, R13, 0x7f000001, PT ;  /* 0x7f0000010d00780c */ /* 0x000fe20003f26070 */
[----:B------:R-:W-:Y:S02]  /*db00*/  IMAD R151, R10, 0x7effffff, RZ ;  /* 0x7effffff0a977824 */ /* 0x000fe400078e02ff */
[----:B------:R-:W-:Y:S01]  /*db10*/  @P0 IADD3 R156, PT, PT, R156, -0x7f000001, RZ ;  /* 0x80ffffff9c9c0810 */ /* 0x000fe20007ffe0ff */
[----:B------:R-:W-:Y:S01]  /*db20*/  ISETP.GE.U32.AND P0, PT, R138, 0x7f000001, PT ;  /* 0x7f0000018a00780c */ /* 0x000fe20003f06070 */
[----:B------:R-:W-:Y:S01]  /*db30*/  IMAD.HI.U32 R151, R151, 0x7f000001, R10 ;  /* 0x7f00000197977827 */ /* 0x000fe200078e000a */
[----:B------:R-:W-:-:S03]  /*db40*/  IADD3 R148, PT, PT, R148, R136, RZ ;  /* 0x0000008894947210 */ /* 0x000fc60007ffe0ff */
[----:B------:R-:W-:-:S04]  /*db50*/  IMAD.WIDE.U32 R10, R132, R159, RZ ;  /* 0x0000009f840a7225 */ /* 0x000fc800078e00ff */
[----:B------:R-:W-:Y:S01]  /*db60*/  @P1 IADD3 R13, PT, PT, R13, -0x7f000001, RZ ;  /* 0x80ffffff0d0d1810 */ /* 0x000fe20007ffe0ff */
[----:B------:R-:W-:Y:S01]  /*db70*/  ISETP.GE.U32.AND P1, PT, R151, 0x7f000001, PT ;  /* 0x7f0000019700780c */ /* 0x000fe20003f26070 */
[----:B------:R-:W-:Y:S02]  /*db80*/  IMAD R161, R10, 0x7effffff, RZ ;  /* 0x7effffff0aa17824 */ /* 0x000fe400078e02ff */
[----:B------:R-:W-:Y:S01]  /*db90*/  @P0 IADD3 R138, PT, PT, R138, -0x7f000001, RZ ;  /* 0x80ffffff8a8a0810 */ /* 0x000fe20007ffe0ff */
[----:B------:R-:W-:Y:S01]  /*dba0*/  ISETP.GE.U32.AND P0, PT, R148, 0x7f000001, PT ;  /* 0x7f0000019400780c */ /* 0x000fe20003f06070 */
[----:B------:R-:W-:Y:S01]  /*dbb0*/  IMAD.HI.U32 R12, R161, 0x7f000001, R10 ;  /* 0x7f000001a10c7827 */ /* 0x000fe200078e000a */
[----:B------:R-:W-:-:S03]  /*dbc0*/  IADD3 R145, PT, PT, R145, R133, RZ ;  /* 0x0000008591917210 */ /* 0x000fc60007ffe0ff */
[----:B------:R-:W-:Y:S01]  /*dbd0*/  IMAD.WIDE.U32 R10, R155, R154, RZ ;  /* 0x0000009a9b0a7225 */ /* 0x000fe200078e00ff */
[----:B------:R-:W-:-:S03]  /*dbe0*/  IADD3 R135, PT, PT, R156, R135, RZ ;  /* 0x000000879c877210 */ /* 0x000fc60007ffe0ff */
[----:B------:R-:W-:Y:S01]  /*dbf0*/  IMAD R133, R10, 0x7effffff, RZ ;  /* 0x7effffff0a857824 */ /* 0x000fe200078e02ff */
[----:B------:R-:W-:Y:S01]  /*dc00*/  @P1 IADD3 R151, PT, PT, R151, -0x7f000001, RZ ;  /* 0x80ffffff97971810 */ /* 0x000fe20007ffe0ff */
[----:B------:R-:W-:Y:S01]  /*dc10*/  ISETP.GE.U32.AND P1, PT, R9, 0x7f000001, PT ;  /* 0x7f0000010900780c */ /* 0x000fe20003f26070 */
[----:B------:R-:W-:Y:S01]  /*dc20*/  ISETP.GE.U32.AND P2, PT, R158, 0x7f000001, PT ;  /* 0x7f0000019e00780c */ /* 0x000fe20003f46070 */
[----:B------:R-:W-:Y:S01]  /*dc30*/  IMAD.HI.U32 R133, R133, 0x7f000001, R10 ;  /* 0x7f00000185857827 */ /* 0x000fe200078e000a */
[----:B------:R-:W-:Y:S01]  /*dc40*/  @P0 IADD3 R148, PT, PT, R148, -0x7f000001, RZ ;  /* 0x80ffffff94940810 */ /* 0x000fe20007ffe0ff */
[----:B------:R-:W-:Y:S02]  /*dc50*/  ISETP.GE.U32.AND P0, PT, R135, 0x7f000001, PT ;  /* 0x7f0000018700780c */ /* 0x000fe40003f06070 */
[----:B------:R-:W-:-:S04]  /*dc60*/  IMAD.WIDE.U32 R10, R132, R153, RZ ;  /* 0x00000099840a7225 */ /* 0x000fc800078e00ff */
[----:B------:R-:W-:-:S04]  /*dc70*/  IMAD R161, R10, 0x7effffff, RZ ;  /* 0x7effffff0aa17824 */ /* 0x000fc800078e02ff */
[----:B------:R-:W-:Y:S01]  /*dc80*/  IMAD.HI.U32 R136, R161, 0x7f000001, R10 ;  /* 0x7f000001a1887827 */ /* 0x000fe200078e000a */
[----:B------:R-:W-:Y:S02]  /*dc90*/  @P1 IADD3 R9, PT, PT, R9, -0x7f000001, RZ ;  /* 0x80ffffff09091810 */ /* 0x000fe40007ffe0ff */
[----:B------:R-:W-:Y:S01]  /*dca0*/  @P2 IADD3 R158, PT, PT, R158, -0x7f000001, RZ ;  /* 0x80ffffff9e9e2810 */ /* 0x000fe20007ffe0ff */
[----:B------:R-:W-:Y:S01]  /*dcb0*/  IMAD.WIDE.U32 R10, R155, R159, RZ ;  /* 0x0000009f9b0a7225 */ /* 0x000fe200078e00ff */
[----:B------:R-:W-:Y:S01]  /*dcc0*/  ISETP.GE.U32.AND P1, PT, R157, 0x7f000001, PT ;  /* 0x7f0000019d00780c */ /* 0x000fe20003f26070 */
[----:B------:R-:W-:Y:S02]  /*dcd0*/  @P0 IADD3 R135, PT, PT, R135, -0x7f000001, RZ ;  /* 0x80ffffff87870810 */ /* 0x000fe40007ffe0ff */
[----:B------:R-:W-:Y:S01]  /*dce0*/  IMAD R161, R10, 0x7effffff, RZ ;  /* 0x7effffff0aa17824 */ /* 0x000fe200078e02ff */
[----:B------:R-:W-:-:S03]  /*dcf0*/  ISETP.GE.U32.AND P0, PT, R158, 0x7f000001, PT ;  /* 0x7f0000019e00780c */ /* 0x000fc60003f06070 */
[----:B------:R-:W-:Y:S01]  /*dd00*/  IMAD.HI.U32 R156, R161, 0x7f000001, R10 ;  /* 0x7f000001a19c7827 */ /* 0x000fe200078e000a */
[----:B------:R-:W-:-:S03]  /*dd10*/  IADD3 R138, PT, PT, R138, R13, RZ ;  /* 0x0000000d8a8a7210 */ /* 0x000fc60007ffe0ff */
[----:B------:R-:W-:-:S04]  /*dd20*/  IMAD.WIDE.U32 R10, R140, R160, RZ ;  /* 0x000000a08c0a7225 */ /* 0x000fc800078e00ff */
[----:B------:R-:W-:Y:S01]  /*dd30*/  IMAD R13, R10, 0x7effffff, RZ ;  /* 0x7effffff0a0d7824 */ /* 0x000fe200078e02ff */
[----:B------:R-:W-:Y:S01]  /*dd40*/  @P1 IADD3 R157, PT, PT, R157, -0x7f000001, RZ ;  /* 0x80ffffff9d9d1810 */ /* 0x000fe20007ffe0ff */
[----:B------:R-:W-:Y:S02]  /*dd50*/  ISETP.GE.U32.AND P1, PT, R12, 0x7f000001, PT ;  /* 0x7f0000010c00780c */ /* 0x000fe40003f26070 */
[----:B------:R-:W-:Y:S01]  /*dd60*/  IMAD.HI.U32 R13, R13, 0x7f000001, R10 ;  /* 0x7f0000010d0d7827 */ /* 0x000fe200078e000a */
[----:B------:R-:W-:-:S03]  /*dd70*/  @P0 IADD3 R158, PT, PT, R158, -0x7f000001, RZ ;  /* 0x80ffffff9e9e0810 */ /* 0x000fc60007ffe0ff */
[----:B------:R-:W-:Y:S01]  /*dd80*/  IMAD.WIDE.U32 R10, R140, R154, RZ ;  /* 0x0000009a8c0a7225 */ /* 0x000fe200078e00ff */
[----:B------:R-:W-:-:S03]  /*dd90*/  ISETP.GE.U32.AND P0, PT, R138, 0x7f000001, PT ;  /* 0x7f0000018a00780c */ /* 0x000fc60003f06070 */
[----:B------:R-:W-:Y:S01]  /*dda0*/  IMAD R161, R10, 0x7effffff, RZ ;  /* 0x7effffff0aa17824 */ /* 0x000fe200078e02ff */
[----:B------:R-:W-:-:S03]  /*ddb0*/  IADD3 R151, PT, PT, R148, R151, RZ ;  /* 0x0000009794977210 */ /* 0x000fc60007ffe0ff */
[----:B------:R-:W-:Y:S01]  /*ddc0*/  IMAD.HI.U32 R148, R161, 0x7f000001, R10 ;  /* 0x7f000001a1947827 */ /* 0x000fe200078e000a */
[----:B------:R-:W-:-:S03]  /*ddd0*/  IADD3 R9, PT, PT, R135, R9, RZ ;  /* 0x0000000987097210 */ /* 0x000fc60007ffe0ff */
[----:B------:R-:W-:Y:S01]  /*dde0*/  IMAD.WIDE.U32 R10, R160, UR5, RZ ;  /* 0x00000005a00a7c25 */ /* 0x000fe2000f8e00ff */
[----:B------:R-:W-:-:S03]  /*ddf0*/  @P1 IADD3 R12, PT, PT, R12, -0x7f000001, RZ ;  /* 0x80ffffff0c0c1810 */ /* 0x000fc60007ffe0ff */
[----:B------:R-:W-:Y:S01]  /*de00*/  IMAD R135, R10, 0x7effffff, RZ ;  /* 0x7effffff0a877824 */ /* 0x000fe200078e02ff */
[----:B------:R-:W-:Y:S01]  /*de10*/  @P0 IADD3 R138, PT, PT, R138, -0x7f000001, RZ ;  /* 0x80ffffff8a8a0810 */ /* 0x000fe20007ffe0ff */
[----:B------:R-:W-:Y:S01]  /*de20*/  ISETP.GE.U32.AND P1, PT, R133, 0x7f000001, PT ;  /* 0x7f0000018500780c */ /* 0x000fe20003f26070 */
[----:B------:R-:W-:Y:S01]  /*de30*/  ISETP.GE.U32.AND P0, PT, R12, 0x7f000001, PT ;  /* 0x7f0000010c00780c */ /* 0x000fe20003f06070 */
[----:B------:R-:W-:Y:S01]  /*de40*/  IMAD.HI.U32 R135, R135, 0x7f000001, R10 ;  /* 0x7f00000187877827 */ /* 0x000fe200078e000a */
[----:B------:R-:W-:-:S03]  /*de50*/  IADD3 R158, PT, PT, R158, R157, RZ ;  /* 0x0000009d9e9e7210 */ /* 0x000fc60007ffe0ff */
[----:B------:R-:W-:-:S04]  /*de60*/  IMAD.WIDE.U32 R10, R155, R160, RZ ;  /* 0x000000a09b0a7225 */ /* 0x000fc800078e00ff */
[----:B------:R-:W-:Y:S02]  /*de70*/  IMAD R157, R10, 0x7effffff, RZ ;  /* 0x7effffff0a9d7824 */ /* 0x000fe400078e02ff */
[----:B------:R-:W-:-:S04]  /*de80*/  IMAD.WIDE.U32 R160, R138, R160, RZ ;  /* 0x000000a08aa07225 */ /* 0x000fc800078e00ff */
[----:B------:R-:W-:Y:S01]  /*de90*/  IMAD.HI.U32 R157, R157, 0x7f000001, R10 ;  /* 0x7f0000019d9d7827 */ /* 0x000fe200078e000a */
[----:B------:R-:W-:-:S03]  /*dea0*/  @P1 IADD3 R133, PT, PT, R133, -0x7f000001, RZ ;  /* 0x80ffffff85851810 */ /* 0x000fc60007ffe0ff */
[----:B------:R-:W-:Y:S01]  /*deb0*/  IMAD R11, R160, 0x7effffff, RZ ;  /* 0x7effffffa00b7824 */ /* 0x000fe200078e02ff */
[----:B------:R-:W-:-:S03]  /*dec0*/  @P0 IADD3 R12, PT, PT, R12, -0x7f000001, RZ ;  /* 0x80ffffff0c0c0810 */ /* 0x000fc60007ffe0ff */
[----:B------:R-:W-:-:S04]  /*ded0*/  IMAD.HI.U32 R160, R11, 0x7f000001, R160 ;  /* 0x7f0000010ba07827 */ /* 0x000fc800078e00a0 */
[----:B------:R-:W-:Y:S01]  /*dee0*/  IMAD.WIDE.U32 R10, R154, UR4, RZ ;  /* 0x000000049a0a7c25 */ /* 0x000fe2000f8e00ff */
[----:B------:R-:W-:-:S03]  /*def0*/  IADD3 R12, PT, PT, R12, R133, RZ ;  /* 0x000000850c0c7210 */ /* 0x000fc60007ffe0ff */
[----:B------:R-:W-:-:S04]  /*df00*/  IMAD R133, R10, 0x7effffff, RZ ;  /* 0x7effffff0a857824 */ /* 0x000fc800078e02ff */
[----:B------:R-:W-:-:S05]  /*df10*/  IMAD.HI.U32 R10, R133, 0x7f000001, R10 ;  /* 0x7f000001850a7827 */ /* 0x000fca00078e000a */
[----:B------:R-:W-:Y:S01]  /*df20*/  ISETP.GE.U32.AND P0, PT, R10, 0x7f000001, PT ;  /* 0x7f0000010a00780c */ /* 0x000fe20003f06070 */
[----:B------:R-:W-:-:S12]  /*df30*/  ISETP.GE.U32.AND P1, PT, R135, 0x7f000001, PT ;  /* 0x7f0000018700780c */ /* 0x000fd80003f26070 */
[----:B------:R-:W-:-:S05]  /*df40*/  @P0 IADD3 R10, PT, PT, R10, -0x7f000001, RZ ;  /* 0x80ffffff0a0a0810 */ /* 0x000fca0007ffe0ff */
[----:B------:R-:W-:Y:S01]  /*df50*/  ISETP.GE.U32.AND P0, PT, R10, 0x7f000001, PT ;  /* 0x7f0000010a00780c */ /* 0x000fe20003f06070 */
[----:B------:R-:W-:-:S12]  /*df60*/  @P1 IADD3 R135, PT, PT, R135, -0x7f000001, RZ ;  /* 0x80ffffff87871810 */ /* 0x000fd80007ffe0ff */
[----:B------:R-:W-:-:S04]  /*df70*/  @P0 IADD3 R10, PT, PT, R10, -0x7f000001, RZ ;  /* 0x80ffffff0a0a0810 */ /* 0x000fc80007ffe0ff */
[----:B------:R-:W-:Y:S01]  /*df80*/  IADD3 R133, PT, PT, R10, R135, RZ ;  /* 0x000000870a857210 */ /* 0x000fe20007ffe0ff */
[----:B------:R-:W-:-:S04]  /*df90*/  IMAD.WIDE.U32 R10, R132, R154, RZ ;  /* 0x0000009a840a7225 */ /* 0x000fc800078e00ff */
        /* <DEDUP_REMOVED lines=10> */
[----:B------:R-:W-:Y:S01]  /*e040*/  IMAD R161, R161, 0x6, RZ ;  /* 0x00000006a1a17824 */ /* 0x000fe200078e02ff */
[----:B------:R-:W-:-:S03]  /*e050*/  ISETP.GE.U32.AND P0, PT, R136, 0x7f000001, PT ;  /* 0x7f0000018800780c */ /* 0x000fc60003f06070 */
[----:B------:R-:W-:-:S04]  /*e060*/  IMAD.HI.U32 R154, R161, 0x7f000001, R10 ;  /* 0x7f000001a19a7827 */ /* 0x000fc800078e000a */
[----:B------:R-:W-:-:S04]  /*e070*/  IMAD.WIDE.U32 R10, R153, UR6, RZ ;  /* 0x00000006990a7c25 */ /* 0x000fc8000f8e00ff */
[----:B------:R-:W-:-:S04]  /*e080*/  IMAD R161, R10, 0x7effffff, RZ ;  /* 0x7effffff0aa17824 */ /* 0x000fc800078e02ff */
[----:B------:R-:W-:Y:S01]  /*e090*/  IMAD.HI.U32 R161, R161, 0x7f000001, R10 ;  /* 0x7f000001a1a17827 */ /* 0x000fe200078e000a */
[----:B------:R-:W-:-:S04]  /*e0a0*/  @P0 IADD3 R136, PT, PT, R136, -0x7f000001, RZ ;  /* 0x80ffffff88880810 */ /* 0x000fc80007ffe0ff */
[----:B------:R-:W-:Y:S01]  /*e0b0*/  ISETP.GE.U32.AND P0, PT, R161, 0x7f000001, PT ;  /* 0x7f000001a100780c */ /* 0x000fe20003f06070 */
[----:B------:R-:W-:-:S12]  /*e0c0*/  ISETP.GE.U32.AND P1, PT, R156, 0x7f000001, PT ;  /* 0x7f0000019c00780c */ /* 0x000fd80003f26070 */
[----:B------:R-:W-:-:S05]  /*e0d0*/  @P0 IADD3 R161, PT, PT, R161, -0x7f000001, RZ ;  /* 0x80ffffffa1a10810 */ /* 0x000fca0007ffe0ff */
[----:B------:R-:W-:-:S04]  /*e0e0*/  IMAD.WIDE.U32 R10, R161, 0x5fffffa, RZ ;  /* 0x05fffffaa10a7825 */ /* 0x000fc800078e00ff */
[----:B------:R-:W-:-:S04]  /*e0f0*/  IMAD R161, R161, 0x6, RZ ;  /* 0x00000006a1a17824 */ /* 0x000fc800078e02ff */
[----:B------:R-:W-:Y:S01]  /*e100*/  IMAD.HI.U32 R10, R161, 0x7f000001, R10 ;  /* 0x7f000001a10a7827 */ /* 0x000fe200078e000a */
[----:B------:R-:W-:Y:S01]  /*e110*/  @P1 IADD3 R156, PT, PT, R156, -0x7f000001, RZ ;  /* 0x80ffffff9c9c1810 */ /* 0x000fe20007ffe0ff */
[----:B------:R-:W-:-:S03]  /*e120*/  ISETP.GE.U32.AND P0, PT, R133, 0x7f000001, PT ;  /* 0x7f0000018500780c */ /* 0x000fc60003f06070 */
[----:B------:R-:W-:-:S10]  /*e130*/  ISETP.GE.U32.AND P1, PT, R10, 0x7f000001, PT ;  /* 0x7f0000010a00780c */ /* 0x000fd40003f26070 */
[----:B------:R-:W-:-:S03]  /*e140*/  @P0 IADD3 R133, PT, PT, R133, -0x7f000001, RZ ;  /* 0x80ffffff85850810 */ /* 0x000fc60007ffe0ff */
[----:B------:R-:W-:-:S04]  /*e150*/  @P1 IADD3 R10, PT, PT, R10, -0x7f000001, RZ ;  /* 0x80ffffff0a0a1810 */ /* 0x000fc80007ffe0ff */
[----:B------:R-:W-:Y:S01]  /*e160*/  IADD3 R133, PT, PT, R133, R10, RZ ;  /* 0x0000000a85857210 */ /* 0x000fe20007ffe0ff */
[----:B------:R-:W-:-:S04]  /*e170*/  IMAD.WIDE.U32 R10, R159, UR12, RZ ;  /* 0x0000000c9f0a7c25 */ /* 0x000fc8000f8e00ff */
[----:B------:R-:W-:-:S04]  /*e180*/  IMAD R161, R10, 0x7effffff, RZ ;  /* 0x7effffff0aa17824 */ /* 0x000fc800078e02ff */
[----:B------:R-:W-:-:S05]  /*e190*/  IMAD.HI.U32 R161, R161, 0x7f000001, R10 ;  /* 0x7f000001a1a17827 */ /* 0x000fca00078e000a */
[----:B------:R-:W-:-:S13]  /*e1a0*/  ISETP.GE.U32.AND P0, PT, R161, 0x7f000001, PT ;  /* 0x7f000001a100780c */ /* 0x000fda0003f06070 */
[----:B------:R-:W-:-:S05]  /*e1b0*/  @P0 IADD3 R161, PT, PT, R161, -0x7f000001, RZ ;  /* 0x80ffffffa1a10810 */ /* 0x000fca0007ffe0ff */
[----:B------:R-:W-:-:S04]  /*e1c0*/  IMAD.WIDE.U32 R10, R161, 0x5fffffa, RZ ;  /* 0x05fffffaa10a7825 */ /* 0x000fc800078e00ff */
[----:B------:R-:W-:-:S04]  /*e1d0*/  IMAD R161, R161, 0x6, RZ ;  /* 0x00000006a1a17824 */ /* 0x000fc800078e02ff */
[----:B------:R-:W-:Y:S01]  /*e1e0*/  IMAD.HI.U32 R10, R161, 0x7f000001, R10 ;  /* 0x7f000001a10a7827 */ /* 0x000fe200078e000a */
[----:B------:R-:W-:-:S04]  /*e1f0*/  ISETP.GE.U32.AND P0, PT, R133, 0x7f000001, PT ;  /* 0x7f0000018500780c */ /* 0x000fc80003f06070 */
[----:B------:R-:W-:Y:S01]  /*e200*/  ISETP.GE.U32.AND P1, PT, R10, 0x7f000001, PT ;  /* 0x7f0000010a00780c */ /* 0x000fe20003f26070 */
[----:B------:R-:W-:-:S08]  /*e210*/  IADD3 R136, PT, PT, R136, R156, RZ ;  /* 0x0000009c88887210 */ /* 0x000fd00007ffe0ff */
[----:B------:R-:W-:-:S04]  /*e220*/  @P0 IADD3 R133, PT, PT, R133, -0x7f000001, RZ ;  /* 0x80ffffff85850810 */ /* 0x000fc80007ffe0ff */
[----:B------:R-:W-:-:S04]  /*e230*/  @P1 IADD3 R10, PT, PT, R10, -0x7f000001, RZ ;  /* 0x80ffffff0a0a1810 */ /* 0x000fc80007ffe0ff */
[----:B------:R-:W-:Y:S01]  /*e240*/  IADD3 R156, PT, PT, R133, R10, RZ ;  /* 0x0000000a859c7210 */ /* 0x000fe20007ffe0ff */
[----:B------:R-:W-:-:S04]  /*e250*/  IMAD.WIDE.U32 R10, R140, R153, RZ ;  /* 0x000000998c0a7225 */ /* 0x000fc800078e00ff */
[----:B------:R-:W-:-:S04]  /*e260*/  IMAD R133, R10, 0x7effffff, RZ ;  /* 0x7effffff0a857824 */ /* 0x000fc800078e02ff */
[----:B------:R-:W-:-:S05]  /*e270*/  IMAD.HI.U32 R133, R133, 0x7f000001, R10 ;  /* 0x7f00000185857827 */ /* 0x000fca00078e000a */
[----:B------:R-:W-:-:S13]  /*e280*/  ISETP.GE.U32.AND P0, PT, R133, 0x7f000001, PT ;  /* 0x7f0000018500780c */ /* 0x000fda0003f06070 */
[----:B------:R-:W-:-:S05]  /*e290*/  @P0 IADD3 R133, PT, PT, R133, -0x7f000001, RZ ;  /* 0x80ffffff85850810 */ /* 0x000fca0007ffe0ff */
[----:B------:R-:W-:-:S04]  /*e2a0*/  IMAD.WIDE.U32 R10, R133, 0x5fffffa, RZ ;  /* 0x05fffffa850a7825 */ /* 0x000fc800078e00ff */
[----:B------:R-:W-:-:S04]  /*e2b0*/  IMAD R133, R133, 0x6, RZ ;  /* 0x0000000685857824 */ /* 0x000fc800078e02ff */
[----:B------:R-:W-:-:S04]  /*e2c0*/  IMAD.HI.U32 R133, R133, 0x7f000001, R10 ;  /* 0x7f00000185857827 */ /* 0x000fc800078e000a */
[----:B------:R-:W-:-:S04]  /*e2d0*/  IMAD.WIDE.U32 R10, R138, R159, RZ ;  /* 0x0000009f8a0a7225 */ /* 0x000fc800078e00ff */
[----:B------:R-:W-:Y:S01]  /*e2e0*/  IMAD R159, R10, 0x7effffff, RZ ;  /* 0x7effffff0a9f7824 */ /* 0x000fe200078e02ff */
[----:B------:R-:W-:-:S03]  /*e2f0*/  ISETP.GE.U32.AND P0, PT, R135, 0x7f000001, PT ;  /* 0x7f0000018700780c */ /* 0x000fc60003f06070 */
[----:B------:R-:W-:-:S05]  /*e300*/  IMAD.HI.U32 R11, R159, 0x7f000001, R10 ;  /* 0x7f0000019f0b7827 */ /* 0x000fca00078e000a */
[----:B------:R-:W-:-:S05]  /*e310*/  ISETP.GE.U32.AND P1, PT, R11, 0x7f000001, PT ;  /* 0x7f0000010b00780c */ /* 0x000fca0003f26070 */
[----:B------:R-:W-:-:S05]  /*e320*/  @P0 IADD3 R135, PT, PT, R135, -0x7f000001, RZ ;  /* 0x80ffffff87870810 */ /* 0x000fca0007ffe0ff */
[----:B------:R-:W-:-:S03]  /*e330*/  ISETP.GE.U32.AND P0, PT, R135, 0x7f000001, PT ;  /* 0x7f0000018700780c */ /* 0x000fc60003f06070 */
[----:B------:R-:W-:Y:S01]  /*e340*/  @P1 IADD3 R11, PT, PT, R11, -0x7f000001, RZ ;  /* 0x80ffffff0b0b1810 */ /* 0x000fe20007ffe0ff */
[----:B------:R-:W-:-:S09]  /*e350*/  ISETP.GE.U32.AND P1, PT, R157, 0x7f000001, PT ;  /* 0x7f0000019d00780c */ /* 0x000fd20003f26070 */
[----:B------:R-:W-:-:S04]  /*e360*/  @P0 IADD3 R135, PT, PT, R135, -0x7f000001, RZ ;  /* 0x80ffffff87870810 */ /* 0x000fc80007ffe0ff */
[----:B------:R-:W-:-:S04]  /*e370*/  @P1 IADD3 R157, PT, PT, R157, -0x7f000001, RZ ;  /* 0x80ffffff9d9d1810 */ /* 0x000fc80007ffe0ff */
[----:B------:R-:W-:Y:S02]  /*e380*/  IADD3 R157, PT, PT, R135, R157, RZ ;  /* 0x0000009d879d7210 */ /* 0x000fe40007ffe0ff */
[----:B------:R-:W2:Y:S01]  /*e390*/  LDL R135, [R1+0x114] ;  /* 0x0001140001877983 */ /* 0x000ea20000100800 */
[----:B------:R-:W-:Y:S01]  /*e3a0*/  ISETP.GE.U32.AND P2, PT, R158, 0x7f000001, PT ;  /* 0x7f0000019e00780c */ /* 0x000fe20003f46070 */
[----:B------:R-:W-:-:S12]  /*e3b0*/  ISETP.GE.U32.AND P1, PT, R12, 0x7f000001, PT ;  /* 0x7f0000010c00780c */ /* 0x000fd80003f26070 */
[----:B------:R-:W-:Y:S01]  /*e3c0*/  @P2 IADD3 R158, PT, PT, R158, -0x7f000001, RZ ;  /* 0x80ffffff9e9e2810 */ /* 0x000fe20007ffe0ff */
[----:B------:R-:W-:Y:S01]  /*e3d0*/  ISETP.GE.U32.AND P2, PT, R13, 0x7f000001, PT ;  /* 0x7f0000010d00780c */ /* 0x000fe20003f46070 */
[----:B------:R-:W-:-:S12]  /*e3e0*/  @P1 IADD3 R12, PT, PT, R12, -0x7f000001, RZ ;  /* 0x80ffffff0c0c1810 */ /* 0x000fd80007ffe0ff */
[----:B------:R-:W-:-:S04]  /*e3f0*/  @P2 IADD3 R13, PT, PT, R13, -0x7f000001, RZ ;  /* 0x80ffffff0d0d2810 */ /* 0x000fc80007ffe0ff */
[----:B------:R-:W-:Y:S02]  /*e400*/  IADD3 R12, PT, PT, R12, R13, RZ ;  /* 0x0000000d0c0c7210 */ /* 0x000fe40007ffe0ff */
[----:B------:R-:W3:Y:S04]  /*e410*/  LDL R13, [R1+0x118] ;  /* 0x00011800010d7983 */ /* 0x000ee80000100800 */
[----:B------:R0:W-:Y:S02]  /*e420*/  STL [R1+0x110], R162 ;  /* 0x000110a201007387 */ /* 0x0001e40000100800 */
[----:B0-----:R-:W-:-:S04]  /*e430*/  IMAD.WIDE.U32 R162, R11, 0x5fffffa, RZ ;  /* 0x05fffffa0ba27825 */ /* 0x001fc800078e00ff */
[----:B------:R-:W-:-:S04]  /*e440*/  IMAD R11, R11, 0x6, RZ ;  /* 0x000000060b0b7824 */ /* 0x000fc800078e02ff */
[----:B------:R-:W-:-:S04]  /*e450*/  IMAD.HI.U32 R162, R11, 0x7f000001, R162 ;  /* 0x7f0000010ba27827 */ /* 0x000fc800078e00a2 */
[----:B------:R-:W-:-:S04]  /*e460*/  IMAD.WIDE.U32 R10, R153, UR12, RZ ;  /* 0x0000000c990a7c25 */ /* 0x000fc8000f8e00ff */
[----:B------:R-:W-:-:S04]  /*e470*/  IMAD R159, R10, 0x7effffff, RZ ;  /* 0x7effffff0a9f7824 */ /* 0x000fc800078e02ff */
[----:B------:R-:W-:-:S05]  /*e480*/  IMAD.HI.U32 R159, R159, 0x7f000001, R10 ;  /* 0x7f0000019f9f7827 */ /* 0x000fca00078e000a */
[----:B------:R-:W-:Y:S01]  /*e490*/  ISETP.GE.U32.AND P0, PT, R159, 0x7f000001, PT ;  /* 0x7f0000019f00780c */ /* 0x000fe20003f06070 */
[----:B------:R-:W-:-:S12]  /*e4a0*/  ISETP.GE.U32.AND P3, PT, R137, 0x7f000001, PT ;  /* 0x7f0000018900780c */ /* 0x000fd80003f66070 */
[----:B------:R-:W-:Y:S01]  /*e4b0*/  @P0 IADD3 R159, PT, PT, R159, -0x7f000001, RZ ;  /* 0x80ffffff9f9f0810 */ /* 0x000fe20007ffe0ff */
[----:B------:R-:W-:Y:S01]  /*e4c0*/  ISETP.GE.U32.AND P0, PT, R9, 0x7f000001, PT ;  /* 0x7f0000010900780c */ /* 0x000fe20003f06070 */
[----:B------:R-:W-:-:S03]  /*e4d0*/  @P3 IADD3 R137, PT, PT, R137, -0x7f000001, RZ ;  /* 0x80ffffff89893810 */ /* 0x000fc60007ffe0ff */
[----:B------:R-:W-:-:S04]  /*e4e0*/  IMAD.WIDE.U32 R10, R159, 0x5fffffa, RZ ;  /* 0x05fffffa9f0a7825 */ /* 0x000fc800078e00ff */
[----:B------:R-:W-:Y:S01]  /*e4f0*/  IMAD R159, R159, 0x6, RZ ;  /* 0x000000069f9f7824 */ /* 0x000fe200078e02ff */
[----:B------:R-:W-:-:S03]  /*e500*/  IADD3 R137, PT, PT, R158, R137, RZ ;  /* 0x000000899e897210 */ /* 0x000fc60007ffe0ff */
[----:B------:R-:W-:Y:S01]  /*e510*/  IMAD.HI.U32 R158, R159, 0x7f000001, R10 ;  /* 0x7f0000019f9e7827 */ /* 0x000fe200078e000a */
[----:B------:R-:W-:Y:S01]  /*e520*/  @P0 IADD3 R9, PT, PT, R9, -0x7f000001, RZ ;  /* 0x80ffffff09090810 */ /* 0x000fe20007ffe0ff */
[----:B------:R-:W-:-:S03]  /*e530*/  ISETP.GE.U32.AND P0, PT, R145, 0x7f000001, PT ;  /* 0x7f0000019100780c */ /* 0x000fc60003f06070 */
[----:B------:R-:W-:-:S10]  /*e540*/  ISETP.GE.U32.AND P2, PT, R158, 0x7f000001, PT ;  /* 0x7f0000019e00780c */ /* 0x000fd40003f46070 */
[----:B------:R-:W-:-:S03]  /*e550*/  @P0 IADD3 R145, PT, PT, R145, -0x7f000001, RZ ;  /* 0x80ffffff91910810 */ /* 0x000fc60007ffe0ff */
[----:B------:R-:W-:-:S04]  /*e560*/  @P2 IADD3 R158, PT, PT, R158, -0x7f000001, RZ ;  /* 0x80ffffff9e9e2810 */ /* 0x000fc80007ffe0ff */
[----:B------:R-:W-:-:S05]  /*e570*/  IADD3 R158, PT, PT, R145, R158, RZ ;  /* 0x0000009e919e7210 */ /* 0x000fca0007ffe0ff */
[----:B------:R-:W-:Y:S01]  /*e580*/  ISETP.GE.U32.AND P0, PT, R158, 0x7f000001, PT ;  /* 0x7f0000019e00780c */ /* 0x000fe20003f06070 */
[----:B------:R-:W-:Y:S01]  /*e590*/  IMAD.WIDE.U32 R10, R138, R153, RZ ;  /* 0x000000998a0a7225 */ /* 0x000fe200078e00ff */
[----:B------:R-:W-:-:S03]  /*e5a0*/  ISETP.GE.U32.AND P1, PT, R156, 0x7f000001, PT ;  /* 0x7f0000019c00780c */ /* 0x000fc60003f26070 */
[----:B------:R-:W-:-:S08]  /*e5b0*/  IMAD R153, R10, 0x7effffff, RZ ;  /* 0x7effffff0a997824 */ /* 0x000fd000078e02ff */
[----:B------:R-:W-:Y:S01]  /*e5c0*/  @P0 IADD3 R158, PT, PT, R158, -0x7f000001, RZ ;  /* 0x80ffffff9e9e0810 */ /* 0x000fe20007ffe0ff */
[----:B------:R-:W-:Y:S01]  /*e5d0*/  ISETP.GE.U32.AND P0, PT, R151, 0x7f000001, PT ;  /* 0x7f0000019700780c */ /* 0x000fe20003f06070 */
[----:B------:R-:W-:Y:S01]  /*e5e0*/  IMAD.HI.U32 R153, R153, 0x7f000001, R10 ;  /* 0x7f00000199997827 */ /* 0x000fe200078e000a */
[----:B------:R-:W-:-:S03]  /*e5f0*/  ISETP.GE.U32.AND P2, PT, R133, 0x7f000001, PT ;  /* 0x7f0000018500780c */ /* 0x000fc60003f46070 */
[----:B------:R-:W-:Y:S01]  /*e600*/  IMAD.WIDE.U32 R10, R39, R9, RZ ;  /* 0x00000009270a7225 */ /* 0x000fe200078e00ff */
[----:B------:R-:W-:-:S03]  /*e610*/  @P1 IADD3 R156, PT, PT, R156, -0x7f000001, RZ ;  /* 0x80ffffff9c9c1810 */ /* 0x000fc60007ffe0ff */
[----:B------:R-:W-:-:S04]  /*e620*/  IMAD R9, R10, 0x7effffff, RZ ;  /* 0x7effffff0a097824 */ /* 0x000fc800078e02ff */
[----:B------:R-:W-:Y:S01]  /*e630*/  @P0 IADD3 R151, PT, PT, R151, -0x7f000001, RZ ;  /* 0x80ffffff97970810 */ /* 0x000fe20007ffe0ff */
[----:B------:R-:W-:Y:S01]  /*e640*/  ISETP.GE.U32.AND P0, PT, R157, 0x7f000001, PT ;  /* 0x7f0000019d00780c */ /* 0x000fe20003f06070 */
[----:B------:R-:W-:-:S04]  /*e650*/  IMAD.HI.U32 R9, R9, 0x7f000001, R10 ;  /* 0x7f00000109097827 */ /* 0x000fc800078e000a */
[----:B------:R-:W-:Y:S01]  /*e660*/  IMAD.WIDE.U32 R10, R39, R156, RZ ;  /* 0x0000009c270a7225 */ /* 0x000fe200078e00ff */
[----:B------:R-:W-:-:S03]  /*e670*/  @P2 IADD3 R133, PT, PT, R133, -0x7f000001, RZ ;  /* 0x80ffffff85852810 */ /* 0x000fc60007ffe0ff */
[----:B------:R-:W-:Y:S01]  /*e680*/  IMAD R145, R10, 0x7effffff, RZ ;  /* 0x7effffff0a917824 */ /* 0x000fe200078e02ff */
[----:B------:R-:W-:Y:S01]  /*e690*/  ISETP.GE.U32.AND P3, PT, R154, 0x7f000001, PT ;  /* 0x7f0000019a00780c */ /* 0x000fe20003f66070 */
[----:B------:R-:W-:Y:S02]  /*e6a0*/  ISETP.GE.U32.AND P1, PT, R137, 0x7f000001, PT ;  /* 0x7f0000018900780c */ /* 0x000fe40003f26070 */
[----:B------:R-:W-:Y:S01]  /*e6b0*/  @P0 IADD3 R157, PT, PT, R157, -0x7f000001, RZ ;  /* 0x80ffffff9d9d0810 */ /* 0x000fe20007ffe0ff */
[----:B------:R-:W-:-:S04]  /*e6c0*/  IMAD.HI.U32 R156, R145, 0x7f000001, R10 ;  /* 0x7f000001919c7827 */ /* 0x000fc800078e000a */
[----:B------:R-:W-:Y:S01]  /*e6d0*/  IMAD.WIDE.U32 R10, R39, R155, RZ ;  /* 0x0000009b270a7225 */ /* 0x000fe200078e00ff */
[----:B------:R-:W-:Y:S02]  /*e6e0*/  IADD3 R157, PT, PT, R157, R133, RZ ;  /* 0x000000859d9d7210 */ /* 0x000fe40007ffe0ff */
[----:B------:R-:W4:Y:S01]  /*e6f0*/  LDL R133, [R1+0x11c] ;  /* 0x00011c0001857983 */ /* 0x000f220000100800 */
[----:B------:R-:W-:Y:S02]  /*e700*/  IMAD R155, R10, 0x7effffff, RZ ;  /* 0x7effffff0a9b7824 */ /* 0x000fe400078e02ff */
[----:B------:R-:W-:Y:S02]  /*e710*/  ISETP.GE.U32.AND P0, PT, R157, 0x7f000001, PT ;  /* 0x7f0000019d00780c */ /* 0x000fe40003f06070 */
[----:B------:R-:W-:Y:S01]  /*e720*/  IMAD.HI.U32 R155, R155, 0x7f000001, R10 ;  /* 0x7f0000019b9b7827 */ /* 0x000fe200078e000a */
[----:B------:R-:W-:Y:S02]  /*e730*/  @P3 IADD3 R154, PT, PT, R154, -0x7f000001, RZ ;  /* 0x80ffffff9a9a3810 */ /* 0x000fe40007ffe0ff */
[----:B------:R-:W-:Y:S01]  /*e740*/  @P1 IADD3 R137, PT, PT, R137, -0x7f000001, RZ ;  /* 0x80ffffff89891810 */ /* 0x000fe20007ffe0ff */
[----:B------:R-:W-:Y:S01]  /*e750*/  IMAD.WIDE.U32 R10, R39, R158, RZ ;  /* 0x0000009e270a7225 */ /* 0x000fe200078e00ff */
[----:B------:R-:W-:-:S03]  /*e760*/  ISETP.GE.U32.AND P1, PT, R162, 0x7f000001, PT ;  /* 0x7f000001a200780c */ /* 0x000fc60003f26070 */
[----:B------:R-:W-:Y:S01]  /*e770*/  IMAD R145, R10, 0x7effffff, RZ ;  /* 0x7effffff0a917824 */ /* 0x000fe200078e02ff */
[----:B------:R-:W-:-:S03]  /*e780*/  IADD3 R137, PT, PT, R137, R154, RZ ;  /* 0x0000009a89897210 */ /* 0x000fc60007ffe0ff */
[----:B------:R-:W-:Y:S01]  /*e790*/  IMAD.HI.U32 R145, R145, 0x7f000001, R10 ;  /* 0x7f00000191917827 */ /* 0x000fe200078e000a */
[----:B------:R-:W-:-:S03]  /*e7a0*/  @P0 IADD3 R157, PT, PT, R157, -0x7f000001, RZ ;  /* 0x80ffffff9d9d0810 */ /* 0x000fc60007ffe0ff */
[----:B------:R-:W-:Y:S01]  /*e7b0*/  IMAD.WIDE.U32 R10, R39, R140, RZ ;  /* 0x0000008c270a7225 */ /* 0x000fe200078e00ff */
[----:B------:R-:W-:-:S03]  /*e7c0*/  ISETP.GE.U32.AND P0, PT, R137, 0x7f000001, PT ;  /* 0x7f0000018900780c */ /* 0x000fc60003f06070 */
[----:B------:R-:W-:Y:S01]  /*e7d0*/  IMAD R159, R10, 0x7effffff, RZ ;  /* 0x7effffff0a9f7824 */ /* 0x000fe200078e02ff */
[----:B------:R-:W-:-:S03]  /*e7e0*/  @P1 IADD3 R162, PT, PT, R162, -0x7f000001, RZ ;  /* 0x80ffffffa2a21810 */ /* 0x000fc60007ffe0ff */
[----:B------:R-:W-:-:S04]  /*e7f0*/  IMAD.HI.U32 R140, R159, 0x7f000001, R10 ;  /* 0x7f0000019f8c7827 */ /* 0x000fc800078e000a */
[----:B------:R-:W-:Y:S01]  /*e800*/  IMAD.WIDE.U32 R10, R39, R151, RZ ;  /* 0x00000097270a7225 */ /* 0x000fe200078e00ff */
[----:B------:R-:W-:-:S03]  /*e810*/  IADD3 R162, PT, PT, R157, R162, RZ ;  /* 0x000000a29da27210 */ /* 0x000fc60007ffe0ff */
[----:B------:R-:W-:Y:S01]  /*e820*/  IMAD R151, R10, 0x7effffff, RZ ;  /* 0x7effffff0a977824 */ /* 0x000fe200078e02ff */
[----:B------:R-:W-:Y:S01]  /*e830*/  @P0 IADD3 R137, PT, PT, R137, -0x7f000001, RZ ;  /* 0x80ffffff89890810 */ /* 0x000fe20007ffe0ff */
[----:B------:R-:W-:Y:S01]  /*e840*/  ISETP.GE.U32.AND P0, PT, R162, 0x7f000001, PT ;  /* 0x7f000001a200780c */ /* 0x000fe20003f06070 */
[----:B------:R-:W-:Y:S01]  /*e850*/  ISETP.GE.U32.AND P2, PT, R153, 0x7f000001, PT ;  /* 0x7f0000019900780c */ /* 0x000fe20003f46070 */
[----:B------:R-:W-:-:S04]  /*e860*/  IMAD.HI.U32 R151, R151, 0x7f000001, R10 ;  /* 0x7f00000197977827 */ /* 0x000fc800078e000a */
[----:B------:R-:W-:-:S04]  /*e870*/  IMAD.WIDE.U32 R10, R39, R138, RZ ;  /* 0x0000008a270a7225 */ /* 0x000fc800078e00ff */
[----:B------:R-:W-:-:S04]  /*e880*/  IMAD R159, R10, 0x7effffff, RZ ;  /* 0x7effffff0a9f7824 */ /* 0x000fc800078e02ff */
[----:B------:R-:W-:Y:S01]  /*e890*/  IMAD.HI.U32 R138, R159, 0x7f000001, R10 ;  /* 0x7f0000019f8a7827 */ /* 0x000fe200078e000a */
[----:B------:R-:W-:-:S03]  /*e8a0*/  @P0 IADD3 R162, PT, PT, R162, -0x7f000001, RZ ;  /* 0x80ffffffa2a20810 */ /* 0x000fc60007ffe0ff */
[----:B------:R-:W-:Y:S01]  /*e8b0*/  IMAD.WIDE.U32 R10, R39, R132, RZ ;  /* 0x00000084270a7225 */ /* 0x000fe200078e00ff */
[----:B------:R-:W-:Y:S01]  /*e8c0*/  @P2 IADD3 R153, PT, PT, R153, -0x7f000001, RZ ;  /* 0x80ffffff99992810 */ /* 0x000fe20007ffe0ff */
[----:B------:R-:W-:Y:S02]  /*e8d0*/  ISETP.GE.U32.AND P0, PT, R136, 0x7f000001, PT ;  /* 0x7f0000018800780c */ /* 0x000fe40003f06070 */
[----:B------:R-:W-:-:S04]  /*e8e0*/  IMAD R159, R10, 0x7effffff, RZ ;  /* 0x7effffff0a9f7824 */ /* 0x000fc800078e02ff */
[----:B------:R-:W-:-:S04]  /*e8f0*/  IMAD.HI.U32 R132, R159, 0x7f000001, R10 ;  /* 0x7f0000019f847827 */ /* 0x000fc800078e000a */
[----:B------:R-:W-:-:S04]  /*e900*/  IMAD.WIDE.U32 R10, R153, 0x5fffffa, RZ ;  /* 0x05fffffa990a7825 */ /* 0x000fc800078e00ff */
[----:B------:R-:W-:Y:S01]  /*e910*/  IMAD R153, R153, 0x6, RZ ;  /* 0x0000000699997824 */ /* 0x000fe200078e02ff */
[----:B------:R-:W-:-:S03]  /*e920*/  @P0 IADD3 R136, PT, PT, R136, -0x7f000001, RZ ;  /* 0x80ffffff88880810 */ /* 0x000fc60007ffe0ff */
[----:B------:R-:W-:Y:S01]  /*e930*/  IMAD.HI.U32 R154, R153, 0x7f000001, R10 ;  /* 0x7f000001999a7827 */ /* 0x000fe200078e000a */
[----:B------:R-:W-:-:S03]  /*e940*/  ISETP.GE.U32.AND P0, PT, R12, 0x7f000001, PT ;  /* 0x7f0000010c00780c */ /* 0x000fc60003f06070 */
[----:B------:R-:W-:Y:S01]  /*e950*/  IMAD.WIDE.U32 R10, R137, R40, RZ ;  /* 0x00000028890a7225 */ /* 0x000fe200078e00ff */
[----:B------:R-:W-:-:S03]  /*e960*/  ISETP.GE.U32.AND P1, PT, R148, 0x7f000001, PT ;  /* 0x7f0000019400780c */ /* 0x000fc60003f26070 */
[----:B------:R-:W-:Y:S02]  /*e970*/  IMAD R157, R10, 0x7effffff, RZ ;  /* 0x7effffff0a9d7824 */ /* 0x000fe400078e02ff */
[----:B------:R-:W-:-:S04]  /*e980*/  IMAD.WIDE.U32 R158, R162, R46, RZ ;  /* 0x0000002ea29e7225 */ /* 0x000fc800078e00ff */
[----:B------:R-:W-:-:S04]  /*e990*/  IMAD.HI.U32 R157, R157, 0x7f000001, R10 ;  /* 0x7f0000019d9d7827 */ /* 0x000fc800078e000a */
[----:B------:R-:W-:Y:S01]  /*e9a0*/  IMAD R11, R158, 0x7effffff, RZ ;  /* 0x7effffff9e0b7824 */ /* 0x000fe200078e02ff */
[----:B------:R-:W-:-:S03]  /*e9b0*/  @P0 IADD3 R12, PT, PT, R12, -0x7f000001, RZ ;  /* 0x80ffffff0c0c0810 */ /* 0x000fc60007ffe0ff */
[----:B------:R-:W-:Y:S01]  /*e9c0*/  IMAD.HI.U32 R158, R11, 0x7f000001, R158 ;  /* 0x7f0000010b9e7827 */ /* 0x000fe200078e009e */
[----:B------:R-:W-:-:S03]  /*e9d0*/  ISETP.GE.U32.AND P0, PT, R146, 0x7f000001, PT ;  /* 0x7f0000019200780c */ /* 0x000fc60003f06070 */
[----:B------:R-:W-:Y:S01]  /*e9e0*/  IMAD.WIDE.U32 R10, R137, R41, RZ ;  /* 0x00000029890a7225 */ /* 0x000fe200078e00ff */
[----:B------:R-:W-:-:S03]  /*e9f0*/  @P1 IADD3 R148, PT, PT, R148, -0x7f000001, RZ ;  /* 0x80ffffff94941810 */ /* 0x000fc60007ffe0ff */
[----:B------:R-:W-:Y:S01]  /*ea00*/  IMAD R153, R10, 0x7effffff, RZ ;  /* 0x7effffff0a997824 */ /* 0x000fe200078e02ff */
[----:B------:R-:W-:-:S03]  /*ea10*/  ISETP.GE.U32.AND P1, PT, R154, 0x7f000001, PT ;  /* 0x7f0000019a00780c */ /* 0x000fc60003f26070 */
[----:B------:R-:W-:-:S04]  /*ea20*/  IMAD.HI.U32 R153, R153, 0x7f000001, R10 ;  /* 0x7f00000199997827 */ /* 0x000fc800078e000a */
[----:B------:R-:W-:Y:S01]  /*ea30*/  IMAD.WIDE.U32 R10, R162, R40, RZ ;  /* 0x00000028a20a7225 */ /* 0x000fe200078e00ff */
[----:B------:R-:W-:-:S03]  /*ea40*/  @P0 IADD3 R146, PT, PT, R146, -0x7f000001, RZ ;  /* 0x80ffffff92920810 */ /* 0x000fc60007ffe0ff */
[----:B------:R-:W-:Y:S01]  /*ea50*/  IMAD R159, R10, 0x7effffff, RZ ;  /* 0x7effffff0a9f7824 */ /* 0x000fe200078e02ff */
[----:B------:R-:W-:-:S03]  /*ea60*/  IADD3 R136, PT, PT, R136, R148, RZ ;  /* 0x0000009488887210 */ /* 0x000fc60007ffe0ff */
[----:B------:R-:W-:Y:S01]  /*ea70*/  IMAD.HI.U32 R148, R159, 0x7f000001, R10 ;  /* 0x7f0000019f947827 */ /* 0x000fe200078e000a */
[----:B------:R-:W-:Y:S02]  /*ea80*/  @P1 IADD3 R154, PT, PT, R154, -0x7f000001, RZ ;  /* 0x80ffffff9a9a1810 */ /* 0x000fe40007ffe0ff */
[----:B--2---:R-:W-:Y:S01]  /*ea90*/  IADD3 R146, PT, PT, R146, R135, RZ ;  /* 0x0000008792927210 */ /* 0x004fe20007ffe0ff */
[----:B------:R-:W-:-:S04]  /*eaa0*/  IMAD.WIDE.U32 R10, R137, R46, RZ ;  /* 0x0000002e890a7225 */ /* 0x000fc800078e00ff */
[----:B------:R-:W-:Y:S01]  /*eab0*/  IMAD R159, R10, 0x7effffff, RZ ;  /* 0x7effffff0a9f7824 */ /* 0x000fe200078e02ff */
[----:B------:R-:W-:Y:S01]  /*eac0*/  IADD3 R12, PT, PT, R12, R154, RZ ;  /* 0x0000009a0c0c7210 */ /* 0x000fe20007ffe0ff */
[----:B------:R-:W-:Y:S02]  /*ead0*/  ISETP.GE.U32.AND P0, PT, R146, 0x7f000001, PT ;  /* 0x7f0000019200780c */ /* 0x000fe40003f06070 */
[----:B------:R-:W-:-:S04]  /*eae0*/  IMAD.HI.U32 R154, R159, 0x7f000001, R10 ;  /* 0x7f0000019f9a7827 */ /* 0x000fc800078e000a */
[----:B------:R-:W-:Y:S01]  /*eaf0*/  IMAD.WIDE.U32 R10, R137, R47, RZ ;  /* 0x0000002f890a7225 */ /* 0x000fe200078e00ff */
[----:B------:R-:W-:-:S03]  /*eb00*/  ISETP.GE.U32.AND P1, PT, R12, 0x7f000001, PT ;  /* 0x7f0000010c00780c */ /* 0x000fc60003f26070 */
[----:B------:R-:W-:Y:S01]  /*eb10*/  IMAD R137, R10, 0x7effffff, RZ ;  /* 0x7effffff0a897824 */ /* 0x000fe200078e02ff */
[----:B------:R0:W-:Y:S03]  /*eb20*/  STL [R1+0x114], R146 ;  /* 0x0001149201007387 */ /* 0x0001e60000100800 */
[----:B------:R-:W-:-:S04]  /*eb30*/  IMAD.HI.U32 R137, R137, 0x7f000001, R10 ;  /* 0x7f00000189897827 */ /* 0x000fc800078e000a */
[----:B------:R-:W-:Y:S01]  /*eb40*/  IMAD.WIDE.U32 R10, R162, R41, RZ ;  /* 0x00000029a20a7225 */ /* 0x000fe200078e00ff */
[----:B0-----:R-:W-:Y:S01]  /*eb50*/  @P0 IADD3 R146, PT, PT, R146, -0x7f000001, RZ ;  /* 0x80ffffff92920810 */ /* 0x001fe20007ffe0ff */
[----:B------:R-:W-:Y:S02]  /*eb60*/  ISETP.GE.U32.AND P0, PT, R136, 0x7f000001, PT ;  /* 0x7f0000018800780c */ /* 0x000fe40003f06070 */
[----:B------:R-:W-:Y:S02]  /*eb70*/  IMAD R135, R10, 0x7effffff, RZ ;  /* 0x7effffff0a877824 */ /* 0x000fe400078e02ff */
[----:B------:R-:W-:Y:S01]  /*eb80*/  IMAD.WIDE.U32 R162, R162, R47, RZ ;  /* 0x0000002fa2a27225 */ /* 0x000fe200078e00ff */
[----:B------:R-:W-:-:S03]  /*eb90*/  @P1 IADD3 R12, PT, PT, R12, -0x7f000001, RZ ;  /* 0x80ffffff0c0c1810 */ /* 0x000fc60007ffe0ff */
[----:B------:R-:W-:Y:S01]  /*eba0*/  IMAD.HI.U32 R135, R135, 0x7f000001, R10 ;  /* 0x7f00000187877827 */ /* 0x000fe200078e000a */
[----:B------:R-:W-:-:S03]  /*ebb0*/  ISETP.GE.U32.AND P1, PT, R160, 0x7f000001, PT ;  /* 0x7f000001a000780c */ /* 0x000fc60003f26070 */
[----:B------:R-:W-:-:S04]  /*ebc0*/  IMAD R11, R162, 0x7effffff, RZ ;  /* 0x7effffffa20b7824 */ /* 0x000fc800078e02ff */
        /* <DEDUP_REMOVED lines=10> */
[----:B------:R-:W-:-:S03]  /*ec70*/  @P0 IADD3 R134, PT, PT, R134, -0x7f000001, RZ ;  /* 0x80ffffff86860810 */ /* 0x000fc60007ffe0ff */
[----:B------:R-:W-:-:S04]  /*ec80*/  IMAD.HI.U32 R136, R159, 0x7f000001, R10 ;  /* 0x7f0000019f887827 */ /* 0x000fc800078e000a */
[----:B------:R-:W-:Y:S01]  /*ec90*/  IMAD.WIDE.U32 R10, R12, R40, RZ ;  /* 0x000000280c0a7225 */ /* 0x000fe200078e00ff */
[----:B---3--:R-:W-:-:S03]  /*eca0*/  IADD3 R164, PT, PT, R134, R13, RZ ;  /* 0x0000000d86a47210 */ /* 0x008fc60007ffe0ff */
[----:B------:R-:W-:Y:S01]  /*ecb0*/  IMAD R13, R10, 0x7effffff, RZ ;  /* 0x7effffff0a0d7824 */ /* 0x000fe200078e02ff */
[----:B------:R0:W-:Y:S03]  /*ecc0*/  STL [R1+0x114], R146 ;  /* 0x0001149201007387 */ /* 0x0001e60000100800 */
[----:B0-----:R-:W-:-:S04]  /*ecd0*/  IMAD.HI.U32 R146, R13, 0x7f000001, R10 ;  /* 0x7f0000010d927827 */ /* 0x001fc800078e000a */
[----:B------:R-:W-:Y:S02]  /*ece0*/  IMAD.WIDE.U32 R10, R12, R47, RZ ;  /* 0x0000002f0c0a7225 */ /* 0x000fe400078e00ff */
[----:B------:R-:W2:Y:S01]  /*ecf0*/  LDL.64 R12, [R1+0x100] ;  /* 0x00010000010c7983 */ /* 0x000ea20000100a00 */
[----:B------:R-:W-:-:S03]  /*ed00*/  ISETP.GE.U32.AND P0, PT, R164, 0x7f000001, PT ;  /* 0x7f000001a400780c */ /* 0x000fc60003f06070 */
[----:B------:R0:W-:Y:S10]  /*ed10*/  STL [R1+0x118], R164 ;  /* 0x000118a401007387 */ /* 0x0001f40000100800 */
[----:B0-----:R-:W-:Y:S01]  /*ed20*/  @P0 IADD3 R164, PT, PT, R164, -0x7f000001, RZ ;  /* 0x80ffffffa4a40810 */ /* 0x001fe20007ffe0ff */
[----:B------:R-:W-:-:S13]  /*ed30*/  ISETP.GE.U32.AND P0, PT, R131, 0x7f000001, PT ;  /* 0x7f0000018300780c */ /* 0x000fda0003f06070 */
[----:B------:R-:W-:Y:S01]  /*ed40*/  @P0 IADD3 R131, PT, PT, R131, -0x7f000001, RZ ;  /* 0x80ffffff83830810 */ /* 0x000fe20007ffe0ff */
[----:B------:R-:W-:Y:S01]  /*ed50*/  ISETP.GE.U32.AND P1, PT, R160, 0x7f000001, PT ;  /* 0x7f000001a000780c */ /* 0x000fe20003f26070 */
[----:B------:R-:W-:-:S04]  /*ed60*/  IMAD R159, R10, 0x7effffff, RZ ;  /* 0x7effffff0a9f7824 */ /* 0x000fc800078e02ff */
[----:B------:R-:W-:Y:S01]  /*ed70*/  IMAD.HI.U32 R159, R159, 0x7f000001, R10 ;  /* 0x7f0000019f9f7827 */ /* 0x000fe200078e000a */
[----:B----4-:R-:W-:-:S05]  /*ed80*/  IADD3 R165, PT, PT, R131, R133, RZ ;  /* 0x0000008583a57210 */ /* 0x010fca0007ffe0ff */
[----:B------:R-:W-:Y:S01]  /*ed90*/  ISETP.GE.U32.AND P0, PT, R165, 0x7f000001, PT ;  /* 0x7f000001a500780c */ /* 0x000fe20003f06070 */
[----:B------:R0:W-:-:S12]  /*eda0*/  STL [R1+0x11c], R165 ;  /* 0x00011ca501007387 */ /* 0x0001d80000100800 */
[----:B0-----:R-:W-:Y:S01]  /*edb0*/  @P0 IADD3 R165, PT, PT, R165, -0x7f000001, RZ ;  /* 0x80ffffffa5a50810 */ /* 0x001fe20007ffe0ff */
[----:B------:R-:W-:Y:S01]  /*edc0*/  ISETP.GE.U32.AND P0, PT, R162, 0x7f000001, PT ;  /* 0x7f000001a200780c */ /* 0x000fe20003f06070 */
[----:B------:R-:W-:-:S12]  /*edd0*/  @P1 IADD3 R160, PT, PT, R160, -0x7f000001, RZ ;  /* 0x80ffffffa0a01810 */ /* 0x000fd80007ffe0ff */
[----:B------:R-:W-:Y:S01]  /*ede0*/  @P0 IADD3 R162, PT, PT, R162, -0x7f000001, RZ ;  /* 0x80ffffffa2a20810 */ /* 0x000fe20007ffe0ff */
[----:B------:R-:W-:Y:S01]  /*edf0*/  ISETP.GE.U32.AND P0, PT, R161, 0x7f000001, PT ;  /* 0x7f000001a100780c */ /* 0x000fe20003f06070 */
[----:B------:R-:W-:-:S04]  /*ee00*/  IMAD.WIDE.U32 R10, R160, R40, RZ ;  /* 0x00000028a00a7225 */ /* 0x000fc800078e00ff */
[----:B------:R-:W-:-:S08]  /*ee10*/  IMAD R163, R10, 0x7effffff, RZ ;  /* 0x7effffff0aa37824 */ /* 0x000fd000078e02ff */
[----:B------:R-:W-:Y:S01]  /*ee20*/  @P0 IADD3 R161, PT, PT, R161, -0x7f000001, RZ ;  /* 0x80ffffffa1a10810 */ /* 0x000fe20007ffe0ff */
[----:B------:R-:W-:Y:S01]  /*ee30*/  ISETP.GE.U32.AND P0, PT, R159, 0x7f000001, PT ;  /* 0x7f0000019f00780c */ /* 0x000fe20003f06070 */
[----:B------:R-:W-:-:S04]  /*ee40*/  IMAD.HI.U32 R134, R163, 0x7f000001, R10 ;  /* 0x7f000001a3867827 */ /* 0x000fc800078e000a */
[----:B------:R-:W-:-:S08]  /*ee50*/  IMAD.WIDE.U32 R10, R160, R41, RZ ;  /* 0x00000029a00a7225 */ /* 0x000fd000078e00ff */
[----:B------:R-:W-:Y:S01]  /*ee60*/  @P0 IADD3 R159, PT, PT, R159, -0x7f000001, RZ ;  /* 0x80ffffff9f9f0810 */ /* 0x000fe20007ffe0ff */
[----:B------:R-:W-:Y:S01]  /*ee70*/  ISETP.GE.U32.AND P0, PT, R134, 0x7f000001, PT ;  /* 0x7f0000018600780c */ /* 0x000fe20003f06070 */
[----:B------:R-:W-:-:S04]  /*ee80*/  IMAD R133, R10, 0x7effffff, RZ ;  /* 0x7effffff0a857824 */ /* 0x000fc800078e02ff */
[----:B------:R-:W-:-:S08]  /*ee90*/  IMAD.HI.U32 R133, R133, 0x7f000001, R10 ;  /* 0x7f00000185857827 */ /* 0x000fd000078e000a */
[----:B------:R-:W-:Y:S01]  /*eea0*/  @P0 IADD3 R134, PT, PT, R134, -0x7f000001, RZ ;  /* 0x80ffffff86860810 */ /* 0x000fe20007ffe0ff */
[----:B------:R-:W-:-:S13]  /*eeb0*/  ISETP.GE.U32.AND P0, PT, R133, 0x7f000001, PT ;  /* 0x7f0000018500780c */ /* 0x000fda0003f06070 */
[----:B------:R-:W-:Y:S01]  /*eec0*/  @P0 IADD3 R133, PT, PT, R133, -0x7f000001, RZ ;  /* 0x80ffffff85850810 */ /* 0x000fe20007ffe0ff */
[----:B------:R-:W-:Y:S01]  /*eed0*/  ISETP.GE.U32.AND P0, PT, R157, 0x7f000001, PT ;  /* 0x7f0000019d00780c */ /* 0x000fe20003f06070 */
[----:B------:R-:W-:-:S12]  /*eee0*/  ISETP.GE.U32.AND P1, PT, R158, 0x7f000001, PT ;  /* 0x7f0000019e00780c */ /* 0x000fd80003f26070 */
[----:B------:R-:W-:-:S05]  /*eef0*/  @P0 IADD3 R157, PT, PT, R157, -0x7f000001, RZ ;  /* 0x80ffffff9d9d0810 */ /* 0x000fca0007ffe0ff */
[C---:B------:R-:W-:Y:S01]  /*ef00*/  ISETP.GE.U32.AND P0, PT, R157.reuse, 0x7f000001, PT ;  /* 0x7f0000019d00780c */ /* 0x040fe20003f06070 */
[----:B------:R-:W-:Y:S01]  /*ef10*/  @P1 IADD3 R158, PT, PT, R158, -0x7f000001, RZ ;  /* 0x80ffffff9e9e1810 */ /* 0x000fe20007ffe0ff */
[----:B------:R0:W-:Y:S04]  /*ef20*/  STL [R1+0x118], R164 ;  /* 0x000118a401007387 */ /* 0x0001e80000100800 */
[----:B------:R-:W-:Y:S07]  /*ef30*/  STL [R1+0x11c], R165 ;  /* 0x00011ca501007387 */ /* 0x000fee0000100800 */
[----:B------:R-:W-:-:S04]  /*ef40*/  @P0 IADD3 R157, PT, PT, R157, -0x7f000001, RZ ;  /* 0x80ffffff9d9d0810 */ /* 0x000fc80007ffe0ff */
[----:B------:R-:W-:Y:S02]  /*ef50*/  IADD3 R158, PT, PT, R157, R158, RZ ;  /* 0x0000009e9d9e7210 */ /* 0x000fe40007ffe0ff */
[----:B--2---:R-:W2:Y:S01]  /*ef60*/  LD.E R157, desc[UR14][R12.64+0x1e0] ;  /* 0x0001e00e0c9d7980 */ /* 0x004ea2000c101900 */
[----:B------:R-:W-:-:S13]  /*ef70*/  ISETP.GE.U32.AND P0, PT, R156, 0x7f000001, PT ;  /* 0x7f0000019c00780c */ /* 0x000fda0003f06070 */
[----:B------:R-:W-:-:S05]  /*ef80*/  @P0 IADD3 R156, PT, PT, R156, -0x7f000001, RZ ;  /* 0x80ffffff9c9c0810 */ /* 0x000fca0007ffe0ff */
[----:B------:R-:W-:-:S13]  /*ef90*/  ISETP.GE.U32.AND P0, PT, R156, 0x7f000001, PT ;  /* 0x7f0000019c00780c */ /* 0x000fda0003f06070 */
[----:B------:R-:W-:-:S05]  /*efa0*/  @P0 IADD3 R156, PT, PT, R156, -0x7f000001, RZ ;  /* 0x80ffffff9c9c0810 */ /* 0x000fca0007ffe0ff */
[----:B------:R-:W-:Y:S01]  /*efb0*/  ISETP.GE.U32.AND P0, PT, R156, 0x7f000001, PT ;  /* 0x7f0000019c00780c */ /* 0x000fe20003f06070 */
[----:B------:R-:W-:Y:S01]  /*efc0*/  ISETP.GE.U32.AND P1, PT, R155, 0x7f000001, PT ;  /* 0x7f0000019b00780c */ /* 0x000fe20003f26070 */
[----:B------:R-:W-:-:S11]  /*efd0*/  IMAD.WIDE.U32 R10, R160, R46, RZ ;  /* 0x0000002ea00a7225 */ /* 0x000fd600078e00ff */
[----:B------:R-:W-:Y:S01]  /*efe0*/  @P0 IADD3 R156, PT, PT, R156, -0x7f000001, RZ ;  /* 0x80ffffff9c9c0810 */ /* 0x000fe20007ffe0ff */
[----:B------:R-:W-:-:S04]  /*eff0*/  IMAD R131, R10, 0x7effffff, RZ ;  /* 0x7effffff0a837824 */ /* 0x000fc800078e02ff */
[----:B------:R-:W-:Y:S01]  /*f000*/  ISETP.GE.U32.AND P0, PT, R156, 0x7f000001, PT ;  /* 0x7f0000019c00780c */ /* 0x000fe20003f06070 */
[----:B------:R-:W-:Y:S01]  /*f010*/  @P1 IADD3 R155, PT, PT, R155, -0x7f000001, RZ ;  /* 0x80ffffff9b9b1810 */ /* 0x000fe20007ffe0ff */
[----:B------:R-:W-:-:S04]  /*f020*/  IMAD.HI.U32 R131, R131, 0x7f000001, R10 ;  /* 0x7f00000183837827 */ /* 0x000fc800078e000a */
[----:B------:R-:W-:Y:S01]  /*f030*/  IMAD.WIDE.U32 R10, R160, R47, RZ ;  /* 0x0000002fa00a7225 */ /* 0x000fe200078e00ff */
[----:B------:R-:W-:-:S03]  /*f040*/  ISETP.GE.U32.AND P1, PT, R155, 0x7f000001, PT ;  /* 0x7f0000019b00780c */ /* 0x000fc60003f26070 */
[----:B------:R-:W-:-:S03]  /*f050*/  IMAD R163, R10, 0x7effffff, RZ ;  /* 0x7effffff0aa37824 */ /* 0x000fc600078e02ff */
[----:B------:R-:W-:Y:S01]  /*f060*/  @P0 IADD3 R156, PT, PT, R156, -0x7f000001, RZ ;  /* 0x80ffffff9c9c0810 */ /* 0x000fe20007ffe0ff */
[----:B------:R-:W-:-:S04]  /*f070*/  IMAD.HI.U32 R160, R163, 0x7f000001, R10 ;  /* 0x7f000001a3a07827 */ /* 0x000fc800078e000a */
[----:B------:R-:W-:Y:S01]  /*f080*/  IMAD.WIDE.U32 R10, R162, 0x5fffffa, RZ ;  /* 0x05fffffaa20a7825 */ /* 0x000fe200078e00ff */
[----:B------:R-:W-:-:S03]  /*f090*/  ISETP.GE.U32.AND P0, PT, R156, 0x7f000001, PT ;  /* 0x7f0000019c00780c */ /* 0x000fc60003f06070 */
[----:B------:R-:W-:Y:S01]  /*f0a0*/  IMAD R163, R162, 0x6, RZ ;  /* 0x00000006a2a37824 */ /* 0x000fe200078e02ff */
[----:B------:R-:W-:-:S03]  /*f0b0*/  @P1 IADD3 R155, PT, PT, R155, -0x7f000001, RZ ;  /* 0x80ffffff9b9b1810 */ /* 0x000fc60007ffe0ff */
[----:B------:R-:W-:-:S04]  /*f0c0*/  IMAD.HI.U32 R162, R163, 0x7f000001, R10 ;  /* 0x7f000001a3a27827 */ /* 0x000fc800078e000a */
[----:B------:R-:W-:Y:S01]  /*f0d0*/  IMAD.WIDE.U32 R10, R161, 0x5fffffa, RZ ;  /* 0x05fffffaa10a7825 */ /* 0x000fe200078e00ff */
[----:B------:R-:W-:-:S03]  /*f0e0*/  ISETP.GE.U32.AND P1, PT, R155, 0x7f000001, PT ;  /* 0x7f0000019b00780c */ /* 0x000fc60003f26070 */
[----:B------:R-:W-:Y:S01]  /*f0f0*/  IMAD R161, R161, 0x6, RZ ;  /* 0x00000006a1a17824 */ /* 0x000fe200078e02ff */
[----:B------:R-:W-:Y:S01]  /*f100*/  @P0 IADD3 R156, PT, PT, R156, -0x7f000001, RZ ;  /* 0x80ffffff9c9c0810 */ /* 0x000fe20007ffe0ff */
[----:B------:R-:W-:Y:S02]  /*f110*/  ISETP.GE.U32.AND P0, PT, R145, 0x7f000001, PT ;  /* 0x7f0000019100780c */ /* 0x000fe40003f06070 */
[----:B------:R-:W-:-:S04]  /*f120*/  IMAD.HI.U32 R161, R161, 0x7f000001, R10 ;  /* 0x7f000001a1a17827 */ /* 0x000fc800078e000a */
[----:B------:R-:W-:-:S04]  /*f130*/  IMAD.WIDE.U32 R10, R159, 0x5fffffa, RZ ;  /* 0x05fffffa9f0a7825 */ /* 0x000fc800078e00ff */
[----:B------:R-:W-:Y:S01]  /*f140*/  IMAD R159, R159, 0x6, RZ ;  /* 0x000000069f9f7824 */ /* 0x000fe200078e02ff */
[----:B------:R-:W-:-:S03]  /*f150*/  @P1 IADD3 R155, PT, PT, R155, -0x7f000001, RZ ;  /* 0x80ffffff9b9b1810 */ /* 0x000fc60007ffe0ff */
[----:B------:R-:W-:Y:S01]  /*f160*/  IMAD.HI.U32 R159, R159, 0x7f000001, R10 ;  /* 0x7f0000019f9f7827 */ /* 0x000fe200078e000a */
[----:B------:R-:W-:Y:S01]  /*f170*/  ISETP.GE.U32.AND P2, PT, R158, 0x7f000001, PT ;  /* 0x7f0000019e00780c */ /* 0x000fe20003f46070 */
[----:B------:R-:W-:-:S03]  /*f180*/  ISETP.GE.U32.AND P1, PT, R155, 0x7f000001, PT ;  /* 0x7f0000019b00780c */ /* 0x000fc60003f26070 */
[----:B------:R-:W-:Y:S01]  /*f190*/  ISETP.GE.U32.AND P3, PT, R159, 0x7f000001, PT ;  /* 0x7f0000019f00780c */ /* 0x000fe20003f66070 */
[----:B------:R-:W-:Y:S01]  /*f1a0*/  @P0 IADD3 R145, PT, PT, R145, -0x7f000001, RZ ;  /* 0x80ffffff91910810 */ /* 0x000fe20007ffe0ff */
[----:B------:R-:W-:-:S04]  /*f1b0*/  IMAD.WIDE.U32 R10, R134, 0x5fffffa, RZ ;  /* 0x05fffffa860a7825 */ /* 0x000fc800078e00ff */
[----:B------:R-:W-:Y:S01]  /*f1c0*/  IMAD R163, R134, 0x6, RZ ;  /* 0x0000000686a37824 */ /* 0x000fe200078e02ff */
[----:B------:R-:W-:Y:S01]  /*f1d0*/  ISETP.GE.U32.AND P0, PT, R145, 0x7f000001, PT ;  /* 0x7f0000019100780c */ /* 0x000fe20003f06070 */
[----:B------:R-:W-:Y:S02]  /*f1e0*/  IADD3 R156, PT, PT, R156, UR9, RZ ;  /* 0x000000099c9c7c10 */ /* 0x000fe4000fffe0ff */
[----:B------:R-:W-:Y:S01]  /*f1f0*/  @P2 IADD3 R158, PT, PT, R158, -0x7f000001, RZ ;  /* 0x80ffffff9e9e2810 */ /* 0x000fe20007ffe0ff */
[----:B------:R-:W-:Y:S01]  /*f200*/  IMAD.HI.U32 R134, R163, 0x7f000001, R10 ;  /* 0x7f000001a3867827 */ /* 0x000fe200078e000a */
[----:B------:R-:W-:Y:S01]  /*f210*/  ISETP.GE.U32.AND P2, PT, R140, 0x7f000001, PT ;  /* 0x7f0000018c00780c */ /* 0x000fe20003f46070 */
[----:B------:R-:W-:Y:S02]  /*f220*/  @P3 IADD3 R159, PT, PT, R159, -0x7f000001, RZ ;  /* 0x80ffffff9f9f3810 */ /* 0x000fe40007ffe0ff */
[----:B------:R-:W-:Y:S01]  /*f230*/  IMAD.WIDE.U32 R10, R133, 0x5fffffa, RZ ;  /* 0x05fffffa850a7825 */ /* 0x000fe200078e00ff */
[----:B------:R-:W-:-:S03]  /*f240*/  @P1 IADD3 R155, PT, PT, R155, -0x7f000001, RZ ;  /* 0x80ffffff9b9b1810 */ /* 0x000fc60007ffe0ff */
[----:B------:R-:W-:Y:S01]  /*f250*/  IMAD R133, R133, 0x6, RZ ;  /* 0x0000000685857824 */ /* 0x000fe200078e02ff */
[----:B------:R-:W-:Y:S01]  /*f260*/  ISETP.GE.U32.AND P1, PT, R156, 0x7f000001, PT ;  /* 0x7f0000019c00780c */ /* 0x000fe20003f26070 */
[----:B------:R-:W-:Y:S02]  /*f270*/  IADD3 R158, PT, PT, R158, R159, RZ ;  /* 0x0000009f9e9e7210 */ /* 0x000fe40007ffe0ff */
[----:B------:R-:W-:Y:S01]  /*f280*/  IMAD.HI.U32 R133, R133, 0x7f000001, R10 ;  /* 0x7f00000185857827 */ /* 0x000fe200078e000a */
[----:B------:R-:W-:Y:S01]  /*f290*/  @P0 IADD3 R145, PT, PT, R145, -0x7f000001, RZ ;  /* 0x80ffffff91910810 */ /* 0x000fe20007ffe0ff */
[----:B------:R-:W-:Y:S01]  /*f2a0*/  ISETP.GE.U32.AND P3, PT, R155, 0x7f000001, PT ;  /* 0x7f0000019b00780c */ /* 0x000fe20003f66070 */
[----:B------:R-:W-:Y:S02]  /*f2b0*/  ISETP.GE.U32.AND P4, PT, R158, 0x7f000001, PT ;  /* 0x7f0000019e00780c */ /* 0x000fe40003f86070 */
[----:B------:R-:W-:Y:S01]  /*f2c0*/  ISETP.GE.U32.AND P5, PT, R133, 0x7f000001, PT ;  /* 0x7f0000018500780c */ /* 0x000fe20003fa6070 */
[----:B------:R-:W-:Y:S01]  /*f2d0*/  @P2 IADD3 R140, PT, PT, R140, -0x7f000001, RZ ;  /* 0x80ffffff8c8c2810 */ /* 0x000fe20007ffe0ff */
[----:B------:R-:W-:-:S03]  /*f2e0*/  ISETP.GE.U32.AND P0, PT, R145, 0x7f000001, PT ;  /* 0x7f0000019100780c */ /* 0x000fc60003f06070 */
[----:B------:R-:W-:Y:S01]  /*f2f0*/  @P1 IADD3 R156, PT, PT, R156, -0x7f000001, RZ ;  /* 0x80ffffff9c9c1810 */ /* 0x000fe20007ffe0ff */
[----:B------:R-:W-:-:S04]  /*f300*/  ISETP.GE.U32.AND P1, PT, R140, 0x7f000001, PT ;  /* 0x7f0000018c00780c */ /* 0x000fc80003f26070 */
[----:B------:R-:W-:Y:S02]  /*f310*/  @P3 IADD3 R155, PT, PT, R155, -0x7f000001, RZ ;  /* 0x80ffffff9b9b3810 */ /* 0x000fe40007ffe0ff */
[----:B------:R-:W-:Y:S02]  /*f320*/  @P4 IADD3 R158, PT, PT, R158, -0x7f000001, RZ ;  /* 0x80ffffff9e9e4810 */ /* 0x000fe40007ffe0ff */
[----:B------:R-:W-:Y:S02]  /*f330*/  @P5 IADD3 R133, PT, PT, R133, -0x7f000001, RZ ;  /* 0x80ffffff85855810 */ /* 0x000fe40007ffe0ff */
[----:B------:R-:W-:Y:S02]  /*f340*/  @P0 IADD3 R145, PT, PT, R145, -0x7f000001, RZ ;  /* 0x80ffffff91910810 */ /* 0x000fe40007ffe0ff */
[----:B------:R-:W-:Y:S02]  /*f350*/  IADD3 R156, PT, PT, R156, R155, RZ ;  /* 0x0000009b9c9c7210 */ /* 0x000fe40007ffe0ff */
[----:B------:R-:W-:-:S02]  /*f360*/  IADD3 R133, PT, PT, R158, R133, RZ ;  /* 0x000000859e857210 */ /* 0x000fc40007ffe0ff */
[----:B------:R-:W-:Y:S01]  /*f370*/  @P1 IADD3 R140, PT, PT, R140, -0x7f000001, RZ ;  /* 0x80ffffff8c8c1810 */ /* 0x000fe20007ffe0ff */
[----:B------:R-:W-:Y:S01]  /*f380*/  ISETP.GE.U32.AND P0, PT, R145, 0x7f000001, PT ;  /* 0x7f0000019100780c */ /* 0x000fe20003f06070 */
[----:B------:R-:W-:Y:S01]  /*f390*/  ISETP.GE.U32.AND P2, PT, R156, 0x7f000001, PT ;  /* 0x7f0000019c00780c */ /* 0x000fe20003f46070 */
[----:B------:R-:W-:Y:S01]  /*f3a0*/  ISETP.GE.U32.AND P4, PT, R160, 0x7f000001, PT ;  /* 0x7f000001a000780c */ /* 0x000fe20003f86070 */
[----:B------:R-:W-:Y:S01]  /*f3b0*/  ISETP.GE.U32.AND P3, PT, R133, 0x7f000001, PT ;  /* 0x7f0000018500780c */ /* 0x000fe20003f66070 */
[----:B------:R-:W-:-:S09]  /*f3c0*/  ISETP.GE.U32.AND P1, PT, R140, 0x7f000001, PT ;  /* 0x7f0000018c00780c */ /* 0x000fd20003f26070 */
[----:B------:R-:W-:Y:S02]  /*f3d0*/  @P0 IADD3 R145, PT, PT, R145, -0x7f000001, RZ ;  /* 0x80ffffff91910810 */ /* 0x000fe40007ffe0ff */
[----:B------:R-:W-:Y:S02]  /*f3e0*/  @P2 IADD3 R156, PT, PT, R156, -0x7f000001, RZ ;  /* 0x80ffffff9c9c2810 */ /* 0x000fe40007ffe0ff */
[----:B------:R-:W-:Y:S02]  /*f3f0*/  @P4 IADD3 R160, PT, PT, R160, -0x7f000001, RZ ;  /* 0x80ffffffa0a04810 */ /* 0x000fe40007ffe0ff */
[----:B------:R-:W-:Y:S02]  /*f400*/  @P3 IADD3 R133, PT, PT, R133, -0x7f000001, RZ ;  /* 0x80ffffff85853810 */ /* 0x000fe40007ffe0ff */
[----:B------:R-:W-:Y:S01]  /*f410*/  @P1 IADD3 R140, PT, PT, R140, -0x7f000001, RZ ;  /* 0x80ffffff8c8c1810 */ /* 0x000fe20007ffe0ff */
[----:B------:R-:W-:Y:S01]  /*f420*/  ISETP.GE.U32.AND P0, PT, R145, 0x7f000001, PT ;  /* 0x7f0000019100780c */ /* 0x000fe20003f06070 */
[----:B------:R-:W-:Y:S01]  /*f430*/  IMAD.WIDE.U32 R10, R160, 0x5fffffa, RZ ;  /* 0x05fffffaa00a7825 */ /* 0x000fe200078e00ff */
[----:B------:R-:W-:-:S02]  /*f440*/  ISETP.GE.U32.AND P2, PT, R133, R156, PT ;  /* 0x0000009c8500720c */ /* 0x000fc40003f46070 */
[----:B------:R-:W-:Y:S01]  /*f450*/  ISETP.GE.U32.AND P1, PT, R140, 0x7f000001, PT ;  /* 0x7f0000018c00780c */ /* 0x000fe20003f26070 */
[----:B------:R-:W-:-:S04]  /*f460*/  IMAD R155, R160, 0x6, RZ ;  /* 0x00000006a09b7824 */ /* 0x000fc800078e02ff */
[----:B------:R-:W-:Y:S01]  /*f470*/  IMAD.HI.U32 R155, R155, 0x7f000001, R10 ;  /* 0x7f0000019b9b7827 */ /* 0x000fe200078e000a */
[----:B------:R-:W-:-:S03]  /*f480*/  IADD3 R11, PT, PT, -R156, R133, RZ ;  /* 0x000000859c0b7210 */ /* 0x000fc60007ffe1ff */
[----:B------:R-:W-:Y:S02]  /*f490*/  @P0 IADD3 R145, PT, PT, R145, -0x7f000001, RZ ;  /* 0x80ffffff91910810 */ /* 0x000fe40007ffe0ff */
[----:B------:R-:W-:Y:S02]  /*f4a0*/  @!P2 IADD3 R11, PT, PT, R11, 0x7f000001, RZ ;  /* 0x7f0000010b0ba810 */ /* 0x000fe40007ffe0ff */
[----:B------:R-:W-:Y:S02]  /*f4b0*/  @P1 IADD3 R140, PT, PT, R140, -0x7f000001, RZ ;  /* 0x80ffffff8c8c1810 */ /* 0x000fe40007ffe0ff */
[----:B------:R-:W-:-:S03]  /*f4c0*/  IADD3 R145, PT, PT, R145, UR10, RZ ;  /* 0x0000000a91917c10 */ /* 0x000fc6000fffe0ff */
[----:B------:R-:W-:Y:S02]  /*f4d0*/  ISETP.GE.U32.AND P1, PT, R140, 0x7f000001, PT ;  /* 0x7f0000018c00780c */ /* 0x000fe40003f26070 */
[----:B------:R-:W-:Y:S01]  /*f4e0*/  ISETP.GE.U32.AND P0, PT, R145, 0x7f000001, PT ;  /* 0x7f0000019100780c */ /* 0x000fe20003f06070 */
[----:B------:R-:W-:-:S10]  /*f4f0*/  ISETP.GE.U32.AND P2, PT, R153, 0x7f000001, PT ;  /* 0x7f0000019900780c */ /* 0x000fd40003f46070 */
[----:B------:R-:W-:Y:S02]  /*f500*/  @P1 IADD3 R140, PT, PT, R140, -0x7f000001, RZ ;  /* 0x80ffffff8c8c1810 */ /* 0x000fe40007ffe0ff */
[----:B------:R-:W-:-:S04]  /*f510*/  @P0 IADD3 R145, PT, PT, R145, -0x7f000001, RZ ;  /* 0x80ffffff91910810 */ /* 0x000fc80007ffe0ff */
[----:B------:R-:W-:Y:S02]  /*f520*/  IADD3 R156, PT, PT, R145, R140, RZ ;  /* 0x0000008c919c7210 */ /* 0x000fe40007ffe0ff */
[----:B------:R-:W-:Y:S01]  /*f530*/  @P2 IADD3 R153, PT, PT, R153, -0x7f000001, RZ ;  /* 0x80ffffff99992810 */ /* 0x000fe20007ffe0ff */
[----:B------:R-:W-:-:S04]  /*f540*/  ISETP.GE.U32.AND P1, PT, R148, 0x7f000001, PT ;  /* 0x7f0000019400780c */ /* 0x000fc80003f26070 */
[----:B------:R-:W-:-:S09]  /*f550*/  ISETP.GE.U32.AND P0, PT, R153, 0x7f000001, PT ;  /* 0x7f0000019900780c */ /* 0x000fd20003f06070 */
[----:B------:R-:W-:Y:S01]  /*f560*/  @P1 IADD3 R148, PT, PT, R148, -0x7f000001, RZ ;  /* 0x80ffffff94941810 */ /* 0x000fe20007ffe0ff */
[----:B------:R-:W-:-:S03]  /*f570*/  ISETP.GE.U32.AND P1, PT, R137, 0x7f000001, PT ;  /* 0x7f0000018900780c */ /* 0x000fc60003f26070 */
[----:B------:R-:W-:Y:S01]  /*f580*/  @P0 IADD3 R153, PT, PT, R153, -0x7f000001, RZ ;  /* 0x80ffffff99990810 */ /* 0x000fe20007ffe0ff */
[----:B--2---:R-:W-:-:S04]  /*f590*/  IMAD.WIDE.U32 R158, R157, R11, RZ ;  /* 0x0000000b9d9e7225 */ /* 0x004fc800078e00ff */
[----:B------:R-:W-:-:S04]  /*f5a0*/  IMAD R133, R158, 0x7effffff, RZ ;  /* 0x7effffff9e857824 */ /* 0x000fc800078e02ff */
[----:B------:R-:W-:-:S04]  /*f5b0*/  IMAD.HI.U32 R10, R133, 0x7f000001, R158 ;  /* 0x7f000001850a7827 */ /* 0x000fc800078e009e */
[----:B------:R-:W-:-:S04]  /*f5c0*/  IMAD.WIDE.U32 R158, R128, R115, RZ ;  /* 0x00000073809e7225 */ /* 0x000fc800078e00ff */
[----:B------:R-:W-:-:S04]  /*f5d0*/  IMAD R133, R158, 0x7effffff, RZ ;  /* 0x7effffff9e857824 */ /* 0x000fc800078e02ff */
[----:B------:R-:W-:-:S04]  /*f5e0*/  IMAD.HI.U32 R133, R133, 0x7f000001, R158 ;  /* 0x7f00000185857827 */ /* 0x000fc800078e009e */
[----:B------:R-:W-:-:S04]  /*f5f0*/  IMAD.WIDE.U32 R158, R126, R118, RZ ;  /* 0x000000767e9e7225 */ /* 0x000fc800078e00ff */
[----:B------:R-:W-:-:S04]  /*f600*/  IMAD R145, R158, 0x7effffff, RZ ;  /* 0x7effffff9e917824 */ /* 0x000fc800078e02ff */
[----:B------:R-:W-:Y:S02]  /*f610*/  IMAD.HI.U32 R163, R145, 0x7f000001, R158 ;  /* 0x7f00000191a37827 */ /* 0x000fe400078e009e */
[----:B------:R-:W2:Y:S03]  /*f620*/  LD.E R145, desc[UR14][R12.64+0x1e4] ;  /* 0x0001e40e0c917980 */ /* 0x000ea6000c101900 */
[----:B------:R-:W-:Y:S01]  /*f630*/  ISETP.GE.U32.AND P0, PT, R163, 0x7f000001, PT ;  /* 0x7f000001a300780c */ /* 0x000fe20003f06070 */
[----:B------:R-:W-:Y:S02]  /*f640*/  @P1 IADD3 R137, PT, PT, R137, -0x7f000001, RZ ;  /* 0x80ffffff89891810 */ /* 0x000fe40007ffe0ff */
[----:B------:R-:W-:Y:S02]  /*f650*/  IADD3 R153, PT, PT, R153, R148, RZ ;  /* 0x0000009499997210 */ /* 0x000fe40007ffe0ff */
[----:B------:R-:W3:Y:S01]  /*f660*/  LD.E R148, desc[UR14][R12.64+0x1e8] ;  /* 0x0001e80e0c947980 */ /* 0x000ee2000c101900 */
[----:B------:R-:W-:Y:S01]  /*f670*/  ISETP.GE.U32.AND P2, PT, R135, 0x7f000001, PT ;  /* 0x7f0000018700780c */ /* 0x000fe20003f46070 */
[----:B------:R-:W-:-:S06]  /*f680*/  ISETP.GE.U32.AND P1, PT, R137, 0x7f000001, PT ;  /* 0x7f0000018900780c */ /* 0x000fcc0003f26070 */
[----:B------:R-:W-:Y:S01]  /*f690*/  @P0 IADD3 R163, PT, PT, R163, -0x7f000001, RZ ;  /* 0x80ffffffa3a30810 */ /* 0x000fe20007ffe0ff */
[----:B------:R-:W-:Y:S01]  /*f6a0*/  ISETP.GE.U32.AND P0, PT, R154, 0x7f000001, PT ;  /* 0x7f0000019a00780c */ /* 0x000fe20003f06070 */
[----:B------:R1:W4:Y:S03]  /*f6b0*/  LD.E R12, desc[UR14][R12.64+0x1ec] ;  /* 0x0001ec0e0c0c7980 */ /* 0x000326000c101900 */
[----:B------:R-:W-:Y:S01]  /*f6c0*/  IMAD.WIDE.U32 R158, R163, 0x5fffffa, RZ ;  /* 0x05fffffaa39e7825 */ /* 0x000fe200078e00ff */
[----:B------:R-:W-:-:S03]  /*f6d0*/  @P2 IADD3 R135, PT, PT, R135, -0x7f000001, RZ ;  /* 0x80ffffff87872810 */ /* 0x000fc60007ffe0ff */
[----:B------:R-:W-:Y:S01]  /*f6e0*/  IMAD R163, R163, 0x6, RZ ;  /* 0x00000006a3a37824 */ /* 0x000fe200078e02ff */
[----:B------:R-:W-:-:S04]  /*f6f0*/  @P1 IADD3 R137, PT, PT, R137, -0x7f000001, RZ ;  /* 0x80ffffff89891810 */ /* 0x000fc80007ffe0ff */
[----:B------:R-:W-:Y:S01]  /*f700*/  @P0 IADD3 R154, PT, PT, R154, -0x7f000001, RZ ;  /* 0x80ffffff9a9a0810 */ /* 0x000fe20007ffe0ff */
[----:B------:R-:W-:-:S04]  /*f710*/  IMAD.HI.U32 R140, R163, 0x7f000001, R158 ;  /* 0x7f000001a38c7827 */ /* 0x000fc800078e009e */
[----:B------:R-:W-:Y:S01]  /*f720*/  ISETP.GE.U32.AND P0, PT, R154, 0x7f000001, PT ;  /* 0x7f0000019a00780c */ /* 0x000fe20003f06070 */
[----:B------:R-:W-:Y:S01]  /*f730*/  IMAD.WIDE.U32 R158, R127, R117, RZ ;  /* 0x000000757f9e7225 */ /* 0x000fe200078e00ff */
[----:B------:R-:W-:-:S03]  /*f740*/  IADD3 R160, PT, PT, R137, R135, RZ ;  /* 0x0000008789a07210 */ /* 0x000fc60007ffe0ff */
[----:B------:R-:W-:-:S04]  /*f750*/  IMAD R135, R158, 0x7effffff, RZ ;  /* 0x7effffff9e877824 */ /* 0x000fc800078e02ff */
[----:B------:R-:W-:-:S04]  /*f760*/  IMAD.HI.U32 R135, R135, 0x7f000001, R158 ;  /* 0x7f00000187877827 */ /* 0x000fc800078e009e */
[----:B------:R-:W-:Y:S01]  /*f770*/  @P0 IADD3 R154, PT, PT, R154, -0x7f000001, RZ ;  /* 0x80ffffff9a9a0810 */ /* 0x000fe20007ffe0ff */
[----:B------:R-:W-:-:S13]  /*f780*/  ISETP.GE.U32.AND P0, PT, R135, 0x7f000001, PT ;  /* 0x7f0000018700780c */ /* 0x000fda0003f06070 */
[----:B------:R-:W-:Y:S01]  /*f790*/  @P0 IADD3 R135, PT, PT, R135, -0x7f000001, RZ ;  /* 0x80ffffff87870810 */ /* 0x000fe20007ffe0ff */
[----:B------:R-:W-:Y:S01]  /*f7a0*/  ISETP.GE.U32.AND P0, PT, R153, 0x7f000001, PT ;  /* 0x7f0000019900780c */ /* 0x000fe20003f06070 */
[----:B------:R-:W-:-:S12]  /*f7b0*/  ISETP.GE.U32.AND P1, PT, R162, 0x7f000001, PT ;  /* 0x7f000001a200780c */ /* 0x000fd80003f26070 */
[----:B------:R-:W-:Y:S01]  /*f7c0*/  @P0 IADD3 R153, PT, PT, R153, -0x7f000001, RZ ;  /* 0x80ffffff99990810 */ /* 0x000fe20007ffe0ff */
[----:B------:R-:W-:Y:S01]  /*f7d0*/  ISETP.GE.U32.AND P0, PT, R9, 0x7f000001, PT ;  /* 0x7f0000010900780c */ /* 0x000fe20003f06070 */
[----:B------:R-:W-:Y:S01]  /*f7e0*/  @P1 IADD3 R162, PT, PT, R162, -0x7f000001, RZ ;  /* 0x80ffffffa2a21810 */ /* 0x000fe20007ffe0ff */
[----:B------:R-:W-:-:S11]  /*f7f0*/  ISETP.GE.U32.AND P1, PT, R136, 0x7f000001, PT ;  /* 0x7f0000018800780c */ /* 0x000fd60003f26070 */
[----:B------:R-:W-:-:S05]  /*f800*/  @P0 IADD3 R9, PT, PT, R9, -0x7f000001, RZ ;  /* 0x80ffffff09090810 */ /* 0x000fca0007ffe0ff */
[----:B------:R-:W-:Y:S01]  /*f810*/  ISETP.GE.U32.AND P0, PT, R9, 0x7f000001, PT ;  /* 0x7f0000010900780c */ /* 0x000fe20003f06070 */
[----:B------:R-:W-:Y:S01]  /*f820*/  ISETP.GE.U32.AND P3, PT, R132, 0x7f000001, PT ;  /* 0x7f0000018400780c */ /* 0x000fe20003f66070 */
[----:B------:R-:W-:Y:S01]  /*f830*/  @P1 IADD3 R136, PT, PT, R136, -0x7f000001, RZ ;  /* 0x80ffffff88881810 */ /* 0x000fe20007ffe0ff */
[----:B------:R-:W-:-:S10]  /*f840*/  ISETP.GE.U32.AND P1, PT, R151, 0x7f000001, PT ;  /* 0x7f0000019700780c */ /* 0x000fd40003f26070 */
[----:B------:R-:W-:Y:S02]  /*f850*/  @P0 IADD3 R9, PT, PT, R9, -0x7f000001, RZ ;  /* 0x80ffffff09090810 */ /* 0x000fe40007ffe0ff */
[----:B------:R-:W-:-:S03]  /*f860*/  @P3 IADD3 R132, PT, PT, R132, -0x7f000001, RZ ;  /* 0x80ffffff84843810 */ /* 0x000fc60007ffe0ff */
[----:B------:R-:W-:Y:S01]  /*f870*/  ISETP.GE.U32.AND P2, PT, R9, 0x7f000001, PT ;  /* 0x7f0000010900780c */ /* 0x000fe20003f46070 */
[----:B------:R-:W-:Y:S01]  /*f880*/  @P1 IADD3 R151, PT, PT, R151, -0x7f000001, RZ ;  /* 0x80ffffff97971810 */ /* 0x000fe20007ffe0ff */
[----:B------:R-:W-:-:S04]  /*f890*/  ISETP.GE.U32.AND P3, PT, R132, 0x7f000001, PT ;  /* 0x7f0000018400780c */ /* 0x000fc80003f66070 */
[----:B------:R-:W-:Y:S01]  /*f8a0*/  ISETP.GE.U32.AND P0, PT, R151, 0x7f000001, PT ;  /* 0x7f0000019700780c */ /* 0x000fe20003f06070 */
[----:B------:R-:W-:-:S06]  /*f8b0*/  ISETP.GE.U32.AND P4, PT, R138, 0x7f000001, PT ;  /* 0x7f0000018a00780c */ /* 0x000fcc0003f86070 */
[----:B------:R-:W-:-:S05]  /*f8c0*/  @P2 IADD3 R9, PT, PT, R9, -0x7f000001, RZ ;  /* 0x80ffffff09092810 */ /* 0x000fca0007ffe0ff */
[----:B------:R-:W-:Y:S01]  /*f8d0*/  ISETP.GE.U32.AND P1, PT, R9, 0x7f000001, PT ;  /* 0x7f0000010900780c */ /* 0x000fe20003f26070 */
[----:B------:R-:W-:Y:S02]  /*f8e0*/  @P3 IADD3 R132, PT, PT, R132, -0x7f000001, RZ ;  /* 0x80ffffff84843810 */ /* 0x000fe40007ffe0ff */
[----:B------:R-:W-:-:S03]  /*f8f0*/  @P0 IADD3 R151, PT, PT, R151, -0x7f000001, RZ ;  /* 0x80ffffff97970810 */ /* 0x000fc60007ffe0ff */
[----:B------:R-:W-:Y:S01]  /*f900*/  ISETP.GE.U32.AND P3, PT, R132, 0x7f000001, PT ;  /* 0x7f0000018400780c */ /* 0x000fe20003f66070 */
[----:B------:R-:W-:Y:S01]  /*f910*/  @P4 IADD3 R138, PT, PT, R138, -0x7f000001, RZ ;  /* 0x80ffffff8a8a4810 */ /* 0x000fe20007ffe0ff */
[----:B------:R-:W-:-:S05]  /*f920*/  ISETP.GE.U32.AND P0, PT, R151, 0x7f000001, PT ;  /* 0x7f0000019700780c */ /* 0x000fca0003f06070 */
[----:B------:R-:W-:Y:S01]  /*f930*/  @P1 IADD3 R9, PT, PT, R9, -0x7f000001, RZ ;  /* 0x80ffffff09091810 */ /* 0x000fe20007ffe0ff */
[----:B------:R-:W-:-:S04]  /*f940*/  ISETP.GE.U32.AND P2, PT, R138, 0x7f000001, PT ;  /* 0x7f0000018a00780c */ /* 0x000fc80003f46070 */
[----:B------:R-:W-:Y:S01]  /*f950*/  ISETP.GE.U32.AND P1, PT, R9, 0x7f000001, PT ;  /* 0x7f0000010900780c */ /* 0x000fe20003f26070 */
[----:B------:R-:W-:Y:S02]  /*f960*/  @P3 IADD3 R132, PT, PT, R132, -0x7f000001, RZ ;  /* 0x80ffffff84843810 */ /* 0x000fe40007ffe0ff */
[----:B------:R-:W-:-:S03]  /*f970*/  @P0 IADD3 R151, PT, PT, R151, -0x7f000001, RZ ;  /* 0x80ffffff97970810 */ /* 0x000fc60007ffe0ff */
[----:B------:R-:W-:Y:S01]  /*f980*/  ISETP.GE.U32.AND P4, PT, R132, 0x7f000001, PT ;  /* 0x7f0000018400780c */ /* 0x000fe20003f86070 */
[----:B------:R-:W-:Y:S01]  /*f990*/  IADD3 R154, PT, PT, R154, R162, RZ ;  /* 0x000000a29a9a7210 */ /* 0x000fe20007ffe0ff */
[----:B------:R-:W-:Y:S01]  /*f9a0*/  ISETP.GE.U32.AND P0, PT, R151, 0x7f000001, PT ;  /* 0x7f0000019700780c */ /* 0x000fe20003f06070 */
[----:B------:R-:W-:-:S04]  /*f9b0*/  @P2 IADD3 R138, PT, PT, R138, -0x7f000001, RZ ;  /* 0x80ffffff8a8a2810 */ /* 0x000fc80007ffe0ff */
[----:B------:R-:W-:Y:S01]  /*f9c0*/  @P1 IADD3 R9, PT, PT, R9, -0x7f000001, RZ ;  /* 0x80ffffff09091810 */ /* 0x000fe20007ffe0ff */
[----:B------:R-:W-:Y:S01]  /*f9d0*/  ISETP.GE.U32.AND P5, PT, R138, 0x7f000001, PT ;  /* 0x7f0000018a00780c */ /* 0x000fe20003fa6070 */
[----:B------:R-:W-:Y:S01]  /*f9e0*/  ISETP.GE.U32.AND P2, PT, R161, 0x7f000001, PT ;  /* 0x7f000001a100780c */ /* 0x000fe20003f46070 */
[----:B------:R-:W-:Y:S01]  /*f9f0*/  ISETP.GE.U32.AND P3, PT, R154, 0x7f000001, PT ;  /* 0x7f0000019a00780c */ /* 0x000fe20003f66070 */
[----:B------:R-:W-:Y:S02]  /*fa00*/  IADD3 R9, PT, PT, R9, UR7, RZ ;  /* 0x0000000709097c10 */ /* 0x000fe4000fffe0ff */
[----:B------:R-:W-:-:S03]  /*fa10*/  @P4 IADD3 R132, PT, PT, R132, -0x7f000001, RZ ;  /* 0x80ffffff84844810 */ /* 0x000fc60007ffe0ff */
[----:B------:R-:W-:Y:S01]  /*fa20*/  ISETP.GE.U32.AND P4, PT, R9, 0x7f000001, PT ;  /* 0x7f0000010900780c */ /* 0x000fe20003f86070 */
[----:B------:R-:W-:Y:S01]  /*fa30*/  @P0 IADD3 R151, PT, PT, R151, -0x7f000001, RZ ;  /* 0x80ffffff97970810 */ /* 0x000fe20007ffe0ff */
[----:B------:R-:W-:Y:S01]  /*fa40*/  ISETP.GE.U32.AND P0, PT, R146, 0x7f000001, PT ;  /* 0x7f0000019200780c */ /* 0x000fe20003f06070 */
[----:B------:R-:W-:Y:S02]  /*fa50*/  IADD3 R162, PT, PT, R153, R136, RZ ;  /* 0x0000008899a27210 */ /* 0x000fe40007ffe0ff */
[----:B------:R-:W-:Y:S02]  /*fa60*/  @P5 IADD3 R138, PT, PT, R138, -0x7f000001, RZ ;  /* 0x80ffffff8a8a5810 */ /* 0x000fe40007ffe0ff */
[----:B------:R-:W-:Y:S02]  /*fa70*/  @P2 IADD3 R161, PT, PT, R161, -0x7f000001, RZ ;  /* 0x80ffffffa1a12810 */ /* 0x000fe40007ffe0ff */
[----:B------:R-:W-:Y:S01]  /*fa80*/  @P3 IADD3 R154, PT, PT, R154, -0x7f000001, RZ ;  /* 0x80ffffff9a9a3810 */ /* 0x000fe20007ffe0ff */
[----:B------:R-:W-:Y:S01]  /*fa90*/  ISETP.GE.U32.AND P3, PT, R160, 0x7f000001, PT ;  /* 0x7f000001a000780c */ /* 0x000fe20003f66070 */
[----:B------:R-:W-:Y:S01]  /*faa0*/  ISETP.GE.U32.AND P5, PT, R151, 0x7f000001, PT ;  /* 0x7f0000019700780c */ /* 0x000fe20003fa6070 */
[----:B------:R-:W-:Y:S01]  /*fab0*/  ISETP.GE.U32.AND P1, PT, R155, 0x7f000001, PT ;  /* 0x7f0000019b00780c */ /* 0x000fe20003f26070 */
[----:B------:R-:W-:Y:S01]  /*fac0*/  ISETP.GE.U32.AND P2, PT, R162, 0x7f000001, PT ;  /* 0x7f000001a200780c */ /* 0x000fe20003f46070 */
[----:B------:R-:W-:-:S02]  /*fad0*/  IADD3 R161, PT, PT, R154, R161, RZ ;  /* 0x000000a19aa17210 */ /* 0x000fc40007ffe0ff */
[----:B------:R-:W-:Y:S01]  /*fae0*/  @P4 IADD3 R9, PT, PT, R9, -0x7f000001, RZ ;  /* 0x80ffffff09094810 */ /* 0x000fe20007ffe0ff */
[----:B------:R-:W-:Y:S01]  /*faf0*/  ISETP.GE.U32.AND P4, PT, R138, 0x7f000001, PT ;  /* 0x7f0000018a00780c */ /* 0x000fe20003f86070 */
[----:B------:R-:W-:Y:S01]  /*fb00*/  ISETP.GE.U32.AND P6, PT, R132, 0x7f000001, PT ;  /* 0x7f0000018400780c */ /* 0x000fe20003fc6070 */
[----:B------:R-:W-:Y:S01]  /*fb10*/  @P0 IADD3 R146, PT, PT, R146, -0x7f000001, RZ ;  /* 0x80ffffff92920810 */ /* 0x000fe20007ffe0ff */
[----:B------:R-:W-:-:S03]  /*fb20*/  ISETP.GE.U32.AND P0, PT, R161, 0x7f000001, PT ;  /* 0x7f000001a100780c */ /* 0x000fc60003f06070 */
[----:B------:R-:W-:Y:S02]  /*fb30*/  @P3 IADD3 R160, PT, PT, R160, -0x7f000001, RZ ;  /* 0x80ffffffa0a03810 */ /* 0x000fe40007ffe0ff */
[----:B------:R-:W-:Y:S02]  /*fb40*/  @P5 IADD3 R151, PT, PT, R151, -0x7f000001, RZ ;  /* 0x80ffffff97975810 */ /* 0x000fe40007ffe0ff */
[----:B------:R-:W-:Y:S02]  /*fb50*/  @P1 IADD3 R155, PT, PT, R155, -0x7f000001, RZ ;  /* 0x80ffffff9b9b1810 */ /* 0x000fe40007ffe0ff */
[----:B------:R-:W-:Y:S01]  /*fb60*/  @P2 IADD3 R162, PT, PT, R162, -0x7f000001, RZ ;  /* 0x80ffffffa2a22810 */ /* 0x000fe20007ffe0ff */
[----:B------:R-:W-:Y:S01]  /*fb70*/  ISETP.GE.U32.AND P1, PT, R156, 0x7f000001, PT ;  /* 0x7f0000019c00780c */ /* 0x000fe20003f26070 */
[----:B------:R-:W-:Y:S02]  /*fb80*/  IADD3 R146, PT, PT, R160, R146, RZ ;  /* 0x00000092a0927210 */ /* 0x000fe40007ffe0ff */
[----:B------:R-:W-:-:S02]  /*fb90*/  IADD3 R151, PT, PT, R151, UR11, RZ ;  /* 0x0000000b97977c10 */ /* 0x000fc4000fffe0ff */
[----:B------:R-:W-:Y:S02]  /*fba0*/  @P4 IADD3 R138, PT, PT, R138, -0x7f000001, RZ ;  /* 0x80ffffff8a8a4810 */ /* 0x000fe40007ffe0ff */
[----:B------:R-:W-:Y:S01]  /*fbb0*/  @P6 IADD3 R132, PT, PT, R132, -0x7f000001, RZ ;  /* 0x80ffffff84846810 */ /* 0x000fe20007ffe0ff */
[----:B------:R-:W-:Y:S01]  /*fbc0*/  ISETP.GE.U32.AND P6, PT, R134, 0x7f000001, PT ;  /* 0x7f0000018600780c */ /* 0x000fe20003fc6070 */
[----:B------:R-:W-:Y:S02]  /*fbd0*/  IADD3 R155, PT, PT, R162, R155, RZ ;  /* 0x0000009ba29b7210 */ /* 0x000fe40007ffe0ff */
[----:B------:R-:W-:Y:S01]  /*fbe0*/  @P0 IADD3 R161, PT, PT, R161, -0x7f000001, RZ ;  /* 0x80ffffffa1a10810 */ /* 0x000fe20007ffe0ff */
[----:B------:R-:W-:Y:S01]  /*fbf0*/  ISETP.GE.U32.AND P0, PT, R138, 0x7f000001, PT ;  /* 0x7f0000018a00780c */ /* 0x000fe20003f06070 */
[----:B------:R-:W-:Y:S01]  /*fc00*/  ISETP.GE.U32.AND P5, PT, R151, 0x7f000001, PT ;  /* 0x7f0000019700780c */ /* 0x000fe20003fa6070 */
[----:B------:R-:W-:Y:S01]  /*fc10*/  ISETP.GE.U32.AND P4, PT, R131, 0x7f000001, PT ;  /* 0x7f0000018300780c */ /* 0x000fe20003f86070 */
[----:B------:R-:W-:Y:S01]  /*fc20*/  ISETP.GE.U32.AND P3, PT, R146, 0x7f000001, PT ;  /* 0x7f0000019200780c */ /* 0x000fe20003f66070 */
[----:B------:R-:W-:Y:S01]  /*fc30*/  IADD3 R132, PT, PT, R9, R132, RZ ;  /* 0x0000008409847210 */ /* 0x000fe20007ffe0ff */
[----:B------:R-:W-:Y:S01]  /*fc40*/  ISETP.GE.U32.AND P2, PT, R155, 0x7f000001, PT ;  /* 0x7f0000019b00780c */ /* 0x000fe20003f46070 */
[----:B------:R-:W-:-:S03]  /*fc50*/  @P1 IADD3 R156, PT, PT, R156, -0x7f000001, RZ ;  /* 0x80ffffff9c9c1810 */ /* 0x000fc60007ffe0ff */
[----:B------:R-:W-:Y:S01]  /*fc60*/  ISETP.GE.U32.AND P1, PT, R132, 0x7f000001, PT ;  /* 0x7f0000018400780c */ /* 0x000fe20003f26070 */
[----:B------:R-:W-:-:S03]  /*fc70*/  @P6 IADD3 R134, PT, PT, R134, -0x7f000001, RZ ;  /* 0x80ffffff86866810 */ /* 0x000fc60007ffe0ff */
[----:B------:R-:W-:Y:S02]  /*fc80*/  @P0 IADD3 R138, PT, PT, R138, -0x7f000001, RZ ;  /* 0x80ffffff8a8a0810 */ /* 0x000fe40007ffe0ff */
[----:B------:R-:W-:Y:S02]  /*fc90*/  @P5 IADD3 R151, PT, PT, R151, -0x7f000001, RZ ;  /* 0x80ffffff97975810 */ /* 0x000fe40007ffe0ff */
[----:B------:R-:W-:Y:S02]  /*fca0*/  @P4 IADD3 R131, PT, PT, R131, -0x7f000001, RZ ;  /* 0x80ffffff83834810 */ /* 0x000fe40007ffe0ff */
[----:B------:R-:W-:Y:S02]  /*fcb0*/  @P3 IADD3 R146, PT, PT, R146, -0x7f000001, RZ ;  /* 0x80ffffff92923810 */ /* 0x000fe40007ffe0ff */
[----:B------:R-:W-:Y:S02]  /*fcc0*/  IADD3 R161, PT, PT, R161, R134, RZ ;  /* 0x00000086a1a17210 */ /* 0x000fe40007ffe0ff */
[----:B------:R-:W-:-:S02]  /*fcd0*/  @P2 IADD3 R155, PT, PT, R155, -0x7f000001, RZ ;  /* 0x80ffffff9b9b2810 */ /* 0x000fc40007ffe0ff */
[----:B------:R-:W-:Y:S02]  /*fce0*/  IADD3 R138, PT, PT, R151, R138, RZ ;  /* 0x0000008a978a7210 */ /* 0x000fe40007ffe0ff */
[----:B------:R-:W-:Y:S01]  /*fcf0*/  IADD3 R9, PT, PT, R146, R131, RZ ;  /* 0x0000008392097210 */ /* 0x000fe20007ffe0ff */
[----:B------:R-:W-:Y:S01]  /*fd00*/  ISETP.GE.U32.AND P2, PT, R161, 0x7f000001, PT ;  /* 0x7f000001a100780c */ /* 0x000fe20003f46070 */
[----:B------:R-:W-:Y:S01]  /*fd10*/  ISETP.GE.U32.AND P6, PT, R155, R156, PT ;  /* 0x0000009c9b00720c */ /* 0x000fe20003fc6070 */
[----:B------:R-:W-:Y:S01]  /*fd20*/  @P1 IADD3 R132, PT, PT, R132, -0x7f000001, RZ ;  /* 0x80ffffff84841810 */ /* 0x000fe20007ffe0ff */
[----:B------:R-:W-:Y:S01]  /*fd30*/  ISETP.GE.U32.AND P0, PT, R138, 0x7f000001, PT ;  /* 0x7f0000018a00780c */ /* 0x000fe20003f06070 */
[----:B------:R-:W-:Y:S01]  /*fd40*/  ISETP.GE.U32.AND P1, PT, R9, 0x7f000001, PT ;  /* 0x7f0000010900780c */ /* 0x000fe20003f26070 */
[----:B------:R-:W-:Y:S01]  /*fd50*/  IADD3 R134, PT, PT, -R156, R155, RZ ;  /* 0x0000009b9c867210 */ /* 0x000fe20007ffe1ff */
[----:B------:R-:W-:-:S07]  /*fd60*/  IMAD.WIDE.U32 R158, R135, 0x5fffffa, RZ ;  /* 0x05fffffa879e7825 */ /* 0x000fce00078e00ff */
[----:B------:R-:W-:Y:S02]  /*fd70*/  @P2 IADD3 R161, PT, PT, R161, -0x7f000001, RZ ;  /* 0x80ffffffa1a12810 */ /* 0x000fe40007ffe0ff */
[----:B------:R-:W-:Y:S02]  /*fd80*/  @!P6 IADD3 R134, PT, PT, R134, 0x7f000001, RZ ;  /* 0x7f0000018686e810 */ /* 0x000fe40007ffe0ff */
[----:B------:R-:W-:Y:S02]  /*fd90*/  @P0 IADD3 R138, PT, PT, R138, -0x7f000001, RZ ;  /* 0x80ffffff8a8a0810 */ /* 0x000fe40007ffe0ff */
[----:B------:R-:W-:Y:S01]  /*fda0*/  @P1 IADD3 R9, PT, PT, R9, -0x7f000001, RZ ;  /* 0x80ffffff09091810 */ /* 0x000fe20007ffe0ff */
[----:B------:R-:W-:Y:S01]  /*fdb0*/  ISETP.GE.U32.AND P2, PT, R161, R132, PT ;  /* 0x00000084a100720c */ /* 0x000fe20003f46070 */
[----:B------:R-:W-:-:S03]  /*fdc0*/  IMAD.WIDE.U32 R154, R157, R134, RZ ;  /* 0x000000869d9a7225 */ /* 0x000fc600078e00ff */
[----:B------:R-:W-:Y:S01]  /*fdd0*/  ISETP.GE.U32.AND P0, PT, R9, R138, PT ;  /* 0x0000008a0900720c */ /* 0x000fe20003f06070 */
[----:B------:R-:W-:Y:S02]  /*fde0*/  IMAD R135, R135, 0x6, RZ ;  /* 0x0000000687877824 */ /* 0x000fe400078e02ff */
[----:B------:R-:W-:-:S04]  /*fdf0*/  IMAD.WIDE.U32 R136, R128, R116, RZ ;  /* 0x0000007480887225 */ /* 0x000fc800078e00ff */
[----:B-1----:R-:W-:Y:S01]  /*fe00*/  IMAD R13, R154, 0x7effffff, RZ ;  /* 0x7effffff9a0d7824 */ /* 0x002fe200078e02ff */
[----:B------:R-:W-:Y:S01]  /*fe10*/  IADD3 R131, PT, PT, -R132, R161, RZ ;  /* 0x000000a184837210 */ /* 0x000fe20007ffe1ff */
[----:B------:R-:W-:-:S04]  /*fe20*/  IMAD.HI.U32 R135, R135, 0x7f000001, R158 ;  /* 0x7f00000187877827 */ /* 0x000fc800078e009e */
[----:B------:R-:W-:Y:S02]  /*fe30*/  IMAD R153, R136, 0x7effffff, RZ ;  /* 0x7effffff88997824 */ /* 0x000fe400078e02ff */
[----:B------:R-:W-:Y:S01]  /*fe40*/  IMAD.HI.U32 R146, R13, 0x7f000001, R154 ;  /* 0x7f0000010d927827 */ /* 0x000fe200078e009a */
[----:B------:R-:W-:-:S03]  /*fe50*/  IADD3 R154, PT, PT, -R138, R9, RZ ;  /* 0x000000098a9a7210 */ /* 0x000fc60007ffe1ff */
[----:B------:R-:W-:Y:S01]  /*fe60*/  IMAD.WIDE.U32 R158, R126, R115, RZ ;  /* 0x000000737e9e7225 */ /* 0x000fe200078e00ff */
[----:B------:R-:W-:Y:S02]  /*fe70*/  @!P2 IADD3 R131, PT, PT, R131, 0x7f000001, RZ ;  /* 0x7f0000018383a810 */ /* 0x000fe40007ffe0ff */
[----:B------:R-:W-:Y:S01]  /*fe80*/  @!P0 IADD3 R154, PT, PT, R154, 0x7f000001, RZ ;  /* 0x7f0000019a9a8810 */ /* 0x000fe20007ffe0ff */
[----:B------:R-:W-:-:S04]  /*fe90*/  IMAD.HI.U32 R136, R153, 0x7f000001, R136 ;  /* 0x7f00000199887827 */ /* 0x000fc800078e0088 */
[----:B------:R-:W-:-:S04]  /*fea0*/  IMAD R137, R158, 0x7effffff, RZ ;  /* 0x7effffff9e897824 */ /* 0x000fc800078e02ff */
[----:B------:R-:W-:-:S04]  /*feb0*/  IMAD.HI.U32 R137, R137, 0x7f000001, R158 ;  /* 0x7f00000189897827 */ /* 0x000fc800078e009e */
[----:B------:R-:W-:-:S04]  /*fec0*/  IMAD.WIDE.U32 R158, R157, R131, RZ ;  /* 0x000000839d9e7225 */ /* 0x000fc800078e00ff */
[----:B------:R-:W-:-:S04]  /*fed0*/  IMAD.WIDE.U32 R156, R157, R154, RZ ;  /* 0x0000009a9d9c7225 */ /* 0x000fc800078e00ff */
[----:B------:R-:W-:-:S04]  /*fee0*/  IMAD R153, R156, 0x7effffff, RZ ;  /* 0x7effffff9c997824 */ /* 0x000fc800078e02ff */
[----:B------:R-:W-:-:S04]  /*fef0*/  IMAD.HI.U32 R153, R153, 0x7f000001, R156 ;  /* 0x7f00000199997827 */ /* 0x000fc800078e009c */
[----:B--2---:R-:W-:-:S04]  /*ff00*/  IMAD.WIDE.U32 R156, R145, R131, RZ ;  /* 0x00000083919c7225 */ /* 0x004fc800078e00ff */
[----:B------:R-:W-:-:S04]  /*ff10*/  IMAD R9, R156, 0x7effffff, RZ ;  /* 0x7effffff9c097824 */ /* 0x000fc800078e02ff */
[----:B------:R-:W-:-:S04]  /*ff20*/  IMAD.HI.U32 R138, R9, 0x7f000001, R156 ;  /* 0x7f000001098a7827 */ /* 0x000fc800078e009c */
[----:B------:R-:W-:-:S04]  /*ff30*/  IMAD.WIDE.U32 R156, R145, R154, RZ ;  /* 0x0000009a919c7225 */ /* 0x000fc800078e00ff */
[----:B------:R-:W-:-:S04]  /*ff40*/  IMAD R9, R156, 0x7effffff, RZ ;  /* 0x7effffff9c097824 */ /* 0x000fc800078e02ff */
[----:B------:R-:W-:-:S05]  /*ff50*/  IMAD.HI.U32 R13, R9, 0x7f000001, R156 ;  /* 0x7f000001090d7827 */ /* 0x000fca00078e009c */
[----:B------:R-:W-:Y:S01]  /*ff60*/  ISETP.GE.U32.AND P0, PT, R13, 0x7f000001, PT ;  /* 0x7f0000010d00780c */ /* 0x000fe20003f06070 */
[----:B------:R-:W-:-:S04]  /*ff70*/  IMAD.WIDE.U32 R156, R145, R11, RZ ;  /* 0x0000000b919c7225 */ /* 0x000fc800078e00ff */
[----:B------:R-:W-:-:S04]  /*ff80*/  IMAD R151, R156, 0x7effffff, RZ ;  /* 0x7effffff9c977824 */ /* 0x000fc800078e02ff */
[----:B------:R-:W-:-:S04]  /*ff90*/  IMAD.HI.U32 R151, R151, 0x7f000001, R156 ;  /* 0x7f00000197977827 */ /* 0x000fc800078e009c */
[----:B------:R-:W-:Y:S01]  /*ffa0*/  IMAD.WIDE.U32 R156, R145, R134, RZ ;  /* 0x00000086919c7225 */ /* 0x000fe200078e00ff */
[----:B------:R-:W-:-:S03]  /*ffb0*/  @P0 IADD3 R13, PT, PT, R13, -0x7f000001, RZ ;  /* 0x80ffffff0d0d0810 */ /* 0x000fc60007ffe0ff */
[----:B------:R-:W-:Y:S02]  /*ffc0*/  IMAD R161, R158, 0x7effffff, RZ ;  /* 0x7effffff9ea17824 */ /* 0x000fe400078e02ff */
[----:B------:R-:W-:Y:S02]  /*ffd0*/  IMAD R9, R156, 0x7effffff, RZ ;  /* 0x7effffff9c097824 */ /* 0x000fe400078e02ff */
[----:B------:R-:W-:-:S04]  /*ffe0*/  IMAD.HI.U32 R161, R161, 0x7f000001, R158 ;  /* 0x7f000001a1a17827 */ /* 0x000fc800078e009e */
[----:B------:R-:W-:-:S04]  /*fff0*/  IMAD.WIDE.U32 R158, R13, 0x5fffffa, RZ ;  /* 0x05fffffa0d9e7825 */ /* 0x000fc800078e00ff */
[----:B------:R-:W-:-:S04]  /*10000*/  IMAD.HI.U32 R157, R9, 0x7f000001, R156 ;  /* 0x7f000001099d7827 */ /* 0x000fc800078e009c */
[----:B------:R-:W-:-:S04]  /*10010*/  IMAD R9, R13, 0x6, RZ ;  /* 0x000000060d097824 */ /* 0x000fc800078e02ff */
[----:B------:R-:W-:-:S04]  /*10020*/  IMAD.HI.U32 R9, R9, 0x7f000001, R158 ;  /* 0x7f00000109097827 */ /* 0x000fc800078e009e */
[----:B---3--:R-:W-:-:S04]  /*10030*/  IMAD.WIDE.U32 R158, R148, R134, RZ ;  /* 0x00000086949e7225 */ /* 0x008fc800078e00ff */
[----:B------:R-:W-:-:S04]  /*10040*/  IMAD R13, R158, 0x7effffff, RZ ;  /* 0x7effffff9e0d7824 */ /* 0x000fc800078e02ff */
[----:B------:R-:W-:-:S04]  /*10050*/  IMAD.HI.U32 R132, R13, 0x7f000001, R158 ;  /* 0x7f0000010d847827 */ /* 0x000fc800078e009e */
[----:B------:R-:W-:-:S04]  /*10060*/  IMAD.WIDE.U32 R158, R148, R131, RZ ;  /* 0x00000083949e7225 */ /* 0x000fc800078e00ff */
[----:B------:R-:W-:-:S04]  /*10070*/  IMAD R13, R158, 0x7effffff, RZ ;  /* 0x7effffff9e0d7824 */ /* 0x000fc800078e02ff */
[----:B------:R-:W-:-:S04]  /*10080*/  IMAD.HI.U32 R13, R13, 0x7f000001, R158 ;  /* 0x7f0000010d0d7827 */ /* 0x000fc800078e009e */
[----:B------:R-:W-:Y:S01]  /*10090*/  IMAD.WIDE.U32 R158, R148, R154, RZ ;  /* 0x0000009a949e7225 */ /* 0x000fe200078e00ff */
[----:B------:R-:W-:-:S03]  /*100a0*/  ISETP.GE.U32.AND P0, PT, R132, 0x7f000001, PT ;  /* 0x7f0000018400780c */ /* 0x000fc60003f06070 */
[----:B------:R-:W-:-:S04]  /*100b0*/  IMAD R145, R158, 0x7effffff, RZ ;  /* 0x7effffff9e917824 */ /* 0x000fc800078e02ff */
[----:B------:R-:W-:-:S05]  /*100c0*/  IMAD.HI.U32 R145, R145, 0x7f000001, R158 ;  /* 0x7f00000191917827 */ /* 0x000fca00078e009e */
[----:B------:R-:W-:Y:S01]  /*100d0*/  ISETP.GE.U32.AND P1, PT, R145, 0x7f000001, PT ;  /* 0x7f0000019100780c */ /* 0x000fe20003f26070 */
[----:B------:R-:W-:Y:S01]  /*100e0*/  IMAD.WIDE.U32 R158, R148, R11, RZ ;  /* 0x0000000b949e7225 */ /* 0x000fe200078e00ff */
[----:B------:R-:W-:-:S03]  /*100f0*/  @P0 IADD3 R132, PT, PT, R132, -0x7f000001, RZ ;  /* 0x80ffffff84840810 */ /* 0x000fc60007ffe0ff */
[----:B------:R-:W-:-:S04]  /*10100*/  IMAD R155, R158, 0x7effffff, RZ ;  /* 0x7effffff9e9b7824 */ /* 0x000fc800078e02ff */
[----:B------:R-:W-:-:S04]  /*10110*/  IMAD.HI.U32 R155, R155, 0x7f000001, R158 ;  /* 0x7f0000019b9b7827 */ /* 0x000fc800078e009e */
[----:B------:R-:W-:Y:S01]  /*10120*/  IMAD.WIDE.U32 R158, R132, 0x5fffffa, RZ ;  /* 0x05fffffa849e7825 */ /* 0x000fe200078e00ff */
[----:B------:R-:W-:-:S03]  /*10130*/  @P1 IADD3 R145, PT, PT, R145, -0x7f000001, RZ ;  /* 0x80ffffff91911810 */ /* 0x000fc60007ffe0ff */
[----:B------:R-:W-:-:S04]  /*10140*/  IMAD R163, R132, 0x6, RZ ;  /* 0x0000000684a37824 */ /* 0x000fc800078e02ff */
[----:B------:R-:W-:-:S04]  /*10150*/  IMAD.HI.U32 R158, R163, 0x7f000001, R158 ;  /* 0x7f000001a39e7827 */ /* 0x000fc800078e009e */
[----:B------:R-:W-:-:S04]  /*10160*/  IMAD.WIDE.U32 R162, R145, 0x5fffffa, RZ ;  /* 0x05fffffa91a27825 */ /* 0x000fc800078e00ff */
[----:B------:R-:W-:-:S04]  /*10170*/  IMAD R145, R145, 0x6, RZ ;  /* 0x0000000691917824 */ /* 0x000fc800078e02ff */
[----:B------:R-:W-:-:S04]  /*10180*/  IMAD.HI.U32 R160, R145, 0x7f000001, R162 ;  /* 0x7f00000191a07827 */ /* 0x000fc800078e00a2 */
[----:B----4-:R-:W-:-:S04]  /*10190*/  IMAD.WIDE.U32 R162, R12, R131, RZ ;  /* 0x000000830ca27225 */ /* 0x010fc800078e00ff */
[----:B------:R-:W-:-:S04]  /*101a0*/  IMAD R131, R162, 0x7effffff, RZ ;  /* 0x7effffffa2837824 */ /* 0x000fc800078e02ff */
[----:B------:R-:W-:-:S04]  /*101b0*/  IMAD.HI.U32 R156, R131, 0x7f000001, R162 ;  /* 0x7f000001839c7827 */ /* 0x000fc800078e00a2 */
        /* <DEDUP_REMOVED lines=8> */
[----:B------:R-:W-:Y:S01]  /*10240*/  IMAD.WIDE.U32 R162, R129, R116, RZ ;  /* 0x0000007481a27225 */ /* 0x000fe200078e00ff */
[----:B------:R-:W-:-:S03]  /*10250*/  ISETP.GE.U32.AND P0, PT, R133, 0x7f000001, PT ;  /* 0x7f0000018500780c */ /* 0x000fc60003f06070 */
[----:B------:R-:W-:-:S04]  /*10260*/  IMAD R145, R162, 0x7effffff, RZ ;  /* 0x7effffffa2917824 */ /* 0x000fc800078e02ff */
[----:B------:R-:W-:-:S05]  /*10270*/  IMAD.HI.U32 R145, R145, 0x7f000001, R162 ;  /* 0x7f00000191917827 */ /* 0x000fca00078e00a2 */
[----:B------:R-:W-:Y:S01]  /*10280*/  ISETP.GE.U32.AND P1, PT, R145, 0x7f000001, PT ;  /* 0x7f0000019100780c */ /* 0x000fe20003f26070 */
[----:B------:R-:W-:-:S05]  /*10290*/  @P0 IADD3 R133, PT, PT, R133, -0x7f000001, RZ ;  /* 0x80ffffff85850810 */ /* 0x000fca0007ffe0ff */
[----:B------:R-:W-:-:S07]  /*102a0*/  ISETP.GE.U32.AND P0, PT, R133, 0x7f000001, PT ;  /* 0x7f0000018500780c */ /* 0x000fce0003f06070 */
[----:B------:R-:W-:Y:S01]  /*102b0*/  @P1 IADD3 R145, PT, PT, R145, -0x7f000001, RZ ;  /* 0x80ffffff91911810 */ /* 0x000fe20007ffe0ff */
[----:B------:R-:W-:-:S05]  /*102c0*/  ISETP.GE.U32.AND P1, PT, R140, 0x7f000001, PT ;  /* 0x7f0000018c00780c */ /* 0x000fca0003f26070 */
[----:B------:R-:W-:Y:S01]  /*102d0*/  @P0 IADD3 R133, PT, PT, R133, -0x7f000001, RZ ;  /* 0x80ffffff85850810 */ /* 0x000fe20007ffe0ff */
[----:B------:R-:W-:Y:S01]  /*102e0*/  ISETP.GE.U32.AND P0, PT, R136, 0x7f000001, PT ;  /* 0x7f0000018800780c */ /* 0x000fe20003f06070 */
[----:B------:R-:W-:-:S06]  /*102f0*/  IMAD.WIDE.U32 R162, R145, 0x5fffffa, RZ ;  /* 0x05fffffa91a27825 */ /* 0x000fcc00078e00ff */
[----:B------:R-:W-:Y:S01]  /*10300*/  @P1 IADD3 R140, PT, PT, R140, -0x7f000001, RZ ;  /* 0x80ffffff8c8c1810 */ /* 0x000fe20007ffe0ff */
[----:B------:R-:W-:-:S03]  /*10310*/  IMAD R145, R145, 0x6, RZ ;  /* 0x0000000691917824 */ /* 0x000fc600078e02ff */
[----:B0-----:R-:W-:Y:S01]  /*10320*/  IADD3 R164, PT, PT, R133, R140, RZ ;  /* 0x0000008c85a47210 */ /* 0x001fe20007ffe0ff */
[----:B------:R-:W-:Y:S01]  /*10330*/  IMAD.WIDE.U32 R132, R129, R117, RZ ;  /* 0x0000007581847225 */ /* 0x000fe200078e00ff */
[----:B------:R-:W-:-:S03]  /*10340*/  @P0 IADD3 R136, PT, PT, R136, -0x7f000001, RZ ;  /* 0x80ffffff88880810 */ /* 0x000fc60007ffe0ff */
[----:B------:R-:W-:-:S04]  /*10350*/  IMAD.HI.U32 R162, R145, 0x7f000001, R162 ;  /* 0x7f00000191a27827 */ /* 0x000fc800078e00a2 */
[----:B------:R-:W-:Y:S01]  /*10360*/  IMAD R145, R132, 0x7effffff, RZ ;  /* 0x7effffff84917824 */ /* 0x000fe200078e02ff */
[----:B------:R-:W-:Y:S01]  /*10370*/  ISETP.GE.U32.AND P1, PT, R137, 0x7f000001, PT ;  /* 0x7f0000018900780c */ /* 0x000fe20003f26070 */
[----:B------:R-:W-:Y:S02]  /*10380*/  ISETP.GE.U32.AND P0, PT, R136, 0x7f000001, PT ;  /* 0x7f0000018800780c */ /* 0x000fe40003f06070 */
[----:B------:R-:W-:-:S05]  /*10390*/  IMAD.HI.U32 R145, R145, 0x7f000001, R132 ;  /* 0x7f00000191917827 */ /* 0x000fca00078e0084 */
[----:B------:R-:W-:-:S05]  /*103a0*/  ISETP.GE.U32.AND P2, PT, R145, 0x7f000001, PT ;  /* 0x7f0000019100780c */ /* 0x000fca0003f46070 */
[----:B------:R-:W-:Y:S02]  /*103b0*/  @P1 IADD3 R137, PT, PT, R137, -0x7f000001, RZ ;  /* 0x80ffffff89891810 */ /* 0x000fe40007ffe0ff */
[----:B------:R-:W-:Y:S01]  /*103c0*/  @P0 IADD3 R136, PT, PT, R136, -0x7f000001, RZ ;  /* 0x80ffffff88880810 */ /* 0x000fe20007ffe0ff */
[----:B------:R-:W-:Y:S01]  /*103d0*/  ISETP.GE.U32.AND P1, PT, R135, 0x7f000001, PT ;  /* 0x7f0000018700780c */ /* 0x000fe20003f26070 */
[----:B------:R-:W-:-:S04]  /*103e0*/  ISETP.GE.U32.AND P0, PT, R164, 0x7f000001, PT ;  /* 0x7f000001a400780c */ /* 0x000fc80003f06070 */
[----:B------:R-:W-:Y:S02]  /*103f0*/  @P2 IADD3 R145, PT, PT, R145, -0x7f000001, RZ ;  /* 0x80ffffff91912810 */ /* 0x000fe40007ffe0ff */
[----:B------:R-:W-:-:S03]  /*10400*/  IADD3 R136, PT, PT, R136, R137, RZ ;  /* 0x0000008988887210 */ /* 0x000fc60007ffe0ff */
[----:B------:R-:W-:-:S03]  /*10410*/  IMAD.WIDE.U32 R132, R145, 0x5fffffa, RZ ;  /* 0x05fffffa91847825 */ /* 0x000fc600078e00ff */
[----:B------:R-:W-:Y:S01]  /*10420*/  @P1 IADD3 R135, PT, PT, R135, -0x7f000001, RZ ;  /* 0x80ffffff87871810 */ /* 0x000fe20007ffe0ff */
[----:B------:R-:W-:Y:S01]  /*10430*/  IMAD R145, R145, 0x6, RZ ;  /* 0x0000000691917824 */ /* 0x000fe200078e02ff */
[----:B------:R-:W-:Y:S01]  /*10440*/  @P0 IADD3 R164, PT, PT, R164, -0x7f000001, RZ ;  /* 0x80ffffffa4a40810 */ /* 0x000fe20007ffe0ff */
[----:B------:R-:W-:Y:S01]  /*10450*/  ISETP.GE.U32.AND P1, PT, R131, 0x7f000001, PT ;  /* 0x7f0000018300780c */ /* 0x000fe20003f26070 */
[----:B------:R-:W-:Y:S01]  /*10460*/  ISETP.GE.U32.AND P0, PT, R136, 0x7f000001, PT ;  /* 0x7f0000018800780c */ /* 0x000fe20003f06070 */
[----:B------:R-:W-:-:S04]  /*10470*/  IMAD.HI.U32 R148, R145, 0x7f000001, R132 ;  /* 0x7f00000191947827 */ /* 0x000fc800078e0084 */
[----:B------:R-:W-:Y:S01]  /*10480*/  IMAD.WIDE.U32 R132, R128, R117, RZ ;  /* 0x0000007580847225 */ /* 0x000fe200078e00ff */
[----:B------:R-:W-:-:S03]  /*10490*/  IADD3 R159, PT, PT, R164, R135, RZ ;  /* 0x00000087a49f7210 */ /* 0x000fc60007ffe0ff */
[----:B------:R-:W-:-:S04]  /*104a0*/  IMAD R137, R132, 0x7effffff, RZ ;  /* 0x7effffff84897824 */ /* 0x000fc800078e02ff */
[----:B------:R-:W-:Y:S01]  /*104b0*/  IMAD.HI.U32 R140, R137, 0x7f000001, R132 ;  /* 0x7f000001898c7827 */ /* 0x000fe200078e0084 */
[----:B------:R-:W-:Y:S02]  /*104c0*/  @P1 IADD3 R131, PT, PT, R131, -0x7f000001, RZ ;  /* 0x80ffffff83831810 */ /* 0x000fe40007ffe0ff */
[----:B------:R-:W-:Y:S01]  /*104d0*/  @P0 IADD3 R136, PT, PT, R136, -0x7f000001, RZ ;  /* 0x80ffffff88880810 */ /* 0x000fe20007ffe0ff */
[----:B------:R-:W-:Y:S01]  /*104e0*/  IMAD.WIDE.U32 R132, R126, R116, RZ ;  /* 0x000000747e847225 */ /* 0x000fe200078e00ff */
[----:B------:R-:W-:Y:S01]  /*104f0*/  ISETP.GE.U32.AND P1, PT, R162, 0x7f000001, PT ;  /* 0x7f000001a200780c */ /* 0x000fe20003f26070 */
[----:B------:R-:W-:Y:S02]  /*10500*/  ISETP.GE.U32.AND P0, PT, R159, 0x7f000001, PT ;  /* 0x7f0000019f00780c */ /* 0x000fe40003f06070 */
[----:B------:R-:W-:-:S04]  /*10510*/  IMAD R145, R132, 0x7effffff, RZ ;  /* 0x7effffff84917824 */ /* 0x000fc800078e02ff */
[----:B------:R-:W-:-:S04]  /*10520*/  IMAD.HI.U32 R145, R145, 0x7f000001, R132 ;  /* 0x7f00000191917827 */ /* 0x000fc800078e0084 */
[----:B------:R-:W-:-:S04]  /*10530*/  IMAD.WIDE.U32 R132, R127, R115, RZ ;  /* 0x000000737f847225 */ /* 0x000fc800078e00ff */
[----:B------:R-:W-:Y:S01]  /*10540*/  IMAD R135, R132, 0x7effffff, RZ ;  /* 0x7effffff84877824 */ /* 0x000fe200078e02ff */
[----:B------:R-:W-:Y:S02]  /*10550*/  @P1 IADD3 R162, PT, PT, R162, -0x7f000001, RZ ;  /* 0x80ffffffa2a21810 */ /* 0x000fe40007ffe0ff */
[----:B------:R-:W-:Y:S01]  /*10560*/  @P0 IADD3 R159, PT, PT, R159, -0x7f000001, RZ ;  /* 0x80ffffff9f9f0810 */ /* 0x000fe20007ffe0ff */
[----:B------:R-:W-:Y:S01]  /*10570*/  IMAD.HI.U32 R135, R135, 0x7f000001, R132 ;  /* 0x7f00000187877827 */ /* 0x000fe200078e0084 */
[----:B------:R-:W-:-:S03]  /*10580*/  IADD3 R137, PT, PT, R136, R131, RZ ;  /* 0x0000008388897210 */ /* 0x000fc60007ffe0ff */
[----:B------:R-:W-:Y:S01]  /*10590*/  IMAD.WIDE.U32 R132, R129, R118, RZ ;  /* 0x0000007681847225 */ /* 0x000fe200078e00ff */
[----:B------:R-:W-:-:S03]  /*105a0*/  IADD3 R131, PT, PT, R159, R162, RZ ;  /* 0x000000a29f837210 */ /* 0x000fc60007ffe0ff */
[----:B------:R-:W-:-:S04]  /*105b0*/  IMAD R159, R132, 0x7effffff, RZ ;  /* 0x7effffff849f7824 */ /* 0x000fc800078e02ff */
[----:B------:R-:W-:-:S05]  /*105c0*/  IMAD.HI.U32 R159, R159, 0x7f000001, R132 ;  /* 0x7f0000019f9f7827 */ /* 0x000fca00078e0084 */
[----:B------:R-:W-:Y:S01]  /*105d0*/  ISETP.GE.U32.AND P0, PT, R159, 0x7f000001, PT ;  /* 0x7f0000019f00780c */ /* 0x000fe20003f06070 */
[----:B------:R-:W-:-:S12]  /*105e0*/  ISETP.GE.U32.AND P1, PT, R137, 0x7f000001, PT ;  /* 0x7f0000018900780c */ /* 0x000fd80003f26070 */
[----:B------:R-:W-:Y:S01]  /*105f0*/  @P0 IADD3 R159, PT, PT, R159, -0x7f000001, RZ ;  /* 0x80ffffff9f9f0810 */ /* 0x000fe20007ffe0ff */
[----:B------:R-:W-:Y:S01]  /*10600*/  ISETP.GE.U32.AND P0, PT, R140, 0x7f000001, PT ;  /* 0x7f0000018c00780c */ /* 0x000fe20003f06070 */
[----:B------:R-:W-:Y:S01]  /*10610*/  @P1 IADD3 R137, PT, PT, R137, -0x7f000001, RZ ;  /* 0x80ffffff89891810 */ /* 0x000fe20007ffe0ff */
[----:B------:R-:W-:Y:S01]  /*10620*/  ISETP.GE.U32.AND P1, PT, R145, 0x7f000001, PT ;  /* 0x7f0000019100780c */ /* 0x000fe20003f26070 */
[----:B------:R-:W-:-:S10]  /*10630*/  ISETP.GE.U32.AND P3, PT, R148, 0x7f000001, PT ;  /* 0x7f0000019400780c */ /* 0x000fd40003f66070 */
[----:B------:R-:W-:-:S05]  /*10640*/  @P0 IADD3 R140, PT, PT, R140, -0x7f000001, RZ ;  /* 0x80ffffff8c8c0810 */ /* 0x000fca0007ffe0ff */
[----:B------:R-:W-:Y:S01]  /*10650*/  ISETP.GE.U32.AND P0, PT, R140, 0x7f000001, PT ;  /* 0x7f0000018c00780c */ /* 0x000fe20003f06070 */
[----:B------:R-:W-:Y:S01]  /*10660*/  ISETP.GE.U32.AND P2, PT, R131, 0x7f000001, PT ;  /* 0x7f0000018300780c */ /* 0x000fe20003f46070 */
[----:B------:R-:W-:Y:S01]  /*10670*/  IMAD.WIDE.U32 R132, R159, 0x5fffffa, RZ ;  /* 0x05fffffa9f847825 */ /* 0x000fe200078e00ff */
[----:B------:R-:W-:Y:S02]  /*10680*/  @P1 IADD3 R145, PT, PT, R145, -0x7f000001, RZ ;  /* 0x80ffffff91911810 */ /* 0x000fe40007ffe0ff */
[----:B------:R-:W-:Y:S01]  /*10690*/  @P3 IADD3 R148, PT, PT, R148, -0x7f000001, RZ ;  /* 0x80ffffff94943810 */ /* 0x000fe20007ffe0ff */
[----:B------:R-:W-:-:S07]  /*106a0*/  IMAD R159, R159, 0x6, RZ ;  /* 0x000000069f9f7824 */ /* 0x000fce00078e02ff */
[----:B------:R-:W-:Y:S01]  /*106b0*/  @P0 IADD3 R140, PT, PT, R140, -0x7f000001, RZ ;  /* 0x80ffffff8c8c0810 */ /* 0x000fe20007ffe0ff */
[----:B------:R-:W-:Y:S01]  /*106c0*/  IMAD.HI.U32 R133, R159, 0x7f000001, R132 ;  /* 0x7f0000019f857827 */ /* 0x000fe200078e0084 */
[----:B------:R-:W-:Y:S02]  /*106d0*/  IADD3 R132, PT, PT, R137, R148, RZ ;  /* 0x0000009489847210 */ /* 0x000fe40007ffe0ff */
[----:B------:R-:W-:Y:S01]  /*106e0*/  IADD3 R140, PT, PT, R140, R145, RZ ;  /* 0x000000918c8c7210 */ /* 0x000fe20007ffe0ff */
[----:B------:R-:W-:Y:S01]  /*106f0*/  ISETP.GE.U32.AND P1, PT, R135, 0x7f000001, PT ;  /* 0x7f0000018700780c */ /* 0x000fe20003f26070 */
[----:B------:R-:W-:Y:S01]  /*10700*/  @P2 IADD3 R131, PT, PT, R131, -0x7f000001, RZ ;  /* 0x80ffffff83832810 */ /* 0x000fe20007ffe0ff */
[----:B------:R-:W-:Y:S02]  /*10710*/  ISETP.GE.U32.AND P2, PT, R132, 0x7f000001, PT ;  /* 0x7f0000018400780c */ /* 0x000fe40003f46070 */
[----:B------:R-:W-:Y:S02]  /*10720*/  ISETP.GE.U32.AND P0, PT, R140, 0x7f000001, PT ;  /* 0x7f0000018c00780c */ /* 0x000fe40003f06070 */
[----:B------:R-:W-:-:S07]  /*10730*/  IMAD.WIDE.U32 R136, R131, R115, RZ ;  /* 0x0000007383887225 */ /* 0x000fce00078e00ff */
[----:B------:R-:W-:Y:S02]  /*10740*/  @P1 IADD3 R135, PT, PT, R135, -0x7f000001, RZ ;  /* 0x80ffffff87871810 */ /* 0x000fe40007ffe0ff */
[----:B------:R-:W-:Y:S02]  /*10750*/  @P2 IADD3 R132, PT, PT, R132, -0x7f000001, RZ ;  /* 0x80ffffff84842810 */ /* 0x000fe40007ffe0ff */
[----:B------:R-:W-:Y:S01]  /*10760*/  @P0 IADD3 R140, PT, PT, R140, -0x7f000001, RZ ;  /* 0x80ffffff8c8c0810 */ /* 0x000fe20007ffe0ff */
[----:B------:R-:W-:Y:S02]  /*10770*/  IMAD R159, R136, 0x7effffff, RZ ;  /* 0x7effffff889f7824 */ /* 0x000fe400078e02ff */
[----:B------:R-:W-:Y:S01]  /*10780*/  IMAD.WIDE.U32 R162, R132, R118, RZ ;  /* 0x0000007684a27225 */ /* 0x000fe200078e00ff */
[----:B------:R-:W-:Y:S01]  /*10790*/  IADD3 R140, PT, PT, R140, R135, RZ ;  /* 0x000000878c8c7210 */ /* 0x000fe20007ffe0ff */
[----:B------:R-:W-:Y:S02]  /*107a0*/  ISETP.GE.U32.AND P1, PT, R133, 0x7f000001, PT ;  /* 0x7f0000018500780c */ /* 0x000fe40003f26070 */
[----:B------:R-:W-:-:S02]  /*107b0*/  IMAD.HI.U32 R136, R159, 0x7f000001, R136 ;  /* 0x7f0000019f887827 */ /* 0x000fc400078e0088 */
[----:B------:R-:W-:Y:S02]  /*107c0*/  ISETP.GE.U32.AND P0, PT, R140, 0x7f000001, PT ;  /* 0x7f0000018c00780c */ /* 0x000fe40003f06070 */
[----:B------:R-:W-:-:S04]  /*107d0*/  IMAD R137, R162, 0x7effffff, RZ ;  /* 0x7effffffa2897824 */ /* 0x000fc800078e02ff */
[----:B------:R-:W-:-:S05]  /*107e0*/  IMAD.HI.U32 R137, R137, 0x7f000001, R162 ;  /* 0x7f00000189897827 */ /* 0x000fca00078e00a2 */
[----:B------:R-:W-:Y:S01]  /*107f0*/  ISETP.GE.U32.AND P2, PT, R137, 0x7f000001, PT ;  /* 0x7f0000018900780c */ /* 0x000fe20003f46070 */
[----:B------:R-:W-:Y:S02]  /*10800*/  @P1 IADD3 R133, PT, PT, R133, -0x7f000001, RZ ;  /* 0x80ffffff85851810 */ /* 0x000fe40007ffe0ff */
[----:B------:R-:W-:-:S04]  /*10810*/  @P0 IADD3 R140, PT, PT, R140, -0x7f000001, RZ ;  /* 0x80ffffff8c8c0810 */ /* 0x000fc80007ffe0ff */
[----:B------:R-:W-:-:S06]  /*10820*/  IADD3 R133, PT, PT, R140, R133, RZ ;  /* 0x000000858c857210 */ /* 0x000fcc0007ffe0ff */
[----:B------:R-:W-:Y:S01]  /*10830*/  @P2 IADD3 R137, PT, PT, R137, -0x7f000001, RZ ;  /* 0x80ffffff89892810 */ /* 0x000fe20007ffe0ff */
[----:B------:R-:W-:-:S04]  /*10840*/  ISETP.GE.U32.AND P0, PT, R133, 0x7f000001, PT ;  /* 0x7f0000018500780c */ /* 0x000fc80003f06070 */
[----:B------:R-:W-:-:S04]  /*10850*/  IMAD.WIDE.U32 R162, R137, 0x5fffffa, RZ ;  /* 0x05fffffa89a27825 */ /* 0x000fc800078e00ff */
[----:B------:R-:W-:Y:S02]  /*10860*/  IMAD R137, R137, 0x6, RZ ;  /* 0x0000000689897824 */ /* 0x000fe400078e02ff */
[----:B------:R-:W-:-:S04]  /*10870*/  IMAD.WIDE.U32 R134, R12, R134, RZ ;  /* 0x000000860c867225 */ /* 0x000fc800078e00ff */
[----:B------:R-:W-:Y:S01]  /*10880*/  IMAD.HI.U32 R137, R137, 0x7f000001, R162 ;  /* 0x7f00000189897827 */ /* 0x000fe200078e00a2 */
[----:B------:R-:W-:-:S03]  /*10890*/  @P0 IADD3 R133, PT, PT, R133, -0x7f000001, RZ ;  /* 0x80ffffff85850810 */ /* 0x000fc60007ffe0ff */
[----:B------:R-:W-:-:S04]  /*108a0*/  IMAD.WIDE.U32 R162, R12, R11, RZ ;  /* 0x0000000b0ca27225 */ /* 0x000fc800078e00ff */
[----:B------:R-:W-:-:S04]  /*108b0*/  IMAD R11, R134, 0x7effffff, RZ ;  /* 0x7effffff860b7824 */ /* 0x000fc800078e02ff */
[----:B------:R-:W-:-:S04]  /*108c0*/  IMAD.HI.U32 R11, R11, 0x7f000001, R134 ;  /* 0x7f0000010b0b7827 */ /* 0x000fc800078e0086 */
[----:B------:R-:W-:-:S04]  /*108d0*/  IMAD.WIDE.U32 R134, R133, R117, RZ ;  /* 0x0000007585867225 */ /* 0x000fc800078e00ff */
[----:B------:R-:W-:-:S04]  /*108e0*/  IMAD R159, R134, 0x7effffff, RZ ;  /* 0x7effffff869f7824 */ /* 0x000fc800078e02ff */
[----:B------:R-:W-:-:S05]  /*108f0*/  IMAD.HI.U32 R159, R159, 0x7f000001, R134 ;  /* 0x7f0000019f9f7827 */ /* 0x000fca00078e0086 */
[----:B------:R-:W-:Y:S01]  /*10900*/  ISETP.GE.U32.AND P0, PT, R159, 0x7f000001, PT ;  /* 0x7f0000019f00780c */ /* 0x000fe20003f06070 */
[----:B------:R-:W-:-:S04]  /*10910*/  IMAD R145, R162, 0x7effffff, RZ ;  /* 0x7effffffa2917824 */ /* 0x000fc800078e02ff */
[----:B------:R-:W-:-:S08]  /*10920*/  IMAD.HI.U32 R145, R145, 0x7f000001, R162 ;  /* 0x7f00000191917827 */ /* 0x000fd000078e00a2 */
[----:B------:R-:W-:-:S05]  /*10930*/  @P0 IADD3 R159, PT, PT, R159, -0x7f000001, RZ ;  /* 0x80ffffff9f9f0810 */ /* 0x000fca0007ffe0ff */
[----:B------:R-:W-:-:S04]  /*10940*/  IMAD.WIDE.U32 R134, R159, 0x5fffffa, RZ ;  /* 0x05fffffa9f867825 */ /* 0x000fc800078e00ff */
        /* <DEDUP_REMOVED lines=27> */
[----:B------:R-:W-:Y:S01]  /*10b00*/  @P0 IADD3 R154, PT, PT, R154, -0x7f000001, RZ ;  /* 0x80ffffff9a9a0810 */ /* 0x000fe20007ffe0ff */
[----:B------:R-:W-:-:S04]  /*10b10*/  ISETP.GE.U32.AND P1, PT, R135, 0x7f000001, PT ;  /* 0x7f0000018700780c */ /* 0x000fc80003f26070 */
[----:B------:R-:W-:-:S09]  /*10b20*/  ISETP.GE.U32.AND P0, PT, R154, 0x7f000001, PT ;  /* 0x7f0000019a00780c */ /* 0x000fd20003f06070 */
[----:B------:R-:W-:-:S04]  /*10b30*/  @P1 IADD3 R135, PT, PT, R135, -0x7f000001, RZ ;  /* 0x80ffffff87871810 */ /* 0x000fc80007ffe0ff */
[----:B------:R-:W-:-:S04]  /*10b40*/  @P0 IADD3 R154, PT, PT, R154, -0x7f000001, RZ ;  /* 0x80ffffff9a9a0810 */ /* 0x000fc80007ffe0ff */
[----:B------:R-:W-:Y:S01]  /*10b50*/  IADD3 R154, PT, PT, R154, R135, RZ ;  /* 0x000000879a9a7210 */ /* 0x000fe20007ffe0ff */
        /* <DEDUP_REMOVED lines=8> */
[----:B------:R-:W-:-:S04]  /*10be0*/  ISETP.GE.U32.AND P1, PT, R137, 0x7f000001, PT ;  /* 0x7f0000018900780c */ /* 0x000fc80003f26070 */
[----:B------:R-:W-:-:S04]  /*10bf0*/  IMAD.WIDE.U32 R134, R145, 0x5fffffa, RZ ;  /* 0x05fffffa91867825 */ /* 0x000fc800078e00ff */
[----:B------:R-:W-:Y:S01]  /*10c00*/  IMAD R145, R145, 0x6, RZ ;  /* 0x0000000691917824 */ /* 0x000fe200078e02ff */
[----:B------:R-:W-:Y:S01]  /*10c10*/  @P0 IADD3 R136, PT, PT, R136, -0x7f000001, RZ ;  /* 0x80ffffff88880810 */ /* 0x000fe20007ffe0ff */
[----:B------:R-:W-:Y:S02]  /*10c20*/  ISETP.GE.U32.AND P0, PT, R154, 0x7f000001, PT ;  /* 0x7f0000019a00780c */ /* 0x000fe40003f06070 */
[----:B------:R-:W-:Y:S01]  /*10c30*/  IMAD.HI.U32 R159, R145, 0x7f000001, R134 ;  /* 0x7f000001919f7827 */ /* 0x000fe200078e0086 */
[----:B------:R-:W-:-:S03]  /*10c40*/  @P1 IADD3 R137, PT, PT, R137, -0x7f000001, RZ ;  /* 0x80ffffff89891810 */ /* 0x000fc60007ffe0ff */
[----:B------:R-:W-:Y:S01]  /*10c50*/  IMAD.WIDE.U32 R134, R128, R118, RZ ;  /* 0x0000007680867225 */ /* 0x000fe200078e00ff */
[----:B------:R-:W-:-:S03]  /*10c60*/  IADD3 R145, PT, PT, R136, R137, RZ ;  /* 0x0000008988917210 */ /* 0x000fc60007ffe0ff */
[----:B------:R-:W-:-:S04]  /*10c70*/  IMAD R137, R134, 0x7effffff, RZ ;  /* 0x7effffff86897824 */ /* 0x000fc800078e02ff */
[----:B------:R-:W-:Y:S01]  /*10c80*/  IMAD.HI.U32 R136, R137, 0x7f000001, R134 ;  /* 0x7f00000189887827 */ /* 0x000fe200078e0086 */
[----:B------:R-:W-:-:S04]  /*10c90*/  @P0 IADD3 R154, PT, PT, R154, -0x7f000001, RZ ;  /* 0x80ffffff9a9a0810 */ /* 0x000fc80007ffe0ff */
[----:B------:R-:W-:Y:S01]  /*10ca0*/  ISETP.GE.U32.AND P0, PT, R136, 0x7f000001, PT ;  /* 0x7f0000018800780c */ /* 0x000fe20003f06070 */
[----:B------:R-:W-:Y:S01]  /*10cb0*/  ISETP.GE.U32.AND P1, PT, R159, 0x7f000001, PT ;  /* 0x7f0000019f00780c */ /* 0x000fe20003f26070 */
[----:B------:R-:W-:-:S04]  /*10cc0*/  IMAD.WIDE.U32 R134, R126, R117, RZ ;  /* 0x000000757e867225 */ /* 0x000fc800078e00ff */
[----:B------:R-:W-:-:S04]  /*10cd0*/  IMAD R137, R134, 0x7effffff, RZ ;  /* 0x7effffff86897824 */ /* 0x000fc800078e02ff */
[----:B------:R-:W-:-:S03]  /*10ce0*/  IMAD.HI.U32 R135, R137, 0x7f000001, R134 ;  /* 0x7f00000189877827 */ /* 0x000fc600078e0086 */
[----:B------:R-:W-:Y:S02]  /*10cf0*/  @P0 IADD3 R136, PT, PT, R136, -0x7f000001, RZ ;  /* 0x80ffffff88880810 */ /* 0x000fe40007ffe0ff */
[----:B------:R-:W-:Y:S01]  /*10d00*/  @P1 IADD3 R159, PT, PT, R159, -0x7f000001, RZ ;  /* 0x80ffffff9f9f1810 */ /* 0x000fe20007ffe0ff */
[----:B------:R-:W-:Y:S02]  /*10d10*/  ISETP.GE.U32.AND P1, PT, R135, 0x7f000001, PT ;  /* 0x7f0000018700780c */ /* 0x000fe40003f26070 */
[----:B------:R-:W-:-:S11]  /*10d20*/  ISETP.GE.U32.AND P0, PT, R136, 0x7f000001, PT ;  /* 0x7f0000018800780c */ /* 0x000fd60003f06070 */
[----:B------:R-:W-:Y:S02]  /*10d30*/  @P1 IADD3 R135, PT, PT, R135, -0x7f000001, RZ ;  /* 0x80ffffff87871810 */ /* 0x000fe40007ffe0ff */
[----:B------:R-:W-:-:S04]  /*10d40*/  @P0 IADD3 R136, PT, PT, R136, -0x7f000001, RZ ;  /* 0x80ffffff88880810 */ /* 0x000fc80007ffe0ff */
[----:B------:R-:W-:Y:S01]  /*10d50*/  IADD3 R136, PT, PT, R136, R135, RZ ;  /* 0x0000008788887210 */ /* 0x000fe20007ffe0ff */
[----:B------:R-:W-:-:S04]  /*10d60*/  IMAD.WIDE.U32 R134, R127, R116, RZ ;  /* 0x000000747f867225 */ /* 0x000fc800078e00ff */
        /* <DEDUP_REMOVED lines=14> */
[----:B------:R-:W-:-:S05]  /*10e50*/  IADD3 R134, PT, PT, R136, R135, RZ ;  /* 0x0000008788867210 */ /* 0x000fca0007ffe0ff */
[----:B------:R-:W-:-:S13]  /*10e60*/  ISETP.GE.U32.AND P0, PT, R134, 0x7f000001, PT ;  /* 0x7f0000018600780c */ /* 0x000fda0003f06070 */
[----:B------:R-:W-:-:S05]  /*10e70*/  @P0 IADD3 R134, PT, PT, R134, -0x7f000001, RZ ;  /* 0x80ffffff86860810 */ /* 0x000fca0007ffe0ff */
[----:B------:R-:W-:-:S04]  /*10e80*/  IMAD.WIDE.U32 R136, R134, R116, RZ ;  /* 0x0000007486887225 */ /* 0x000fc800078e00ff */
[----:B------:R-:W-:-:S04]  /*10e90*/  IMAD R135, R136, 0x7effffff, RZ ;  /* 0x7effffff88877824 */ /* 0x000fc800078e02ff */
[----:B------:R-:W-:-:S05]  /*10ea0*/  IMAD.HI.U32 R135, R135, 0x7f000001, R136 ;  /* 0x7f00000187877827 */ /* 0x000fca00078e0088 */
[----:B------:R-:W-:Y:S01]  /*10eb0*/  ISETP.GE.U32.AND P0, PT, R135, 0x7f000001, PT ;  /* 0x7f0000018700780c */ /* 0x000fe20003f06070 */
[----:B------:R-:W-:-:S12]  /*10ec0*/  IADD3 R154, PT, PT, R154, R159, RZ ;  /* 0x0000009f9a9a7210 */ /* 0x000fd80007ffe0ff */
[----:B------:R-:W-:-:S05]  /*10ed0*/  @P0 IADD3 R135, PT, PT, R135, -0x7f000001, RZ ;  /* 0x80ffffff87870810 */ /* 0x000fca0007ffe0ff */
[----:B------:R-:W-:-:S04]  /*10ee0*/  IMAD.WIDE.U32 R136, R135, 0x5fffffa, RZ ;  /* 0x05fffffa87887825 */ /* 0x000fc800078e00ff */
[----:B------:R-:W-:Y:S01]  /*10ef0*/  IMAD R159, R135, 0x6, RZ ;  /* 0x00000006879f7824 */ /* 0x000fe200078e02ff */
[----:B------:R-:W-:-:S03]  /*10f00*/  ISETP.GE.U32.AND P0, PT, R145, 0x7f000001, PT ;  /* 0x7f0000019100780c */ /* 0x000fc60003f06070 */
[----:B------:R-:W-:-:S04]  /*10f10*/  IMAD.HI.U32 R159, R159, 0x7f000001, R136 ;  /* 0x7f0000019f9f7827 */ /* 0x000fc800078e0088 */
[----:B------:R-:W-:-:S04]  /*10f20*/  IMAD.WIDE.U32 R136, R134, R117, RZ ;  /* 0x0000007586887225 */ /* 0x000fc800078e00ff */
[----:B------:R-:W-:-:S04]  /*10f30*/  IMAD R135, R136, 0x7effffff, RZ ;  /* 0x7effffff88877824 */ /* 0x000fc800078e02ff */
[----:B------:R-:W-:Y:S01]  /*10f40*/  IMAD.HI.U32 R135, R135, 0x7f000001, R136 ;  /* 0x7f00000187877827 */ /* 0x000fe200078e0088 */
[----:B------:R-:W-:-:S04]  /*10f50*/  @P0 IADD3 R145, PT, PT, R145, -0x7f000001, RZ ;  /* 0x80ffffff91910810 */ /* 0x000fc80007ffe0ff */
[----:B------:R-:W-:Y:S01]  /*10f60*/  ISETP.GE.U32.AND P0, PT, R135, 0x7f000001, PT ;  /* 0x7f0000018700780c */ /* 0x000fe20003f06070 */
[----:B------:R-:W-:-:S12]  /*10f70*/  ISETP.GE.U32.AND P1, PT, R140, 0x7f000001, PT ;  /* 0x7f0000018c00780c */ /* 0x000fd80003f26070 */
[----:B------:R-:W-:Y:S01]  /*10f80*/  @P0 IADD3 R135, PT, PT, R135, -0x7f000001, RZ ;  /* 0x80ffffff87870810 */ /* 0x000fe20007ffe0ff */
[----:B------:R-:W-:Y:S01]  /*10f90*/  ISETP.GE.U32.AND P0, PT, R154, 0x7f000001, PT ;  /* 0x7f0000019a00780c */ /* 0x000fe20003f06070 */
[----:B------:R-:W-:-:S03]  /*10fa0*/  @P1 IADD3 R140, PT, PT, R140, -0x7f000001, RZ ;  /* 0x80ffffff8c8c1810 */ /* 0x000fc60007ffe0ff */
[----:B------:R-:W-:Y:S01]  /*10fb0*/  IMAD.WIDE.U32 R136, R135, 0x5fffffa, RZ ;  /* 0x05fffffa87887825 */ /* 0x000fe200078e00ff */
[----:B------:R-:W-:-:S03]  /*10fc0*/  IADD3 R140, PT, PT, R145, R140, RZ ;  /* 0x0000008c918c7210 */ /* 0x000fc60007ffe0ff */
[----:B------:R-:W-:-:S04]  /*10fd0*/  IMAD R135, R135, 0x6, RZ ;  /* 0x0000000687877824 */ /* 0x000fc800078e02ff */
[----:B------:R-:W-:Y:S01]  /*10fe0*/  IMAD.HI.U32 R135, R135, 0x7f000001, R136 ;  /* 0x7f00000187877827 */ /* 0x000fe200078e0088 */
[----:B------:R-:W-:Y:S01]  /*10ff0*/  @P0 IADD3 R154, PT, PT, R154, -0x7f000001, RZ ;  /* 0x80ffffff9a9a0810 */ /* 0x000fe20007ffe0ff */
[----:B------:R-:W-:Y:S02]  /*11000*/  ISETP.GE.U32.AND P0, PT, R140, 0x7f000001, PT ;  /* 0x7f0000018c00780c */ /* 0x000fe40003f06070 */
[----:B------:R-:W-:Y:S01]  /*11010*/  IMAD.WIDE.U32 R136, R131, R117, RZ ;  /* 0x0000007583887225 */ /* 0x000fe200078e00ff */
[----:B------:R-:W-:-:S03]  /*11020*/  ISETP.GE.U32.AND P1, PT, R135, 0x7f000001, PT ;  /* 0x7f0000018700780c */ /* 0x000fc60003f26070 */
[----:B------:R-:W-:-:S04]  /*11030*/  IMAD R145, R136, 0x7effffff, RZ ;  /* 0x7effffff88917824 */ /* 0x000fc800078e02ff */
[----:B------:R-:W-:-:S03]  /*11040*/  IMAD.HI.U32 R145, R145, 0x7f000001, R136 ;  /* 0x7f00000191917827 */ /* 0x000fc600078e0088 */
[----:B------:R-:W-:Y:S02]  /*11050*/  @P0 IADD3 R140, PT, PT, R140, -0x7f000001, RZ ;  /* 0x80ffffff8c8c0810 */ /* 0x000fe40007ffe0ff */
[----:B------:R-:W-:Y:S01]  /*11060*/  ISETP.GE.U32.AND P0, PT, R145, 0x7f000001, PT ;  /* 0x7f0000019100780c */ /* 0x000fe20003f06070 */
[----:B------:R-:W-:Y:S01]  /*11070*/  @P1 IADD3 R135, PT, PT, R135, -0x7f000001, RZ ;  /* 0x80ffffff87871810 */ /* 0x000fe20007ffe0ff */
[----:B------:R-:W-:Y:S01]  /*11080*/  ISETP.GE.U32.AND P1, PT, R159, 0x7f000001, PT ;  /* 0x7f0000019f00780c */ /* 0x000fe20003f26070 */
[----:B------:R-:W-:-:S04]  /*11090*/  IMAD.WIDE.U32 R162, R132, R116, RZ ;  /* 0x0000007484a27225 */ /* 0x000fc800078e00ff */
[----:B------:R-:W-:-:S04]  /*110a0*/  IMAD R137, R162, 0x7effffff, RZ ;  /* 0x7effffffa2897824 */ /* 0x000fc800078e02ff */
[----:B------:R-:W-:Y:S02]  /*110b0*/  IMAD.HI.U32 R162, R137, 0x7f000001, R162 ;  /* 0x7f00000189a27827 */ /* 0x000fe400078e00a2 */
        /* <DEDUP_REMOVED lines=22> */
[----:B------:R-:W-:Y:S01]  /*11220*/  IMAD.HI.U32 R162, R145, 0x7f000001, R162 ;  /* 0x7f00000191a27827 */ /* 0x000fe200078e00a2 */
[----:B------:R-:W-:Y:S01]  /*11230*/  ISETP.GE.U32.AND P0, PT, R137, 0x7f000001, PT ;  /* 0x7f0000018900780c */ /* 0x000fe20003f06070 */
[----:B------:R-:W-:-:S03]  /*11240*/  ISETP.GE.U32.AND P2, PT, R10, 0x7f000001, PT ;  /* 0x7f0000010a00780c */ /* 0x000fc60003f46070 */
[----:B------:R-:W-:-:S09]  /*11250*/  ISETP.GE.U32.AND P1, PT, R162, 0x7f000001, PT ;  /* 0x7f000001a200780c */ /* 0x000fd20003f26070 */
[----:B------:R-:W-:Y:S02]  /*11260*/  @P0 IADD3 R137, PT, PT, R137, -0x7f000001, RZ ;  /* 0x80ffffff89890810 */ /* 0x000fe40007ffe0ff */
[----:B------:R-:W-:Y:S02]  /*11270*/  @P2 IADD3 R10, PT, PT, R10, -0x7f000001, RZ ;  /* 0x80ffffff0a0a2810 */ /* 0x000fe40007ffe0ff */
[----:B------:R-:W-:-:S03]  /*11280*/  @P1 IADD3 R162, PT, PT, R162, -0x7f000001, RZ ;  /* 0x80ffffffa2a21810 */ /* 0x000fc60007ffe0ff */
[----:B------:R-:W-:Y:S01]  /*11290*/  ISETP.GE.U32.AND P0, PT, R10, 0x7f000001, PT ;  /* 0x7f0000010a00780c */ /* 0x000fe20003f06070 */
[----:B------:R-:W-:Y:S01]  /*112a0*/  IADD3 R137, PT, PT, R137, R162, RZ ;  /* 0x000000a289897210 */ /* 0x000fe20007ffe0ff */
[----:B------:R-:W-:Y:S01]  /*112b0*/  IMAD.WIDE.U32 R162, R131, R118, RZ ;  /* 0x0000007683a27225 */ /* 0x000fe200078e00ff */
[----:B------:R-:W-:-:S03]  /*112c0*/  IADD3 R136, PT, PT, R140, R159, RZ ;  /* 0x0000009f8c887210 */ /* 0x000fc60007ffe0ff */
[----:B------:R-:W-:-:S04]  /*112d0*/  IMAD R145, R162, 0x7effffff, RZ ;  /* 0x7effffffa2917824 */ /* 0x000fc800078e02ff */
[----:B------:R-:W-:-:S03]  /*112e0*/  IMAD.HI.U32 R140, R145, 0x7f000001, R162 ;  /* 0x7f000001918c7827 */ /* 0x000fc600078e00a2 */
[----:B------:R-:W-:Y:S02]  /*112f0*/  @P0 IADD3 R10, PT, PT, R10, -0x7f000001, RZ ;  /* 0x80ffffff0a0a0810 */ /* 0x000fe40007ffe0ff */
        /* <DEDUP_REMOVED lines=8> */
[----:B------:R-:W-:Y:S01]  /*11380*/  ISETP.GE.U32.AND P0, PT, R140, 0x7f000001, PT ;  /* 0x7f0000018c00780c */ /* 0x000fe20003f06070 */
[----:B------:R-:W-:Y:S01]  /*11390*/  IMAD.WIDE.U32 R162, R133, R116, RZ ;  /* 0x0000007485a27225 */ /* 0x000fe200078e00ff */
[----:B------:R-:W-:-:S09]  /*113a0*/  IADD3 R10, PT, PT, R10, R138, RZ ;  /* 0x0000008a0a0a7210 */ /* 0x000fd20007ffe0ff */
[----:B------:R-:W-:Y:S02]  /*113b0*/  @P1 IADD3 R145, PT, PT, R145, -0x7f000001, RZ ;  /* 0x80ffffff91911810 */ /* 0x000fe40007ffe0ff */
[----:B------:R-:W-:-:S04]  /*113c0*/  @P0 IADD3 R140, PT, PT, R140, -0x7f000001, RZ ;  /* 0x80ffffff8c8c0810 */ /* 0x000fc80007ffe0ff */
[----:B------:R-:W-:Y:S01]  /*113d0*/  IADD3 R138, PT, PT, R140, R145, RZ ;  /* 0x000000918c8a7210 */ /* 0x000fe20007ffe0ff */
[----:B------:R-:W-:Y:S01]  /*113e0*/  IMAD R145, R162, 0x7effffff, RZ ;  /* 0x7effffffa2917824 */ /* 0x000fe200078e02ff */
[----:B------:R-:W-:Y:S01]  /*113f0*/  ISETP.GE.U32.AND P2, PT, R146, 0x7f000001, PT ;  /* 0x7f0000019200780c */ /* 0x000fe20003f46070 */
[----:B------:R0:W2:Y:S02]  /*11400*/  LDG.E R140, desc[UR14][R4.64+0x24] ;  /* 0x0000240e048c7981 */ /* 0x0000a4000c1e1900 */
[----:B------:R-:W-:Y:S01]  /*11410*/  IMAD.HI.U32 R145, R145, 0x7f000001, R162 ;  /* 0x7f00000191917827 */ /* 0x000fe200078e00a2 */
[----:B------:R-:W-:-:S04]  /*11420*/  ISETP.GE.U32.AND P0, PT, R138, 0x7f000001, PT ;  /* 0x7f0000018a00780c */ /* 0x000fc80003f06070 */
[----:B------:R-:W-:Y:S01]  /*11430*/  ISETP.GE.U32.AND P1, PT, R145, 0x7f000001, PT ;  /* 0x7f0000019100780c */ /* 0x000fe20003f26070 */
[----:B------:R-:W-:-:S08]  /*11440*/  IMAD.WIDE.U32 R162, R134, R115, RZ ;  /* 0x0000007386a27225 */ /* 0x000fd000078e00ff */
[----:B------:R-:W-:-:S04]  /*11450*/  @P0 IADD3 R138, PT, PT, R138, -0x7f000001, RZ ;  /* 0x80ffffff8a8a0810 */ /* 0x000fc80007ffe0ff */
[----:B------:R-:W-:-:S04]  /*11460*/  @P1 IADD3 R145, PT, PT, R145, -0x7f000001, RZ ;  /* 0x80ffffff91911810 */ /* 0x000fc80007ffe0ff */
[----:B------:R-:W-:Y:S01]  /*11470*/  IADD3 R138, PT, PT, R138, R145, RZ ;  /* 0x000000918a8a7210 */ /* 0x000fe20007ffe0ff */
[----:B------:R-:W-:-:S04]  /*11480*/  IMAD R145, R162, 0x7effffff, RZ ;  /* 0x7effffffa2917824 */ /* 0x000fc800078e02ff */
[----:B------:R-:W-:Y:S02]  /*11490*/  IMAD.HI.U32 R163, R145, 0x7f000001, R162 ;  /* 0x7f00000191a37827 */ /* 0x000fe400078e00a2 */
[----:B------:R-:W0:Y:S03]  /*114a0*/  LDG.E R145, desc[UR14][R4.64+0x20] ;  /* 0x0000200e04917981 */ /* 0x000e26000c1e1900 */
[----:B------:R-:W-:Y:S01]  /*114b0*/  ISETP.GE.U32.AND P1, PT, R163, 0x7f000001, PT ;  /* 0x7f000001a300780c */ /* 0x000fe20003f26070 */
[----:B------:R-:W-:Y:S01]  /*114c0*/  ISETP.GE.U32.AND P0, PT, R138, 0x7f000001, PT ;  /* 0x7f0000018a00780c */ /* 0x000fe20003f06070 */
[----:B------:R-:W-:-:S11]  /*114d0*/  @P2 IADD3 R146, PT, PT, R146, -0x7f000001, RZ ;  /* 0x80ffffff92922810 */ /* 0x000fd60007ffe0ff */
[----:B------:R-:W-:Y:S01]  /*114e0*/  @P1 IADD3 R163, PT, PT, R163, -0x7f000001, RZ ;  /* 0x80ffffffa3a31810 */ /* 0x000fe20007ffe0ff */
[----:B------:R-:W-:Y:S01]  /*114f0*/  ISETP.GE.U32.AND P1, PT, R153, 0x7f000001, PT ;  /* 0x7f0000019900780c */ /* 0x000fe20003f26070 */
[----:B------:R-:W-:Y:S01]  /*11500*/  @P0 IADD3 R138, PT, PT, R138, -0x7f000001, RZ ;  /* 0x80ffffff8a8a0810 */ /* 0x000fe20007ffe0ff */
[----:B------:R-:W-:-:S11]  /*11510*/  ISETP.GE.U32.AND P0, PT, R146, 0x7f000001, PT ;  /* 0x7f0000019200780c */ /* 0x000fd60003f06070 */
[----:B------:R-:W-:Y:S02]  /*11520*/  @P1 IADD3 R153, PT, PT, R153, -0x7f000001, RZ ;  /* 0x80ffffff99991810 */ /* 0x000fe40007ffe0ff */
[----:B------:R-:W-:-:S03]  /*11530*/  @P0 IADD3 R146, PT, PT, R146, -0x7f000001, RZ ;  /* 0x80ffffff92920810 */ /* 0x000fc60007ffe0ff */
[----:B------:R-:W-:Y:S01]  /*11540*/  ISETP.GE.U32.AND P0, PT, R153, 0x7f000001, PT ;  /* 0x7f0000019900780c */ /* 0x000fe20003f06070 */
[----:B------:R-:W-:Y:S01]  /*11550*/  ISETP.GE.U32.AND P2, PT, R151, 0x7f000001, PT ;  /* 0x7f0000019700780c */ /* 0x000fe20003f46070 */
[----:B------:R-:W-:-:S11]  /*11560*/  ISETP.GE.U32.AND P1, PT, R157, 0x7f000001, PT ;  /* 0x7f0000019d00780c */ /* 0x000fd60003f26070 */
[----:B------:R-:W-:Y:S01]  /*11570*/  @P0 IADD3 R153, PT, PT, R153, -0x7f000001, RZ ;  /* 0x80ffffff99990810 */ /* 0x000fe20007ffe0ff */
[----:B------:R-:W-:Y:S01]  /*11580*/  ISETP.GE.U32.AND P0, PT, R161, 0x7f000001, PT ;  /* 0x7f000001a100780c */ /* 0x000fe20003f06070 */
[----:B------:R-:W-:Y:S02]  /*11590*/  IADD3 R135, PT, PT, R154, R135, RZ ;  /* 0x000000879a877210 */ /* 0x000fe40007ffe0ff */
[----:B------:R-:W-:Y:S02]  /*115a0*/  @P2 IADD3 R151, PT, PT, R151, -0x7f000001, RZ ;  /* 0x80ffffff97972810 */ /* 0x000fe40007ffe0ff */
[----:B------:R-:W-:Y:S02]  /*115b0*/  @P1 IADD3 R157, PT, PT, R157, -0x7f000001, RZ ;  /* 0x80ffffff9d9d1810 */ /* 0x000fe40007ffe0ff */
[----:B------:R-:W-:-:S06]  /*115c0*/  IADD3 R146, PT, PT, R146, R151, RZ ;  /* 0x0000009792927210 */ /* 0x000fcc0007ffe0ff */
[----:B------:R-:W-:-:S05]  /*115d0*/  @P0 IADD3 R161, PT, PT, R161, -0x7f000001, RZ ;  /* 0x80ffffffa1a10810 */ /* 0x000fca0007ffe0ff */
[----:B------:R-:W-:Y:S01]  /*115e0*/  ISETP.GE.U32.AND P0, PT, R161, 0x7f000001, PT ;  /* 0x7f000001a100780c */ /* 0x000fe20003f06070 */
[----:B------:R-:W-:Y:S01]  /*115f0*/  ISETP.GE.U32.AND P1, PT, R9, 0x7f000001, PT ;  /* 0x7f0000010900780c */ /* 0x000fe20003f26070 */
[----:B------:R-:W-:-:S11]  /*11600*/  IADD3 R157, PT, PT, R153, R157, RZ ;  /* 0x0000009d999d7210 */ /* 0x000fd60007ffe0ff */
[----:B------:R-:W-:Y:S01]  /*11610*/  @P0 IADD3 R161, PT, PT, R161, -0x7f000001, RZ ;  /* 0x80ffffffa1a10810 */ /* 0x000fe20007ffe0ff */
[----:B------:R-:W-:Y:S01]  /*11620*/  ISETP.GE.U32.AND P0, PT, R146, 0x7f000001, PT ;  /* 0x7f0000019200780c */ /* 0x000fe20003f06070 */
[----:B------:R-:W-:Y:S01]  /*11630*/  @P1 IADD3 R9, PT, PT, R9, -0x7f000001, RZ ;  /* 0x80ffffff09091810 */ /* 0x000fe20007ffe0ff */
[----:B------:R-:W-:-:S03]  /*11640*/  ISETP.GE.U32.AND P1, PT, R13, 0x7f000001, PT ;  /* 0x7f0000010d00780c */ /* 0x000fc60003f26070 */
[----:B------:R-:W-:-:S08]  /*11650*/  IADD3 R161, PT, PT, R161, R9, RZ ;  /* 0x00000009a1a17210 */ /* 0x000fd00007ffe0ff */
[----:B------:R-:W-:Y:S01]  /*11660*/  @P0 IADD3 R146, PT, PT, R146, -0x7f000001, RZ ;  /* 0x80ffffff92920810 */ /* 0x000fe20007ffe0ff */
[----:B------:R-:W-:Y:S01]  /*11670*/  ISETP.GE.U32.AND P0, PT, R157, 0x7f000001, PT ;  /* 0x7f0000019d00780c */ /* 0x000fe20003f06070 */
[----:B------:R-:W-:-:S04]  /*11680*/  @P1 IADD3 R13, PT, PT, R13, -0x7f000001, RZ ;  /* 0x80ffffff0d0d1810 */ /* 0x000fc80007ffe0ff */
[----:B------:R-:W-:-:S08]  /*11690*/  IADD3 R13, PT, PT, R146, R13, RZ ;  /* 0x0000000d920d7210 */ /* 0x000fd00007ffe0ff */
[----:B------:R-:W-:Y:S01]  /*116a0*/  @P0 IADD3 R157, PT, PT, R157, -0x7f000001, RZ ;  /* 0x80ffffff9d9d0810 */ /* 0x000fe20007ffe0ff */
[----:B------:R-:W-:-:S13]  /*116b0*/  ISETP.GE.U32.AND P1, PT, R155, 0x7f000001, PT ;  /* 0x7f0000019b00780c */ /* 0x000fda0003f26070 */
[----:B------:R-:W-:-:S04]  /*116c0*/  @P1 IADD3 R155, PT, PT, R155, -0x7f000001, RZ ;  /* 0x80ffffff9b9b1810 */ /* 0x000fc80007ffe0ff */
[----:B------:R-:W-:Y:S02]  /*116d0*/  IADD3 R155, PT, PT, R157, R155, RZ ;  /* 0x0000009b9d9b7210 */ /* 0x000fe40007ffe0ff */
[----:B------:R-:W3:Y:S01]  /*116e0*/  LDL R157, [R1+0x110] ;  /* 0x00011000019d7983 */ /* 0x000ee20000100800 */
[----:B------:R-:W-:Y:S01]  /*116f0*/  ISETP.GE.U32.AND P1, PT, R160, 0x7f000001, PT ;  /* 0x7f000001a000780c */ /* 0x000fe20003f26070 */
[----:B0-----:R-:W-:-:S04]  /*11700*/  IMAD.WIDE.U32 R4, R115, R145, RZ ;  /* 0x0000009173047225 */ /* 0x001fc800078e00ff */
        /* <DEDUP_REMOVED lines=21> */
[----:B------:R-:W-:-:S03]  /*11860*/  @P0 IADD3 R145, PT, PT, R145, -0x7f000001, RZ ;  /* 0x80ffffff91910810 */ /* 0x000fc60007ffe0ff */
[----:B------:R-:W-:-:S04]  /*11870*/  IMAD.WIDE.U32 R4, R120, R139, RZ ;  /* 0x0000008b78047225 */ /* 0x000fc800078e00ff */
[----:B------:R-:W-:Y:S01]  /*11880*/  IMAD R139, R4, 0x7effffff, RZ ;  /* 0x7effffff048b7824 */ /* 0x000fe200078e02ff */
[----:B------:R-:W-:-:S03]  /*11890*/  IADD3 R145, PT, PT, R130, R145, RZ ;  /* 0x0000009182917210 */ /* 0x000fc60007ffe0ff */
[----:B------:R-:W-:Y:S02]  /*118a0*/  IMAD.HI.U32 R4, R139, 0x7f000001, R4 ;  /* 0x7f0000018b047827 */ /* 0x000fe400078e0004 */
[----:B------:R-:W-:-:S03]  /*118b0*/  ISETP.GE.U32.AND P2, PT, R145, 0x7f000001, PT ;  /* 0x7f0000019100780c */ /* 0x000fc60003f46070 */
[----:B------:R-:W-:Y:S01]  /*118c0*/  ISETP.GE.U32.AND P3, PT, R4, 0x7f000001, PT ;  /* 0x7f0000010400780c */ /* 0x000fe20003f66070 */
[----:B------:R-:W-:-:S09]  /*118d0*/  ISETP.GE.U32.AND P0, PT, R10, 0x7f000001, PT ;  /* 0x7f0000010a00780c */ /* 0x000fd20003f06070 */
[----:B------:R-:W-:-:S03]  /*118e0*/  @P2 IADD3 R145, PT, PT, R145, -0x7f000001, RZ ;  /* 0x80ffffff91912810 */ /* 0x000fc60007ffe0ff */
[----:B------:R-:W-:Y:S02]  /*118f0*/  @P3 IADD3 R4, PT, PT, R4, -0x7f000001, RZ ;  /* 0x80ffffff04043810 */ /* 0x000fe40007ffe0ff */
[----:B------:R-:W-:Y:S02]  /*11900*/  @P0 IADD3 R10, PT, PT, R10, -0x7f000001, RZ ;  /* 0x80ffffff0a0a0810 */ /* 0x000fe40007ffe0ff */
[----:B------:R-:W-:-:S05]  /*11910*/  IADD3 R4, PT, PT, R145, R4, RZ ;  /* 0x0000000491047210 */ /* 0x000fca0007ffe0ff */
[----:B------:R-:W-:-:S13]  /*11920*/  ISETP.GE.U32.AND P0, PT, R4, 0x7f000001, PT ;  /* 0x7f0000010400780c */ /* 0x000fda0003f06070 */
[----:B------:R-:W-:-:S04]  /*11930*/  @P0 IADD3 R4, PT, PT, R4, -0x7f000001, RZ ;  /* 0x80ffffff04040810 */ /* 0x000fc80007ffe0ff */
[----:B------:R-:W-:-:S05]  /*11940*/  IADD3 R4, PT, PT, R4, UR11, RZ ;  /* 0x0000000b04047c10 */ /* 0x000fca000fffe0ff */
[----:B------:R-:W-:-:S13]  /*11950*/  ISETP.GE.U32.AND P0, PT, R4, 0x7f000001, PT ;  /* 0x7f0000010400780c */ /* 0x000fda0003f06070 */
[----:B------:R-:W-:-:S04]  /*11960*/  @P0 IADD3 R4, PT, PT, R4, -0x7f000001, RZ ;  /* 0x80ffffff04040810 */ /* 0x000fc80007ffe0ff */
[----:B------:R-:W-:-:S05]  /*11970*/  IADD3 R4, PT, PT, R4, UR11, RZ ;  /* 0x0000000b04047c10 */ /* 0x000fca000fffe0ff */
[----:B------:R-:W-:-:S13]  /*11980*/  ISETP.GE.U32.AND P0, PT, R4, 0x7f000001, PT ;  /* 0x7f0000010400780c */ /* 0x000fda0003f06070 */
[----:B------:R-:W-:Y:S01]  /*11990*/  @P0 IADD3 R4, PT, PT, R4, -0x7f000001, RZ ;  /* 0x80ffffff04040810 */ /* 0x000fe20007ffe0ff */
[----:B------:R-:W-:Y:S01]  /*119a0*/  ISETP.GE.U32.AND P0, PT, R161, 0x7f000001, PT ;  /* 0x7f000001a100780c */ /* 0x000fe20003f06070 */
[----:B------:R-:W-:-:S04]  /*119b0*/  @P1 IADD3 R160, PT, PT, R160, -0x7f000001, RZ ;  /* 0x80ffffffa0a01810 */ /* 0x000fc80007ffe0ff */
[----:B------:R-:W-:Y:S02]  /*119c0*/  IADD3 R160, PT, PT, R10, R160, RZ ;  /* 0x000000a00aa07210 */ /* 0x000fe40007ffe0ff */
[----:B------:R-:W-:-:S06]  /*119d0*/  IADD3 R10, PT, PT, R4, UR11, RZ ;  /* 0x0000000b040a7c10 */ /* 0x000fcc000fffe0ff */
[----:B------:R-:W-:Y:S01]  /*119e0*/  @P0 IADD3 R161, PT, PT, R161, -0x7f000001, RZ ;  /* 0x80ffffffa1a10810 */ /* 0x000fe20007ffe0ff */
[----:B------:R-:W-:Y:S01]  /*119f0*/  ISETP.GE.U32.AND P0, PT, R154, 0x7f000001, PT ;  /* 0x7f0000019a00780c */ /* 0x000fe20003f06070 */
[----:B------:R-:W-:Y:S01]  /*11a00*/  ISETP.GE.U32.AND P1, PT, R158, 0x7f000001, PT ;  /* 0x7f0000019e00780c */ /* 0x000fe20003f26070 */
[----:B------:R-:W-:-:S11]  /*11a10*/  ISETP.GE.U32.AND P2, PT, R10, 0x7f000001, PT ;  /* 0x7f0000010a00780c */ /* 0x000fd60003f46070 */
[----:B------:R-:W-:Y:S02]  /*11a20*/  @P0 IADD3 R154, PT, PT, R154, -0x7f000001, RZ ;  /* 0x80ffffff9a9a0810 */ /* 0x000fe40007ffe0ff */
[----:B------:R-:W-:Y:S02]  /*11a30*/  @P1 IADD3 R158, PT, PT, R158, -0x7f000001, RZ ;  /* 0x80ffffff9e9e1810 */ /* 0x000fe40007ffe0ff */
[----:B------:R-:W-:Y:S02]  /*11a40*/  IADD3 R154, PT, PT, R141, R154, RZ ;  /* 0x0000009a8d9a7210 */ /* 0x000fe40007ffe0ff */
[----:B------:R-:W-:Y:S01]  /*11a50*/  @P2 IADD3 R10, PT, PT, R10, -0x7f000001, RZ ;  /* 0x80ffffff0a0a2810 */ /* 0x000fe20007ffe0ff */
[----:B------:R-:W-:Y:S01]  /*11a60*/  ISETP.GE.U32.AND P0, PT, R153, 0x7f000001, PT ;  /* 0x7f0000019900780c */ /* 0x000fe20003f06070 */
[----:B------:R-:W-:Y:S01]  /*11a70*/  ISETP.GE.U32.AND P2, PT, R9, 0x7f000001, PT ;  /* 0x7f0000010900780c */ /* 0x000fe20003f46070 */
[----:B------:R-:W-:Y:S02]  /*11a80*/  ISETP.GE.U32.AND P1, PT, R154, 0x7f000001, PT ;  /* 0x7f0000019a00780c */ /* 0x000fe40003f26070 */
[----:B------:R-:W-:Y:S01]  /*11a90*/  IMAD.WIDE.U32 R4, R10, UR5, RZ ;  /* 0x000000050a047c25 */ /* 0x000fe2000f8e00ff */
[----:B------:R-:W-:-:S03]  /*11aa0*/  IADD3 R158, PT, PT, R161, R158, RZ ;  /* 0x0000009ea19e7210 */ /* 0x000fc60007ffe0ff */
[----:B------:R-:W-:-:S05]  /*11ab0*/  IMAD R139, R4, 0x7effffff, RZ ;  /* 0x7effffff048b7824 */ /* 0x000fca00078e02ff */
[----:B------:R-:W-:Y:S02]  /*11ac0*/  @P0 IADD3 R153, PT, PT, R153, -0x7f000001, RZ ;  /* 0x80ffffff99990810 */ /* 0x000fe40007ffe0ff */
[----:B------:R-:W-:Y:S02]  /*11ad0*/  @P2 IADD3 R9, PT, PT, R9, -0x7f000001, RZ ;  /* 0x80ffffff09092810 */ /* 0x000fe40007ffe0ff */
[----:B------:R-:W-:Y:S01]  /*11ae0*/  @P1 IADD3 R154, PT, PT, R154, -0x7f000001, RZ ;  /* 0x80ffffff9a9a1810 */ /* 0x000fe20007ffe0ff */
[----:B------:R-:W-:Y:S01]  /*11af0*/  IMAD.HI.U32 R161, R139, 0x7f000001, R4 ;  /* 0x7f0000018ba17827 */ /* 0x000fe200078e0004 */
[----:B------:R-:W-:Y:S02]  /*11b00*/  IADD3 R139, PT, PT, R144, R153, RZ ;  /* 0x00000099908b7210 */ /* 0x000fe40007ffe0ff */
[----:B------:R-:W-:Y:S01]  /*11b10*/  IADD3 R9, PT, PT, R154, R9, RZ ;  /* 0x000000099a097210 */ /* 0x000fe20007ffe0ff */
[----:B------:R-:W-:Y:S02]  /*11b20*/  ISETP.GE.U32.AND P1, PT, R159, 0x7f000001, PT ;  /* 0x7f0000019f00780c */ /* 0x000fe40003f26070 */
[----:B------:R-:W-:-:S02]  /*11b30*/  ISETP.GE.U32.AND P0, PT, R139, 0x7f000001, PT ;  /* 0x7f0000018b00780c */ /* 0x000fc40003f06070 */
[----:B------:R-:W-:-:S09]  /*11b40*/  ISETP.GE.U32.AND P2, PT, R9, 0x7f000001, PT ;  /* 0x7f0000010900780c */ /* 0x000fd20003f46070 */
[----:B------:R-:W-:Y:S02]  /*11b50*/  @P1 IADD3 R159, PT, PT, R159, -0x7f000001, RZ ;  /* 0x80ffffff9f9f1810 */ /* 0x000fe40007ffe0ff */
[----:B------:R-:W-:Y:S02]  /*11b60*/  @P0 IADD3 R139, PT, PT, R139, -0x7f000001, RZ ;  /* 0x80ffffff8b8b0810 */ /* 0x000fe40007ffe0ff */
[----:B------:R-:W-:Y:S02]  /*11b70*/  @P2 IADD3 R9, PT, PT, R9, -0x7f000001, RZ ;  /* 0x80ffffff09092810 */ /* 0x000fe40007ffe0ff */
[----:B------:R-:W-:Y:S02]  /*11b80*/  IADD3 R159, PT, PT, R139, R159, RZ ;  /* 0x0000009f8b9f7210 */ /* 0x000fe40007ffe0ff */
[----:B------:R-:W-:-:S03]  /*11b90*/  IADD3 R9, PT, PT, R9, UR7, RZ ;  /* 0x0000000709097c10 */ /* 0x000fc6000fffe0ff */
[----:B------:R-:W-:Y:S02]  /*11ba0*/  ISETP.GE.U32.AND P0, PT, R159, 0x7f000001, PT ;  /* 0x7f0000019f00780c */ /* 0x000fe40003f06070 */
[----:B------:R-:W-:Y:S01]  /*11bb0*/  ISETP.GE.U32.AND P1, PT, R9, 0x7f000001, PT ;  /* 0x7f0000010900780c */ /* 0x000fe20003f26070 */
[----:B------:R-:W-:-:S10]  /*11bc0*/  ISETP.GE.U32.AND P3, PT, R161, 0x7f000001, PT ;  /* 0x7f000001a100780c */ /* 0x000fd40003f66070 */
[----:B------:R-:W-:Y:S01]  /*11bd0*/  @P0 IADD3 R159, PT, PT, R159, -0x7f000001, RZ ;  /* 0x80ffffff9f9f0810 */ /* 0x000fe20007ffe0ff */
[----:B------:R-:W-:Y:S01]  /*11be0*/  ISETP.GE.U32.AND P0, PT, R151, 0x7f000001, PT ;  /* 0x7f0000019700780c */ /* 0x000fe20003f06070 */
[----:B------:R-:W-:Y:S02]  /*11bf0*/  @P1 IADD3 R9, PT, PT, R9, -0x7f000001, RZ ;  /* 0x80ffffff09091810 */ /* 0x000fe40007ffe0ff */
[----:B------:R-:W-:Y:S02]  /*11c00*/  IADD3 R159, PT, PT, R159, UR10, RZ ;  /* 0x0000000a9f9f7c10 */ /* 0x000fe4000fffe0ff */
[----:B------:R-:W-:Y:S02]  /*11c10*/  IADD3 R9, PT, PT, R9, UR7, RZ ;  /* 0x0000000709097c10 */ /* 0x000fe4000fffe0ff */
[----:B------:R-:W-:Y:S01]  /*11c20*/  @P3 IADD3 R161, PT, PT, R161, -0x7f000001, RZ ;  /* 0x80ffffffa1a13810 */ /* 0x000fe20007ffe0ff */
[----:B------:R-:W-:Y:S02]  /*11c30*/  ISETP.GE.U32.AND P1, PT, R159, 0x7f000001, PT ;  /* 0x7f0000019f00780c */ /* 0x000fe40003f26070 */
[----:B------:R-:W-:-:S03]  /*11c40*/  ISETP.GE.U32.AND P3, PT, R9, 0x7f000001, PT ;  /* 0x7f0000010900780c */ /* 0x000fc60003f66070 */
[----:B------:R-:W-:Y:S01]  /*11c50*/  @P0 IADD3 R151, PT, PT, R151, -0x7f000001, RZ ;  /* 0x80ffffff97970810 */ /* 0x000fe20007ffe0ff */
[----:B------:R-:W-:-:S03]  /*11c60*/  IMAD.WIDE.U32 R4, R161, 0x5fffffa, RZ ;  /* 0x05fffffaa1047825 */ /* 0x000fc600078e00ff */
[----:B------:R-:W-:Y:S01]  /*11c70*/  IADD3 R151, PT, PT, R143, R151, RZ ;  /* 0x000000978f977210 */ /* 0x000fe20007ffe0ff */
[----:B------:R-:W-:-:S03]  /*11c80*/  IMAD R153, R161, 0x6, RZ ;  /* 0x00000006a1997824 */ /* 0x000fc600078e02ff */
[----:B------:R-:W-:Y:S01]  /*11c90*/  @P1 IADD3 R159, PT, PT, R159, -0x7f000001, RZ ;  /* 0x80ffffff9f9f1810 */ /* 0x000fe20007ffe0ff */
[----:B------:R-:W-:Y:S01]  /*11ca0*/  ISETP.GE.U32.AND P2, PT, R151, 0x7f000001, PT ;  /* 0x7f0000019700780c */ /* 0x000fe20003f46070 */
[----:B------:R-:W-:Y:S01]  /*11cb0*/  @P3 IADD3 R9, PT, PT, R9, -0x7f000001, RZ ;  /* 0x80ffffff09093810 */ /* 0x000fe20007ffe0ff */
[----:B------:R-:W-:Y:S01]  /*11cc0*/  ISETP.GE.U32.AND P3, PT, R146, 0x7f000001, PT ;  /* 0x7f0000019200780c */ /* 0x000fe20003f66070 */
[----:B------:R-:W-:Y:S01]  /*11cd0*/  IMAD.HI.U32 R153, R153, 0x7f000001, R4 ;  /* 0x7f00000199997827 */ /* 0x000fe200078e0004 */
[----:B------:R-:W-:-:S05]  /*11ce0*/  IADD3 R4, PT, PT, R159, UR10, RZ ;  /* 0x0000000a9f047c10 */ /* 0x000fca000fffe0ff */
[----:B------:R-:W-:-:S04]  /*11cf0*/  ISETP.GE.U32.AND P4, PT, R4, 0x7f000001, PT ;  /* 0x7f0000010400780c */ /* 0x000fc80003f86070 */
[----:B------:R-:W-:Y:S02]  /*11d00*/  @P2 IADD3 R151, PT, PT, R151, -0x7f000001, RZ ;  /* 0x80ffffff97972810 */ /* 0x000fe40007ffe0ff */
[----:B------:R-:W-:Y:S01]  /*11d10*/  @P3 IADD3 R146, PT, PT, R146, -0x7f000001, RZ ;  /* 0x80ffffff92923810 */ /* 0x000fe20007ffe0ff */
[----:B------:R-:W-:Y:S01]  /*11d20*/  ISETP.GE.U32.AND P0, PT, R155, 0x7f000001, PT ;  /* 0x7f0000019b00780c */ /* 0x000fe20003f06070 */
[----:B------:R-:W-:Y:S02]  /*11d30*/  IADD3 R9, PT, PT, R9, UR7, RZ ;  /* 0x0000000709097c10 */ /* 0x000fe4000fffe0ff */
[----:B------:R-:W-:-:S03]  /*11d40*/  IADD3 R159, PT, PT, R151, R146, RZ ;  /* 0x00000092979f7210 */ /* 0x000fc60007ffe0ff */
[----:B------:R-:W-:Y:S01]  /*11d50*/  @P4 IADD3 R4, PT, PT, R4, -0x7f000001, RZ ;  /* 0x80ffffff04044810 */ /* 0x000fe20007ffe0ff */
[----:B------:R-:W-:Y:S01]  /*11d60*/  ISETP.GE.U32.AND P5, PT, R9, 0x7f000001, PT ;  /* 0x7f0000010900780c */ /* 0x000fe20003fa6070 */
[----:B------:R-:W-:Y:S01]  /*11d70*/  ISETP.GE.U32.AND P2, PT, R159, 0x7f000001, PT ;  /* 0x7f0000019f00780c */ /* 0x000fe20003f46070 */
[----:B------:R-:W-:Y:S01]  /*11d80*/  ISETP.GE.U32.AND P1, PT, R156, 0x7f000001, PT ;  /* 0x7f0000019c00780c */ /* 0x000fe20003f26070 */
[----:B------:R-:W-:-:S03]  /*11d90*/  IADD3 R146, PT, PT, R4, UR10, RZ ;  /* 0x0000000a04927c10 */ /* 0x000fc6000fffe0ff */
[----:B------:R-:W-:Y:S01]  /*11da0*/  @P0 IADD3 R155, PT, PT, R155, -0x7f000001, RZ ;  /* 0x80ffffff9b9b0810 */ /* 0x000fe20007ffe0ff */
[----:B------:R-:W-:Y:S01]  /*11db0*/  ISETP.GE.U32.AND P0, PT, R158, 0x7f000001, PT ;  /* 0x7f0000019e00780c */ /* 0x000fe20003f06070 */
[----:B------:R-:W-:-:S05]  /*11dc0*/  ISETP.GE.U32.AND P3, PT, R146, 0x7f000001, PT ;  /* 0x7f0000019200780c */ /* 0x000fca0003f66070 */
[----:B------:R-:W-:Y:S02]  /*11dd0*/  @P5 IADD3 R9, PT, PT, R9, -0x7f000001, RZ ;  /* 0x80ffffff09095810 */ /* 0x000fe40007ffe0ff */
[----:B------:R-:W-:Y:S02]  /*11de0*/  @P2 IADD3 R159, PT, PT, R159, -0x7f000001, RZ ;  /* 0x80ffffff9f9f2810 */ /* 0x000fe40007ffe0ff */
[----:B------:R-:W-:Y:S01]  /*11df0*/  @P1 IADD3 R156, PT, PT, R156, -0x7f000001, RZ ;  /* 0x80ffffff9c9c1810 */ /* 0x000fe20007ffe0ff */
[----:B------:R-:W-:Y:S01]  /*11e00*/  IMAD.WIDE.U32 R4, R9, UR4, RZ ;  /* 0x0000000409047c25 */ /* 0x000fe2000f8e00ff */
[----:B------:R-:W-:Y:S02]  /*11e10*/  IADD3 R159, PT, PT, R159, UR9, RZ ;  /* 0x000000099f9f7c10 */ /* 0x000fe4000fffe0ff */
[----:B------:R-:W-:Y:S01]  /*11e20*/  IADD3 R156, PT, PT, R155, R156, RZ ;  /* 0x0000009c9b9c7210 */ /* 0x000fe20007ffe0ff */
[----:B------:R-:W-:Y:S01]  /*11e30*/  ISETP.GE.U32.AND P1, PT, R12, 0x7f000001, PT ;  /* 0x7f0000010c00780c */ /* 0x000fe20003f26070 */
[----:B------:R-:W-:Y:S01]  /*11e40*/  @P0 IADD3 R158, PT, PT, R158, -0x7f000001, RZ ;  /* 0x80ffffff9e9e0810 */ /* 0x000fe20007ffe0ff */
[----:B------:R-:W-:Y:S01]  /*11e50*/  IMAD R155, R4, 0x7effffff, RZ ;  /* 0x7effffff049b7824 */ /* 0x000fe200078e02ff */
[----:B------:R-:W-:Y:S01]  /*11e60*/  @P3 IADD3 R146, PT, PT, R146, -0x7f000001, RZ ;  /* 0x80ffffff92923810 */ /* 0x000fe20007ffe0ff */
[----:B------:R-:W-:-:S02]  /*11e70*/  ISETP.GE.U32.AND P0, PT, R159, 0x7f000001, PT ;  /* 0x7f0000019f00780c */ /* 0x000fc40003f06070 */
[----:B------:R-:W-:-:S04]  /*11e80*/  IMAD.HI.U32 R155, R155, 0x7f000001, R4 ;  /* 0x7f0000019b9b7827 */ /* 0x000fc800078e0004 */
[----:B------:R-:W-:-:S04]  /*11e90*/  IMAD.WIDE.U32 R4, R146, UR6, RZ ;  /* 0x0000000692047c25 */ /* 0x000fc8000f8e00ff */
[----:B------:R-:W-:Y:S01]  /*11ea0*/  IMAD R161, R4, 0x7effffff, RZ ;  /* 0x7effffff04a17824 */ /* 0x000fe200078e02ff */
[----:B------:R-:W-:Y:S02]  /*11eb0*/  @P1 IADD3 R12, PT, PT, R12, -0x7f000001, RZ ;  /* 0x80ffffff0c0c1810 */ /* 0x000fe40007ffe0ff */
[----:B------:R-:W-:Y:S01]  /*11ec0*/  @P0 IADD3 R159, PT, PT, R159, -0x7f000001, RZ ;  /* 0x80ffffff9f9f0810 */ /* 0x000fe20007ffe0ff */
[----:B------:R-:W-:Y:S01]  /*11ed0*/  IMAD.HI.U32 R5, R161, 0x7f000001, R4 ;  /* 0x7f000001a1057827 */ /* 0x000fe200078e0004 */
[----:B------:R-:W-:Y:S02]  /*11ee0*/  IADD3 R162, PT, PT, R158, R12, RZ ;  /* 0x0000000c9ea27210 */ /* 0x000fe40007ffe0ff */
[----:B------:R-:W-:Y:S02]  /*11ef0*/  IADD3 R12, PT, PT, R159, UR9, RZ ;  /* 0x000000099f0c7c10 */ /* 0x000fe4000fffe0ff */
[----:B------:R-:W-:-:S03]  /*11f00*/  ISETP.GE.U32.AND P1, PT, R5, 0x7f000001, PT ;  /* 0x7f0000010500780c */ /* 0x000fc60003f26070 */
[----:B------:R-:W-:Y:S01]  /*11f10*/  ISETP.GE.U32.AND P2, PT, R12, 0x7f000001, PT ;  /* 0x7f0000010c00780c */ /* 0x000fe20003f46070 */
[----:B------:R-:W-:-:S09]  /*11f20*/  ISETP.GE.U32.AND P0, PT, R160, 0x7f000001, PT ;  /* 0x7f000001a000780c */ /* 0x000fd20003f06070 */
[----:B------:R-:W-:Y:S01]  /*11f30*/  @P1 IADD3 R5, PT, PT, R5, -0x7f000001, RZ ;  /* 0x80ffffff05051810 */ /* 0x000fe20007ffe0ff */
[----:B------:R-:W-:Y:S02]  /*11f40*/  ISETP.GE.U32.AND P1, PT, R11, 0x7f000001, PT ;  /* 0x7f0000010b00780c */ /* 0x000fe40003f26070 */
[----:B------:R-:W-:-:S04]  /*11f50*/  @P2 IADD3 R12, PT, PT, R12, -0x7f000001, RZ ;  /* 0x80ffffff0c0c2810 */ /* 0x000fc80007ffe0ff */
[----:B------:R-:W-:Y:S02]  /*11f60*/  IADD3 R12, PT, PT, R12, UR9, RZ ;  /* 0x000000090c0c7c10 */ /* 0x000fe4000fffe0ff */
[----:B------:R-:W-:-:S05]  /*11f70*/  @P0 IADD3 R160, PT, PT, R160, -0x7f000001, RZ ;  /* 0x80ffffffa0a00810 */ /* 0x000fca0007ffe0ff */
[----:B------:R-:W-:Y:S01]  /*11f80*/  @P1 IADD3 R11, PT, PT, R11, -0x7f000001, RZ ;  /* 0x80ffffff0b0b1810 */ /* 0x000fe20007ffe0ff */
[----:B------:R-:W-:Y:S01]  /*11f90*/  ISETP.GE.U32.AND P1, PT, R12, 0x7f000001, PT ;  /* 0x7f0000010c00780c */ /* 0x000fe20003f26070 */
[----:B------:R-:W-:Y:S01]  /*11fa0*/  ISETP.GE.U32.AND P0, PT, R162, 0x7f000001, PT ;  /* 0x7f000001a200780c */ /* 0x000fe20003f06070 */
[----:B------:R-:W-:-:S04]  /*11fb0*/  IMAD.WIDE.U32 R158, R5, 0x5fffffa, RZ ;  /* 0x05fffffa059e7825 */ /* 0x000fc800078e00ff */
[----:B------:R-:W-:-:S04]  /*11fc0*/  IMAD R5, R5, 0x6, RZ ;  /* 0x0000000605057824 */ /* 0x000fc800078e02ff */
[----:B------:R-:W-:-:S03]  /*11fd0*/  IMAD.HI.U32 R158, R5, 0x7f000001, R158 ;  /* 0x7f000001059e7827 */ /* 0x000fc600078e009e */
[----:B------:R-:W-:Y:S01]  /*11fe0*/  @P1 IADD3 R12, PT, PT, R12, -0x7f000001, RZ ;  /* 0x80ffffff0c0c1810 */ /* 0x000fe20007ffe0ff */
[----:B------:R-:W-:Y:S01]  /*11ff0*/  ISETP.GE.U32.AND P1, PT, R148, 0x7f000001, PT ;  /* 0x7f0000019400780c */ /* 0x000fe20003f26070 */
[----:B------:R-:W-:Y:S01]  /*12000*/  IMAD.WIDE.U32 R4, R146, UR4, RZ ;  /* 0x0000000492047c25 */ /* 0x000fe2000f8e00ff */
[----:B------:R-:W-:Y:S01]  /*12010*/  @P0 IADD3 R162, PT, PT, R162, -0x7f000001, RZ ;  /* 0x80ffffffa2a20810 */ /* 0x000fe20007ffe0ff */
[----:B------:R-:W-:Y:S02]  /*12020*/  ISETP.GE.U32.AND P0, PT, R13, 0x7f000001, PT ;  /* 0x7f0000010d00780c */ /* 0x000fe40003f06070 */
[----:B------:R-:W-:-:S04]  /*12030*/  IMAD R159, R4, 0x7effffff, RZ ;  /* 0x7effffff049f7824 */ /* 0x000fc800078e02ff */
[----:B------:R-:W-:Y:S01]  /*12040*/  IMAD.HI.U32 R159, R159, 0x7f000001, R4 ;  /* 0x7f0000019f9f7827 */ /* 0x000fe200078e0004 */
[----:B---3--:R-:W-:-:S03]  /*12050*/  IADD3 R164, PT, PT, R162, R157, RZ ;  /* 0x0000009da2a47210 */ /* 0x008fc60007ffe0ff */
[----:B------:R-:W-:Y:S01]  /*12060*/  IMAD.WIDE.U32 R4, R12, UR5, RZ ;  /* 0x000000050c047c25 */ /* 0x000fe2000f8e00ff */
[----:B------:R-:W-:Y:S01]  /*12070*/  @P1 IADD3 R148, PT, PT, R148, -0x7f000001, RZ ;  /* 0x80ffffff94941810 */ /* 0x000fe20007ffe0ff */
[----:B------:R-:W-:Y:S02]  /*12080*/  ISETP.GE.U32.AND P1, PT, R159, 0x7f000001, PT ;  /* 0x7f0000019f00780c */ /* 0x000fe40003f26070 */
[----:B------:R-:W-:Y:S01]  /*12090*/  IMAD R157, R4, 0x7effffff, RZ ;  /* 0x7effffff049d7824 */ /* 0x000fe200078e02ff */
[----:B------:R-:W-:Y:S01]  /*120a0*/  @P0 IADD3 R13, PT, PT, R13, -0x7f000001, RZ ;  /* 0x80ffffff0d0d0810 */ /* 0x000fe20007ffe0ff */
[----:B------:R-:W-:Y:S02]  /*120b0*/  ISETP.GE.U32.AND P0, PT, R164, 0x7f000001, PT ;  /* 0x7f000001a400780c */ /* 0x000fe40003f06070 */
[----:B------:R-:W-:-:S04]  /*120c0*/  IMAD.HI.U32 R162, R157, 0x7f000001, R4 ;  /* 0x7f0000019da27827 */ /* 0x000fc800078e0004 */
[----:B------:R-:W-:Y:S01]  /*120d0*/  IMAD.WIDE.U32 R4, R10, UR4, RZ ;  /* 0x000000040a047c25 */ /* 0x000fe2000f8e00ff */
[----:B------:R-:W-:-:S03]  /*120e0*/  IADD3 R148, PT, PT, R13, R148, RZ ;  /* 0x000000940d947210 */ /* 0x000fc60007ffe0ff */
[----:B------:R-:W-:Y:S01]  /*120f0*/  IMAD R13, R4, 0x7effffff, RZ ;  /* 0x7effffff040d7824 */ /* 0x000fe200078e02ff */
[----:B------:R-:W-:Y:S02]  /*12100*/  IADD3 R11, PT, PT, R160, R11, RZ ;  /* 0x0000000ba00b7210 */ /* 0x000fe40007ffe0ff */
[----:B------:R-:W-:Y:S01]  /*12110*/  @P1 IADD3 R159, PT, PT, R159, -0x7f000001, RZ ;  /* 0x80ffffff9f9f1810 */ /* 0x000fe20007ffe0ff */
[----:B------:R-:W-:Y:S01]  /*12120*/  IMAD.HI.U32 R160, R13, 0x7f000001, R4 ;  /* 0x7f0000010da07827 */ /* 0x000fe200078e0004 */
[----:B------:R0:W-:Y:S04]  /*12130*/  STL [R1+0x110], R164 ;  /* 0x000110a401007387 */ /* 0x0001e80000100800 */
[----:B------:R-:W-:Y:S01]  /*12140*/  ISETP.GE.U32.AND P1, PT, R160, 0x7f000001, PT ;  /* 0x7f000001a000780c */ /* 0x000fe20003f26070 */
[----:B0-----:R-:W-:Y:S01]  /*12150*/  @P0 IADD3 R164, PT, PT, R164, -0x7f000001, RZ ;  /* 0x80ffffffa4a40810 */ /* 0x001fe20007ffe0ff */
[----:B------:R-:W-:Y:S01]  /*12160*/  ISETP.GE.U32.AND P0, PT, R159, 0x7f000001, PT ;  /* 0x7f0000019f00780c */ /* 0x000fe20003f06070 */
[----:B------:R-:W-:Y:S01]  /*12170*/  ISETP.GE.U32.AND P2, PT, R162, 0x7f000001, PT ;  /* 0x7f000001a200780c */ /* 0x000fe20003f46070 */
[----:B------:R-:W-:-:S04]  /*12180*/  IMAD.WIDE.U32 R4, R146, UR5, RZ ;  /* 0x0000000592047c25 */ /* 0x000fc8000f8e00ff */
[----:B------:R-:W-:-:S05]  /*12190*/  IMAD R13, R4, 0x7effffff, RZ ;  /* 0x7effffff040d7824 */ /* 0x000fca00078e02ff */
[----:B------:R-:W-:Y:S01]  /*121a0*/  @P1 IADD3 R160, PT, PT, R160, -0x7f000001, RZ ;  /* 0x80ffffffa0a01810 */ /* 0x000fe20007ffe0ff */
[----:B------:R-:W-:Y:S01]  /*121b0*/  IMAD.HI.U32 R161, R13, 0x7f000001, R4 ;  /* 0x7f0000010da17827 */ /* 0x000fe200078e0004 */
[----:B------:R-:W-:Y:S01]  /*121c0*/  @P0 IADD3 R159, PT, PT, R159, -0x7f000001, RZ ;  /* 0x80ffffff9f9f0810 */ /* 0x000fe20007ffe0ff */
[----:B------:R-:W-:Y:S01]  /*121d0*/  ISETP.GE.U32.AND P0, PT, R155, 0x7f000001, PT ;  /* 0x7f0000019b00780c */ /* 0x000fe20003f06070 */
[----:B------:R-:W-:Y:S01]  /*121e0*/  @P2 IADD3 R162, PT, PT, R162, -0x7f000001, RZ ;  /* 0x80ffffffa2a22810 */ /* 0x000fe20007ffe0ff */
[----:B------:R-:W-:Y:S01]  /*121f0*/  ISETP.GE.U32.AND P1, PT, R160, 0x7f000001, PT ;  /* 0x7f000001a000780c */ /* 0x000fe20003f26070 */
[----:B------:R-:W-:Y:S01]  /*12200*/  ISETP.GE.U32.AND P2, PT, R161, 0x7f000001, PT ;  /* 0x7f000001a100780c */ /* 0x000fe20003f46070 */
[----:B------:R-:W-:-:S09]  /*12210*/  IMAD.WIDE.U32 R4, R9, UR6, RZ ;  /* 0x0000000609047c25 */ /* 0x000fd2000f8e00ff */
[----:B------:R-:W-:Y:S02]  /*12220*/  @P0 IADD3 R155, PT, PT, R155, -0x7f000001, RZ ;  /* 0x80ffffff9b9b0810 */ /* 0x000fe40007ffe0ff */
[----:B------:R-:W-:Y:S02]  /*12230*/  @P1 IADD3 R160, PT, PT, R160, -0x7f000001, RZ ;  /* 0x80ffffffa0a01810 */ /* 0x000fe40007ffe0ff */
[----:B------:R-:W-:Y:S01]  /*12240*/  @P2 IADD3 R161, PT, PT, R161, -0x7f000001, RZ ;  /* 0x80ffffffa1a12810 */ /* 0x000fe20007ffe0ff */
[----:B------:R-:W-:Y:S01]  /*12250*/  ISETP.GE.U32.AND P1, PT, R153, 0x7f000001, PT ;  /* 0x7f0000019900780c */ /* 0x000fe20003f26070 */
[----:B------:R-:W-:Y:S01]  /*12260*/  ISETP.GE.U32.AND P0, PT, R155, 0x7f000001, PT ;  /* 0x7f0000019b00780c */ /* 0x000fe20003f06070 */
[----:B------:R-:W-:Y:S01]  /*12270*/  IADD3 R157, PT, PT, R159, R162, RZ ;  /* 0x000000a29f9d7210 */ /* 0x000fe20007ffe0ff */
[----:B------:R-:W-:Y:S01]  /*12280*/  IMAD R13, R4, 0x7effffff, RZ ;  /* 0x7effffff040d7824 */ /* 0x000fe200078e02ff */
[----:B------:R-:W-:Y:S01]  /*12290*/  IADD3 R159, PT, PT, R160, R161, RZ ;  /* 0x000000a1a09f7210 */ /* 0x000fe20007ffe0ff */
[----:B------:R-:W-:-:S04]  /*122a0*/  IMAD.WIDE.U32 R160, R12, UR6, RZ ;  /* 0x000000060ca07c25 */ /* 0x000fc8000f8e00ff */
[----:B------:R-:W-:-:S04]  /*122b0*/  IMAD.HI.U32 R13, R13, 0x7f000001, R4 ;  /* 0x7f0000010d0d7827 */ /* 0x000fc800078e0004 */
[----:B------:R-:W-:Y:S01]  /*122c0*/  IMAD R5, R160, 0x7effffff, RZ ;  /* 0x7effffffa0057824 */ /* 0x000fe200078e02ff */
[----:B------:R-:W-:Y:S02]  /*122d0*/  @P0 IADD3 R155, PT, PT, R155, -0x7f000001, RZ ;  /* 0x80ffffff9b9b0810 */ /* 0x000fe40007ffe0ff */
[----:B------:R-:W-:Y:S01]  /*122e0*/  @P1 IADD3 R153, PT, PT, R153, -0x7f000001, RZ ;  /* 0x80ffffff99991810 */ /* 0x000fe20007ffe0ff */
[----:B------:R-:W-:Y:S01]  /*122f0*/  IMAD.HI.U32 R160, R5, 0x7f000001, R160 ;  /* 0x7f00000105a07827 */ /* 0x000fe200078e00a0 */
[----:B------:R-:W-:-:S03]  /*12300*/  ISETP.GE.U32.AND P1, PT, R13, 0x7f000001, PT ;  /* 0x7f0000010d00780c */ /* 0x000fc60003f26070 */
[----:B------:R-:W-:Y:S01]  /*12310*/  IMAD.WIDE.U32 R4, R9, UR5, RZ ;  /* 0x0000000509047c25 */ /* 0x000fe2000f8e00ff */
[----:B------:R-:W-:Y:S01]  /*12320*/  IADD3 R153, PT, PT, R155, R153, RZ ;  /* 0x000000999b997210 */ /* 0x000fe20007ffe0ff */
[----:B------:R-:W-:Y:S02]  /*12330*/  ISETP.GE.U32.AND P0, PT, R157, 0x7f000001, PT ;  /* 0x7f0000019d00780c */ /* 0x000fe40003f06070 */
[----:B------:R-:W-:-:S04]  /*12340*/  IMAD R155, R4, 0x7effffff, RZ ;  /* 0x7effffff049b7824 */ /* 0x000fc800078e02ff */
[----:B------:R-:W-:-:S04]  /*12350*/  IMAD.HI.U32 R155, R155, 0x7f000001, R4 ;  /* 0x7f0000019b9b7827 */ /* 0x000fc800078e0004 */
[----:B------:R-:W-:Y:S01]  /*12360*/  IMAD.WIDE.U32 R4, R9, UR12, RZ ;  /* 0x0000000c09047c25 */ /* 0x000fe2000f8e00ff */
[----:B------:R-:W-:-:S03]  /*12370*/  @P1 IADD3 R13, PT, PT, R13, -0x7f000001, RZ ;  /* 0x80ffffff0d0d1810 */ /* 0x000fc60007ffe0ff */
[----:B------:R-:W-:Y:S01]  /*12380*/  IMAD R9, R4, 0x7effffff, RZ ;  /* 0x7effffff04097824 */ /* 0x000fe200078e02ff */
[----:B------:R-:W-:-:S03]  /*12390*/  @P0 IADD3 R157, PT, PT, R157, -0x7f000001, RZ ;  /* 0x80ffffff9d9d0810 */ /* 0x000fc60007ffe0ff */
[----:B------:R-:W-:-:S04]  /*123a0*/  IMAD.HI.U32 R9, R9, 0x7f000001, R4 ;  /* 0x7f00000109097827 */ /* 0x000fc800078e0004 */
[----:B------:R-:W-:Y:S01]  /*123b0*/  IMAD.WIDE.U32 R4, R12, UR4, RZ ;  /* 0x000000040c047c25 */ /* 0x000fe2000f8e00ff */
[----:B------:R-:W-:-:S03]  /*123c0*/  IADD3 R157, PT, PT, R157, R13, RZ ;  /* 0x0000000d9d9d7210 */ /* 0x000fc60007ffe0ff */
[----:B------:R-:W-:-:S04]  /*123d0*/  IMAD R13, R4, 0x7effffff, RZ ;  /* 0x7effffff040d7824 */ /* 0x000fc800078e02ff */
[----:B------:R-:W-:-:S04]  /*123e0*/  IMAD.HI.U32 R162, R13, 0x7f000001, R4 ;  /* 0x7f0000010da27827 */ /* 0x000fc800078e0004 */
[----:B------:R-:W-:Y:S01]  /*123f0*/  IMAD.WIDE.U32 R4, R12, UR12, RZ ;  /* 0x0000000c0c047c25 */ /* 0x000fe2000f8e00ff */
[----:B------:R-:W-:-:S03]  /*12400*/  ISETP.GE.U32.AND P0, PT, R162, 0x7f000001, PT ;  /* 0x7f000001a200780c */ /* 0x000fc60003f06070 */
[----:B------:R-:W-:-:S04]  /*12410*/  IMAD R13, R4, 0x7effffff, RZ ;  /* 0x7effffff040d7824 */ /* 0x000fc800078e02ff */
[----:B------:R-:W-:-:S05]  /*12420*/  IMAD.HI.U32 R5, R13, 0x7f000001, R4 ;  /* 0x7f0000010d057827 */ /* 0x000fca00078e0004 */
[----:B------:R-:W-:Y:S01]  /*12430*/  ISETP.GE.U32.AND P2, PT, R5, 0x7f000001, PT ;  /* 0x7f0000010500780c */ /* 0x000fe20003f46070 */
[----:B------:R-:W-:Y:S01]  /*12440*/  @P0 IADD3 R162, PT, PT, R162, -0x7f000001, RZ ;  /* 0x80ffffffa2a20810 */ /* 0x000fe20007ffe0ff */
[----:B------:R-:W-:-:S04]  /*12450*/  ISETP.GE.U32.AND P1, PT, R155, 0x7f000001, PT ;  /* 0x7f0000019b00780c */ /* 0x000fc80003f26070 */
[----:B------:R-:W-:-:S07]  /*12460*/  ISETP.GE.U32.AND P0, PT, R162, 0x7f000001, PT ;  /* 0x7f000001a200780c */ /* 0x000fce0003f06070 */
[----:B------:R-:W-:-:S05]  /*12470*/  @P2 IADD3 R5, PT, PT, R5, -0x7f000001, RZ ;  /* 0x80ffffff05052810 */ /* 0x000fca0007ffe0ff */
[----:B------:R-:W-:Y:S01]  /*12480*/  IMAD.WIDE.U32 R12, R5, 0x5fffffa, RZ ;  /* 0x05fffffa050c7825 */ /* 0x000fe200078e00ff */
        /* <DEDUP_REMOVED lines=28> */
[----:B------:R-:W-:Y:S01]  /*12650*/  @P1 IADD3 R160, PT, PT, R160, -0x7f000001, RZ ;  /* 0x80ffffffa0a01810 */ /* 0x000fe20007ffe0ff */
[----:B------:R-:W-:Y:S02]  /*12660*/  ISETP.GE.U32.AND P1, PT, R155, 0x7f000001, PT ;  /* 0x7f0000019b00780c */ /* 0x000fe40003f26070 */
[----:B------:R-:W-:-:S09]  /*12670*/  IMAD.WIDE.U32 R4, R161, 0x5fffffa, RZ ;  /* 0x05fffffaa1047825 */ /* 0x000fd200078e00ff */
[----:B------:R-:W-:Y:S01]  /*12680*/  @P0 IADD3 R159, PT, PT, R159, -0x7f000001, RZ ;  /* 0x80ffffff9f9f0810 */ /* 0x000fe20007ffe0ff */
[----:B------:R-:W-:Y:S01]  /*12690*/  ISETP.GE.U32.AND P0, PT, R13, 0x7f000001, PT ;  /* 0x7f0000010d00780c */ /* 0x000fe20003f06070 */
[----:B------:R-:W-:Y:S01]  /*126a0*/  IMAD R161, R161, 0x6, RZ ;  /* 0x00000006a1a17824 */ /* 0x000fe200078e02ff */
[----:B------:R-:W-:-:S03]  /*126b0*/  @P1 IADD3 R155, PT, PT, R155, -0x7f000001, RZ ;  /* 0x80ffffff9b9b1810 */ /* 0x000fc60007ffe0ff */
[----:B------:R-:W-:Y:S01]  /*126c0*/  IMAD.HI.U32 R10, R161, 0x7f000001, R4 ;  /* 0x7f000001a10a7827 */ /* 0x000fe200078e0004 */
[----:B------:R-:W-:-:S03]  /*126d0*/  IADD3 R160, PT, PT, R159, R160, RZ ;  /* 0x000000a09fa07210 */ /* 0x000fc60007ffe0ff */
[----:B------:R-:W-:Y:S01]  /*126e0*/  IMAD.WIDE.U32 R4, R121, R14, RZ ;  /* 0x0000000e79047225 */ /* 0x000fe200078e00ff */
[----:B------:R-:W-:-:S03]  /*126f0*/  ISETP.GE.U32.AND P1, PT, R158, 0x7f000001, PT ;  /* 0x7f0000019e00780c */ /* 0x000fc60003f26070 */
[----:B------:R-:W-:Y:S01]  /*12700*/  @P0 IADD3 R13, PT, PT, R13, -0x7f000001, RZ ;  /* 0x80ffffff0d0d0810 */ /* 0x000fe20007ffe0ff */
[----:B------:R-:W-:Y:S01]  /*12710*/  ISETP.GE.U32.AND P0, PT, R153, 0x7f000001, PT ;  /* 0x7f0000019900780c */ /* 0x000fe20003f06070 */
[----:B------:R-:W-:-:S04]  /*12720*/  IMAD R159, R4, 0x7effffff, RZ ;  /* 0x7effffff049f7824 */ /* 0x000fc800078e02ff */
[----:B------:R-:W-:Y:S01]  /*12730*/  IMAD.HI.U32 R159, R159, 0x7f000001, R4 ;  /* 0x7f0000019f9f7827 */ /* 0x000fe200078e0004 */
[----:B------:R-:W-:-:S03]  /*12740*/  IADD3 R155, PT, PT, R13, R155, RZ ;  /* 0x0000009b0d9b7210 */ /* 0x000fc60007ffe0ff */
[----:B------:R-:W-:Y:S01]  /*12750*/  IMAD.WIDE.U32 R4, R8, R14, RZ ;  /* 0x0000000e08047225 */ /* 0x000fe200078e00ff */
[----:B------:R-:W-:-:S03]  /*12760*/  @P1 IADD3 R158, PT, PT, R158, -0x7f000001, RZ ;  /* 0x80ffffff9e9e1810 */ /* 0x000fc60007ffe0ff */
[----:B------:R-:W-:Y:S01]  /*12770*/  IMAD R13, R4, 0x7effffff, RZ ;  /* 0x7effffff040d7824 */ /* 0x000fe200078e02ff */
[----:B------:R-:W-:-:S03]  /*12780*/  @P0 IADD3 R153, PT, PT, R153, -0x7f000001, RZ ;  /* 0x80ffffff99990810 */ /* 0x000fc60007ffe0ff */
[----:B------:R-:W-:-:S04]  /*12790*/  IMAD.HI.U32 R13, R13, 0x7f000001, R4 ;  /* 0x7f0000010d0d7827 */ /* 0x000fc800078e0004 */
[----:B------:R-:W-:Y:S01]  /*127a0*/  IMAD.WIDE.U32 R4, R119, R14, RZ ;  /* 0x0000000e77047225 */ /* 0x000fe200078e00ff */
[----:B------:R-:W-:-:S03]  /*127b0*/  IADD3 R158, PT, PT, R153, R158, RZ ;  /* 0x0000009e999e7210 */ /* 0x000fc60007ffe0ff */
[----:B------:R-:W-:-:S04]  /*127c0*/  IMAD R153, R4, 0x7effffff, RZ ;  /* 0x7effffff04997824 */ /* 0x000fc800078e02ff */
[----:B------:R-:W-:-:S04]  /*127d0*/  IMAD.HI.U32 R153, R153, 0x7f000001, R4 ;  /* 0x7f00000199997827 */ /* 0x000fc800078e0004 */
[----:B------:R-:W-:-:S04]  /*127e0*/  IMAD.WIDE.U32 R4, R120, R14, RZ ;  /* 0x0000000e78047225 */ /* 0x000fc800078e00ff */
[----:B------:R-:W-:-:S04]  /*127f0*/  IMAD R161, R4, 0x7effffff, RZ ;  /* 0x7effffff04a17824 */ /* 0x000fc800078e02ff */
[----:B------:R-:W-:-:S05]  /*12800*/  IMAD.HI.U32 R4, R161, 0x7f000001, R4 ;  /* 0x7f000001a1047827 */ /* 0x000fca00078e0004 */
[----:B------:R-:W-:-:S13]  /*12810*/  ISETP.GE.U32.AND P0, PT, R4, 0x7f000001, PT ;  /* 0x7f0000010400780c */ /* 0x000fda0003f06070 */
[----:B------:R-:W-:-:S04]  /*12820*/  @P0 IADD3 R4, PT, PT, R4, -0x7f000001, RZ ;  /* 0x80ffffff04040810 */ /* 0x000fc80007ffe0ff */
        /* <DEDUP_REMOVED lines=8> */
[----:B------:R-:W-:-:S04]  /*128b0*/  @P0 IADD3 R4, PT, PT, R4, -0x7f000001, RZ ;  /* 0x80ffffff04040810 */ /* 0x000fc80007ffe0ff */
[----:B------:R-:W-:-:S05]  /*128c0*/  IADD3 R14, PT, PT, R4, UR11, RZ ;  /* 0x0000000b040e7c10 */ /* 0x000fca000fffe0ff */
[----:B------:R-:W-:Y:S01]  /*128d0*/  ISETP.GE.U32.AND P0, PT, R14, 0x7f000001, PT ;  /* 0x7f0000010e00780c */ /* 0x000fe20003f06070 */
[----:B------:R-:W-:Y:S01]  /*128e0*/  ISETP.GE.U32.AND P2, PT, R9, 0x7f000001, PT ;  /* 0x7f0000010900780c */ /* 0x000fe20003f46070 */
[----:B------:R-:W-:-:S11]  /*128f0*/  ISETP.GE.U32.AND P1, PT, R160, 0x7f000001, PT ;  /* 0x7f000001a000780c */ /* 0x000fd60003f26070 */
[----:B------:R-:W-:Y:S01]  /*12900*/  @P0 IADD3 R14, PT, PT, R14, -0x7f000001, RZ ;  /* 0x80ffffff0e0e0810 */ /* 0x000fe20007ffe0ff */
[----:B------:R-:W-:Y:S01]  /*12910*/  ISETP.GE.U32.AND P0, PT, R159, 0x7f000001, PT ;  /* 0x7f0000019f00780c */ /* 0x000fe20003f06070 */
[----:B------:R-:W-:Y:S02]  /*12920*/  @P2 IADD3 R9, PT, PT, R9, -0x7f000001, RZ ;  /* 0x80ffffff09092810 */ /* 0x000fe40007ffe0ff */
[----:B------:R-:W-:Y:S01]  /*12930*/  @P1 IADD3 R160, PT, PT, R160, -0x7f000001, RZ ;  /* 0x80ffffffa0a01810 */ /* 0x000fe20007ffe0ff */
[----:B------:R-:W-:-:S03]  /*12940*/  IMAD.WIDE.U32 R4, R14, UR5, RZ ;  /* 0x000000050e047c25 */ /* 0x000fc6000f8e00ff */
[----:B------:R-:W-:-:S06]  /*12950*/  IADD3 R9, PT, PT, R160, R9, RZ ;  /* 0x00000009a0097210 */ /* 0x000fcc0007ffe0ff */
[----:B------:R-:W-:-:S04]  /*12960*/  @P0 IADD3 R159, PT, PT, R159, -0x7f000001, RZ ;  /* 0x80ffffff9f9f0810 */ /* 0x000fc80007ffe0ff */
[----:B------:R-:W-:Y:S01]  /*12970*/  IADD3 R160, PT, PT, R154, R159, RZ ;  /* 0x0000009f9aa07210 */ /* 0x000fe20007ffe0ff */
[----:B------:R-:W-:-:S04]  /*12980*/  IMAD R161, R4, 0x7effffff, RZ ;  /* 0x7effffff04a17824 */ /* 0x000fc800078e02ff */
[----:B------:R-:W-:Y:S01]  /*12990*/  ISETP.GE.U32.AND P0, PT, R160, 0x7f000001, PT ;  /* 0x7f000001a000780c */ /* 0x000fe20003f06070 */
[----:B------:R-:W-:-:S05]  /*129a0*/  IMAD.HI.U32 R161, R161, 0x7f000001, R4 ;  /* 0x7f000001a1a17827 */ /* 0x000fca00078e0004 */
[----:B------:R-:W-:Y:S01]  /*129b0*/  ISETP.GE.U32.AND P1, PT, R161, 0x7f000001, PT ;  /* 0x7f000001a100780c */ /* 0x000fe20003f26070 */
[----:B------:R-:W-:-:S06]  /*129c0*/  ISETP.GE.U32.AND P2, PT, R146, 0x7f000001, PT ;  /* 0x7f0000019200780c */ /* 0x000fcc0003f46070 */
[----:B------:R-:W-:Y:S01]  /*129d0*/  @P0 IADD3 R160, PT, PT, R160, -0x7f000001, RZ ;  /* 0x80ffffffa0a00810 */ /* 0x000fe20007ffe0ff */
[----:B------:R-:W-:-:S05]  /*129e0*/  ISETP.GE.U32.AND P0, PT, R155, 0x7f000001, PT ;  /* 0x7f0000019b00780c */ /* 0x000fca0003f06070 */
[----:B------:R-:W-:Y:S02]  /*129f0*/  @P1 IADD3 R161, PT, PT, R161, -0x7f000001, RZ ;  /* 0x80ffffffa1a11810 */ /* 0x000fe40007ffe0ff */
[----:B------:R-:W-:-:S03]  /*12a00*/  @P2 IADD3 R146, PT, PT, R146, -0x7f000001, RZ ;  /* 0x80ffffff92922810 */ /* 0x000fc60007ffe0ff */
[----:B------:R-:W-:-:S03]  /*12a10*/  IMAD.WIDE.U32 R4, R161, 0x5fffffa, RZ ;  /* 0x05fffffaa1047825 */ /* 0x000fc600078e00ff */
[----:B------:R-:W-:Y:S01]  /*12a20*/  @P0 IADD3 R155, PT, PT, R155, -0x7f000001, RZ ;  /* 0x80ffffff9b9b0810 */ /* 0x000fe20007ffe0ff */
[----:B------:R-:W-:-:S03]  /*12a30*/  IMAD R159, R161, 0x6, RZ ;  /* 0x00000006a19f7824 */ /* 0x000fc600078e02ff */
[----:B------:R-:W-:Y:S01]  /*12a40*/  IADD3 R155, PT, PT, R155, R146, RZ ;  /* 0x000000929b9b7210 */ /* 0x000fe20007ffe0ff */
[----:B------:R-:W-:Y:S01]  /*12a50*/  IMAD.HI.U32 R159, R159, 0x7f000001, R4 ;  /* 0x7f0000019f9f7827 */ /* 0x000fe200078e0004 */
[----:B------:R-:W3:Y:S01]  /*12a60*/  LDL R146, [R1+0x114] ;  /* 0x0001140001927983 */ /* 0x000ee20000100800 */
[----:B------:R-:W-:Y:S01]  /*12a70*/  IADD3 R5, PT, PT, R160, UR7, RZ ;  /* 0x00000007a0057c10 */ /* 0x000fe2000fffe0ff */
[----:B------:R-:W-:-:S04]  /*12a80*/  ISETP.GE.U32.AND P0, PT, R153, 0x7f000001, PT ;  /* 0x7f0000019900780c */ /* 0x000fc80003f06070 */
[----:B------:R-:W-:-:S09]  /*12a90*/  ISETP.GE.U32.AND P1, PT, R5, 0x7f000001, PT ;  /* 0x7f0000010500780c */ /* 0x000fd20003f26070 */
[----:B------:R-:W-:-:S04]  /*12aa0*/  @P0 IADD3 R153, PT, PT, R153, -0x7f000001, RZ ;  /* 0x80ffffff99990810 */ /* 0x000fc80007ffe0ff */
[----:B------:R-:W-:Y:S02]  /*12ab0*/  @P1 IADD3 R5, PT, PT, R5, -0x7f000001, RZ ;  /* 0x80ffffff05051810 */ /* 0x000fe40007ffe0ff */
[----:B------:R-:W-:Y:S02]  /*12ac0*/  IADD3 R4, PT, PT, R139, R153, RZ ;  /* 0x000000998b047210 */ /* 0x000fe40007ffe0ff */
[----:B------:R-:W-:-:S03]  /*12ad0*/  IADD3 R5, PT, PT, R5, UR7, RZ ;  /* 0x0000000705057c10 */ /* 0x000fc6000fffe0ff */
[----:B------:R-:W-:Y:S02]  /*12ae0*/  ISETP.GE.U32.AND P0, PT, R4, 0x7f000001, PT ;  /* 0x7f0000010400780c */ /* 0x000fe40003f06070 */
[----:B------:R-:W-:-:S11]  /*12af0*/  ISETP.GE.U32.AND P1, PT, R5, 0x7f000001, PT ;  /* 0x7f0000010500780c */ /* 0x000fd60003f26070 */
[----:B------:R-:W-:Y:S02]  /*12b00*/  @P0 IADD3 R4, PT, PT, R4, -0x7f000001, RZ ;  /* 0x80ffffff04040810 */ /* 0x000fe40007ffe0ff */
[----:B------:R-:W-:Y:S02]  /*12b10*/  @P1 IADD3 R5, PT, PT, R5, -0x7f000001, RZ ;  /* 0x80ffffff05051810 */ /* 0x000fe40007ffe0ff */
[----:B------:R-:W-:Y:S01]  /*12b20*/  IADD3 R160, PT, PT, R4, UR10, RZ ;  /* 0x0000000a04a07c10 */ /* 0x000fe2000fffe0ff */
[----:B------:R-:W-:Y:S01]  /*12b30*/  ISETP.GE.U32.AND P3, PT, R10, 0x7f000001, PT ;  /* 0x7f0000010a00780c */ /* 0x000fe20003f66070 */
[----:B------:R-:W-:Y:S01]  /*12b40*/  IADD3 R153, PT, PT, R5, UR7, RZ ;  /* 0x0000000705997c10 */ /* 0x000fe2000fffe0ff */
[----:B------:R-:W-:Y:S02]  /*12b50*/  ISETP.GE.U32.AND P2, PT, R157, 0x7f000001, PT ;  /* 0x7f0000019d00780c */ /* 0x000fe40003f46070 */
[----:B------:R-:W-:Y:S02]  /*12b60*/  ISETP.GE.U32.AND P0, PT, R160, 0x7f000001, PT ;  /* 0x7f000001a000780c */ /* 0x000fe40003f06070 */
[----:B------:R-:W-:-:S07]  /*12b70*/  ISETP.GE.U32.AND P1, PT, R153, 0x7f000001, PT ;  /* 0x7f0000019900780c */ /* 0x000fce0003f26070 */
[----:B------:R-:W-:Y:S02]  /*12b80*/  @P3 IADD3 R10, PT, PT, R10, -0x7f000001, RZ ;  /* 0x80ffffff0a0a3810 */ /* 0x000fe40007ffe0ff */
[----:B------:R-:W-:Y:S02]  /*12b90*/  @P2 IADD3 R157, PT, PT, R157, -0x7f000001, RZ ;  /* 0x80ffffff9d9d2810 */ /* 0x000fe40007ffe0ff */
[----:B------:R-:W-:Y:S02]  /*12ba0*/  @P0 IADD3 R160, PT, PT, R160, -0x7f000001, RZ ;  /* 0x80ffffffa0a00810 */ /* 0x000fe40007ffe0ff */
[----:B------:R-:W-:Y:S02]  /*12bb0*/  @P1 IADD3 R153, PT, PT, R153, -0x7f000001, RZ ;  /* 0x80ffffff99991810 */ /* 0x000fe40007ffe0ff */
[----:B------:R-:W-:Y:S02]  /*12bc0*/  IADD3 R157, PT, PT, R157, R10, RZ ;  /* 0x0000000a9d9d7210 */ /* 0x000fe40007ffe0ff */
[----:B------:R-:W-:Y:S01]  /*12bd0*/  IADD3 R10, PT, PT, R160, UR10, RZ ;  /* 0x0000000aa00a7c10 */ /* 0x000fe2000fffe0ff */
[----:B------:R-:W-:-:S04]  /*12be0*/  IMAD.WIDE.U32 R4, R153, UR4, RZ ;  /* 0x0000000499047c25 */ /* 0x000fc8000f8e00ff */
[----:B------:R-:W-:Y:S01]  /*12bf0*/  ISETP.GE.U32.AND P0, PT, R10, 0x7f000001, PT ;  /* 0x7f0000010a00780c */ /* 0x000fe20003f06070 */
[----:B------:R-:W-:-:S04]  /*12c00*/  IMAD R161, R4, 0x7effffff, RZ ;  /* 0x7effffff04a17824 */ /* 0x000fc800078e02ff */
[----:B------:R-:W-:-:S05]  /*12c10*/  IMAD.HI.U32 R4, R161, 0x7f000001, R4 ;  /* 0x7f000001a1047827 */ /* 0x000fca00078e0004 */
[----:B------:R-:W-:-:S03]  /*12c20*/  ISETP.GE.U32.AND P1, PT, R4, 0x7f000001, PT ;  /* 0x7f0000010400780c */ /* 0x000fc60003f26070 */
[----:B------:R-:W-:Y:S01]  /*12c30*/  @P0 IADD3 R10, PT, PT, R10, -0x7f000001, RZ ;  /* 0x80ffffff0a0a0810 */ /* 0x000fe20007ffe0ff */
[----:B------:R-:W-:-:S03]  /*12c40*/  ISETP.GE.U32.AND P0, PT, R13, 0x7f000001, PT ;  /* 0x7f0000010d00780c */ /* 0x000fc60003f06070 */
[----:B------:R-:W-:Y:S01]  /*12c50*/  IADD3 R10, PT, PT, R10, UR10, RZ ;  /* 0x0000000a0a0a7c10 */ /* 0x000fe2000fffe0ff */
[----:B------:R-:W-:-:S05]  /*12c60*/  ISETP.GE.U32.AND P3, PT, R159, 0x7f000001, PT ;  /* 0x7f0000019f00780c */ /* 0x000fca0003f66070 */
[----:B------:R-:W-:Y:S01]  /*12c70*/  @P1 IADD3 R4, PT, PT, R4, -0x7f000001, RZ ;  /* 0x80ffffff04041810 */ /* 0x000fe20007ffe0ff */
[----:B------:R-:W-:-:S03]  /*12c80*/  ISETP.GE.U32.AND P1, PT, R10, 0x7f000001, PT ;  /* 0x7f0000010a00780c */ /* 0x000fc60003f26070 */
[----:B------:R-:W-:Y:S01]  /*12c90*/  @P0 IADD3 R13, PT, PT, R13, -0x7f000001, RZ ;  /* 0x80ffffff0d0d0810 */ /* 0x000fe20007ffe0ff */
[----:B------:R-:W-:-:S03]  /*12ca0*/  ISETP.GE.U32.AND P2, PT, R4, 0x7f000001, PT ;  /* 0x7f0000010400780c */ /* 0x000fc60003f46070 */
[----:B------:R-:W-:Y:S02]  /*12cb0*/  IADD3 R160, PT, PT, R151, R13, RZ ;  /* 0x0000000d97a07210 */ /* 0x000fe40007ffe0ff */
[----:B------:R-:W-:-:S03]  /*12cc0*/  @P3 IADD3 R159, PT, PT, R159, -0x7f000001, RZ ;  /* 0x80ffffff9f9f3810 */ /* 0x000fc60007ffe0ff */
[----:B------:R-:W-:Y:S01]  /*12cd0*/  ISETP.GE.U32.AND P0, PT, R160, 0x7f000001, PT ;  /* 0x7f000001a000780c */ /* 0x000fe20003f06070 */
[----:B------:R-:W-:-:S04]  /*12ce0*/  @P1 IADD3 R10, PT, PT, R10, -0x7f000001, RZ ;  /* 0x80ffffff0a0a1810 */ /* 0x000fc80007ffe0ff */
[----:B------:R-:W-:-:S04]  /*12cf0*/  @P2 IADD3 R4, PT, PT, R4, -0x7f000001, RZ ;  /* 0x80ffffff04042810 */ /* 0x000fc80007ffe0ff */
[----:B------:R-:W-:Y:S01]  /*12d00*/  IADD3 R13, PT, PT, R4, R159, RZ ;  /* 0x0000009f040d7210 */ /* 0x000fe20007ffe0ff */
[----:B------:R-:W-:Y:S01]  /*12d10*/  IMAD.WIDE.U32 R4, R10, UR6, RZ ;  /* 0x000000060a047c25 */ /* 0x000fe2000f8e00ff */
[----:B------:R-:W4:Y:S02]  /*12d20*/  LDL R159, [R1+0x118] ;  /* 0x00011800019f7983 */ /* 0x000f240000100800 */
[----:B------:R-:W-:Y:S01]  /*12d30*/  @P0 IADD3 R160, PT, PT, R160, -0x7f000001, RZ ;  /* 0x80ffffffa0a00810 */ /* 0x000fe20007ffe0ff */
[----:B------:R-:W-:-:S04]  /*12d40*/  IMAD R161, R4, 0x7effffff, RZ ;  /* 0x7effffff04a17824 */ /* 0x000fc800078e02ff */
[----:B------:R-:W-:Y:S01]  /*12d50*/  IMAD.HI.U32 R161, R161, 0x7f000001, R4 ;  /* 0x7f000001a1a17827 */ /* 0x000fe200078e0004 */
[----:B------:R-:W-:Y:S01]  /*12d60*/  IADD3 R4, PT, PT, R160, UR9, RZ ;  /* 0x00000009a0047c10 */ /* 0x000fe2000fffe0ff */
[----:B------:R-:W-:Y:S01]  /*12d70*/  ISETP.GE.U32.AND P2, PT, R12, 0x7f000001, PT ;  /* 0x7f0000010c00780c */ /* 0x000fe20003f46070 */
[----:B------:R-:W-:-:S03]  /*12d80*/  ISETP.GE.U32.AND P1, PT, R158, 0x7f000001, PT ;  /* 0x7f0000019e00780c */ /* 0x000fc60003f26070 */
[----:B------:R-:W-:-:S09]  /*12d90*/  ISETP.GE.U32.AND P0, PT, R4, 0x7f000001, PT ;  /* 0x7f0000010400780c */ /* 0x000fd20003f06070 */
[----:B------:R-:W-:Y:S02]  /*12da0*/  @P2 IADD3 R12, PT, PT, R12, -0x7f000001, RZ ;  /* 0x80ffffff0c0c2810 */ /* 0x000fe40007ffe0ff */
[----:B------:R-:W-:Y:S02]  /*12db0*/  @P1 IADD3 R158, PT, PT, R158, -0x7f000001, RZ ;  /* 0x80ffffff9e9e1810 */ /* 0x000fe40007ffe0ff */
[----:B------:R-:W-:Y:S01]  /*12dc0*/  @P0 IADD3 R4, PT, PT, R4, -0x7f000001, RZ ;  /* 0x80ffffff04040810 */ /* 0x000fe20007ffe0ff */
[----:B------:R-:W-:Y:S01]  /*12dd0*/  ISETP.GE.U32.AND P1, PT, R161, 0x7f000001, PT ;  /* 0x7f000001a100780c */ /* 0x000fe20003f26070 */
[----:B------:R-:W-:Y:S02]  /*12de0*/  IADD3 R12, PT, PT, R158, R12, RZ ;  /* 0x0000000c9e0c7210 */ /* 0x000fe40007ffe0ff */
[----:B------:R-:W-:-:S05]  /*12df0*/  IADD3 R158, PT, PT, R4, UR9, RZ ;  /* 0x00000009049e7c10 */ /* 0x000fca000fffe0ff */
[----:B------:R-:W-:-:S05]  /*12e00*/  ISETP.GE.U32.AND P0, PT, R158, 0x7f000001, PT ;  /* 0x7f0000019e00780c */ /* 0x000fca0003f06070 */
[----:B------:R-:W-:-:S05]  /*12e10*/  @P1 IADD3 R161, PT, PT, R161, -0x7f000001, RZ ;  /* 0x80ffffffa1a11810 */ /* 0x000fca0007ffe0ff */
[----:B------:R-:W-:-:S04]  /*12e20*/  IMAD.WIDE.U32 R4, R161, 0x5fffffa, RZ ;  /* 0x05fffffaa1047825 */ /* 0x000fc800078e00ff */
[----:B------:R-:W-:Y:S01]  /*12e30*/  IMAD R161, R161, 0x6, RZ ;  /* 0x00000006a1a17824 */ /* 0x000fe200078e02ff */
[----:B------:R-:W-:-:S03]  /*12e40*/  @P0 IADD3 R158, PT, PT, R158, -0x7f000001, RZ ;  /* 0x80ffffff9e9e0810 */ /* 0x000fc60007ffe0ff */
[----:B------:R-:W-:Y:S01]  /*12e50*/  IMAD.HI.U32 R4, R161, 0x7f000001, R4 ;  /* 0x7f000001a1047827 */ /* 0x000fe200078e0004 */
[----:B------:R-:W-:Y:S01]  /*12e60*/  IADD3 R158, PT, PT, R158, UR9, RZ ;  /* 0x000000099e9e7c10 */ /* 0x000fe2000fffe0ff */
[----:B------:R-:W-:-:S03]  /*12e70*/  ISETP.GE.U32.AND P1, PT, R13, 0x7f000001, PT ;  /* 0x7f0000010d00780c */ /* 0x000fc60003f26070 */
[----:B------:R-:W-:Y:S01]  /*12e80*/  ISETP.GE.U32.AND P2, PT, R4, 0x7f000001, PT ;  /* 0x7f0000010400780c */ /* 0x000fe20003f46070 */
[----:B------:R-:W-:-:S09]  /*12e90*/  ISETP.GE.U32.AND P0, PT, R158, 0x7f000001, PT ;  /* 0x7f0000019e00780c */ /* 0x000fd20003f06070 */
[----:B------:R-:W-:-:S03]  /*12ea0*/  @P1 IADD3 R13, PT, PT, R13, -0x7f000001, RZ ;  /* 0x80ffffff0d0d1810 */ /* 0x000fc60007ffe0ff */
[----:B------:R-:W-:Y:S02]  /*12eb0*/  @P2 IADD3 R4, PT, PT, R4, -0x7f000001, RZ ;  /* 0x80ffffff04042810 */ /* 0x000fe40007ffe0ff */
[----:B------:R-:W-:Y:S02]  /*12ec0*/  @P0 IADD3 R158, PT, PT, R158, -0x7f000001, RZ ;  /* 0x80ffffff9e9e0810 */ /* 0x000fe40007ffe0ff */
        /* <DEDUP_REMOVED lines=14> */
[----:B------:R-:W-:-:S04]  /*12fb0*/  @P2 IADD3 R4, PT, PT, R4, -0x7f000001, RZ ;  /* 0x80ffffff04042810 */ /* 0x000fc80007ffe0ff */
[----:B------:R-:W-:Y:S01]  /*12fc0*/  IADD3 R13, PT, PT, R13, R4, RZ ;  /* 0x000000040d0d7210 */ /* 0x000fe20007ffe0ff */
[----:B------:R-:W-:-:S04]  /*12fd0*/  IMAD.WIDE.U32 R4, R155, R14, RZ ;  /* 0x0000000e9b047225 */ /* 0x000fc800078e00ff */
[----:B------:R-:W-:-:S04]  /*12fe0*/  IMAD R161, R4, 0x7effffff, RZ ;  /* 0x7effffff04a17824 */ /* 0x000fc800078e02ff */
[----:B------:R-:W-:-:S05]  /*12ff0*/  IMAD.HI.U32 R161, R161, 0x7f000001, R4 ;  /* 0x7f000001a1a17827 */ /* 0x000fca00078e0004 */
[----:B------:R-:W-:Y:S01]  /*13000*/  ISETP.GE.U32.AND P2, PT, R161, 0x7f000001, PT ;  /* 0x7f000001a100780c */ /* 0x000fe20003f46070 */
[----:B------:R-:W-:Y:S01]  /*13010*/  ISETP.GE.U32.AND P1, PT, R12, 0x7f000001, PT ;  /* 0x7f0000010c00780c */ /* 0x000fe20003f26070 */
[----:B------:R-:W-:-:S11]  /*13020*/  ISETP.GE.U32.AND P0, PT, R11, 0x7f000001, PT ;  /* 0x7f0000010b00780c */ /* 0x000fd60003f06070 */
[----:B------:R-:W-:Y:S02]  /*13030*/  @P2 IADD3 R161, PT, PT, R161, -0x7f000001, RZ ;  /* 0x80ffffffa1a12810 */ /* 0x000fe40007ffe0ff */
[----:B------:R-:W-:-:S03]  /*13040*/  @P1 IADD3 R12, PT, PT, R12, -0x7f000001, RZ ;  /* 0x80ffffff0c0c1810 */ /* 0x000fc60007ffe0ff */
[----:B------:R-:W-:Y:S01]  /*13050*/  IMAD.WIDE.U32 R4, R161, 0x5fffffa, RZ ;  /* 0x05fffffaa1047825 */ /* 0x000fe200078e00ff */
[----:B------:R-:W-:-:S03]  /*13060*/  @P0 IADD3 R11, PT, PT, R11, -0x7f000001, RZ ;  /* 0x80ffffff0b0b0810 */ /* 0x000fc60007ffe0ff */
[----:B------:R-:W-:-:S04]  /*13070*/  IMAD R161, R161, 0x6, RZ ;  /* 0x00000006a1a17824 */ /* 0x000fc800078e02ff */
[----:B------:R-:W-:Y:S01]  /*13080*/  IMAD.HI.U32 R161, R161, 0x7f000001, R4 ;  /* 0x7f000001a1a17827 */ /* 0x000fe200078e0004 */
[----:B---3--:R-:W-:-:S03]  /*13090*/  IADD3 R160, PT, PT, R11, R146, RZ ;  /* 0x000000920ba07210 */ /* 0x008fc60007ffe0ff */
[----:B------:R-:W-:-:S04]  /*130a0*/  IMAD.WIDE.U32 R4, R12, R153, RZ ;  /* 0x000000990c047225 */ /* 0x000fc800078e00ff */
[----:B------:R-:W-:-:S04]  /*130b0*/  IMAD R11, R4, 0x7effffff, RZ ;  /* 0x7effffff040b7824 */ /* 0x000fc800078e02ff */
[----:B------:R-:W-:Y:S02]  /*130c0*/  IMAD.HI.U32 R4, R11, 0x7f000001, R4 ;  /* 0x7f0000010b047827 */ /* 0x000fe400078e0004 */
[----:B------:R-:W3:Y:S03]  /*130d0*/  LDL R11, [R1+0x11c] ;  /* 0x00011c00010b7983 */ /* 0x000ee60000100800 */
[----:B------:R-:W-:Y:S01]  /*130e0*/  ISETP.GE.U32.AND P1, PT, R4, 0x7f000001, PT ;  /* 0x7f0000010400780c */ /* 0x000fe20003f26070 */
[----:B------:R-:W-:Y:S01]  /*130f0*/  ISETP.GE.U32.AND P0, PT, R160, 0x7f000001, PT ;  /* 0x7f000001a000780c */ /* 0x000fe20003f06070 */
[----:B------:R0:W-:Y:S01]  /*13100*/  STL [R1+0x114], R160 ;  /* 0x000114a001007387 */ /* 0x0001e20000100800 */
[----:B------:R-:W-:-:S10]  /*13110*/  ISETP.GE.U32.AND P2, PT, R161, 0x7f000001, PT ;  /* 0x7f000001a100780c */ /* 0x000fd40003f46070 */
[----:B------:R-:W-:Y:S02]  /*13120*/  @P1 IADD3 R4, PT, PT, R4, -0x7f000001, RZ ;  /* 0x80ffffff04041810 */ /* 0x000fe40007ffe0ff */
[----:B0-----:R-:W-:Y:S01]  /*13130*/  @P0 IADD3 R160, PT, PT, R160, -0x7f000001, RZ ;  /* 0x80ffffffa0a00810 */ /* 0x001fe20007ffe0ff */
[----:B------:R-:W-:Y:S02]  /*13140*/  ISETP.GE.U32.AND P0, PT, R157, 0x7f000001, PT ;  /* 0x7f0000019d00780c */ /* 0x000fe40003f06070 */
[----:B------:R-:W-:Y:S01]  /*13150*/  ISETP.GE.U32.AND P1, PT, R4, 0x7f000001, PT ;  /* 0x7f0000010400780c */ /* 0x000fe20003f26070 */
[----:B------:R-:W-:-:S10]  /*13160*/  @P2 IADD3 R161, PT, PT, R161, -0x7f000001, RZ ;  /* 0x80ffffffa1a12810 */ /* 0x000fd40007ffe0ff */
[----:B------:R-:W-:Y:S02]  /*13170*/  @P0 IADD3 R157, PT, PT, R157, -0x7f000001, RZ ;  /* 0x80ffffff9d9d0810 */ /* 0x000fe40007ffe0ff */
        /* <DEDUP_REMOVED lines=11> */
[----:B------:R-:W-:-:S09]  /*13230*/  ISETP.GE.U32.AND P1, PT, R5, 0x7f000001, PT ;  /* 0x7f0000010500780c */ /* 0x000fd20003f26070 */
[----:B------:R-:W-:-:S04]  /*13240*/  @P0 IADD3 R146, PT, PT, R146, -0x7f000001, RZ ;  /* 0x80ffffff92920810 */ /* 0x000fc80007ffe0ff */
[----:B------:R-:W-:Y:S01]  /*13250*/  @P1 IADD3 R5, PT, PT, R5, -0x7f000001, RZ ;  /* 0x80ffffff05051810 */ /* 0x000fe20007ffe0ff */
[----:B------:R-:W-:-:S03]  /*13260*/  ISETP.GE.U32.AND P0, PT, R148, 0x7f000001, PT ;  /* 0x7f0000019400780c */ /* 0x000fc60003f06070 */
[----:B------:R-:W-:Y:S01]  /*13270*/  IADD3 R146, PT, PT, R146, R5, RZ ;  /* 0x0000000592927210 */ /* 0x000fe20007ffe0ff */
[----:B------:R-:W-:-:S04]  /*13280*/  IMAD.WIDE.U32 R4, R10, UR4, RZ ;  /* 0x000000040a047c25 */ /* 0x000fc8000f8e00ff */
[----:B------:R-:W-:-:S04]  /*13290*/  IMAD R161, R4, 0x7effffff, RZ ;  /* 0x7effffff04a17824 */ /* 0x000fc800078e02ff */
[----:B------:R-:W-:Y:S01]  /*132a0*/  IMAD.HI.U32 R161, R161, 0x7f000001, R4 ;  /* 0x7f000001a1a17827 */ /* 0x000fe200078e0004 */
[----:B------:R-:W-:-:S04]  /*132b0*/  @P0 IADD3 R148, PT, PT, R148, -0x7f000001, RZ ;  /* 0x80ffffff94940810 */ /* 0x000fc80007ffe0ff */
[----:B------:R-:W-:Y:S01]  /*132c0*/  ISETP.GE.U32.AND P0, PT, R161, 0x7f000001, PT ;  /* 0x7f000001a100780c */ /* 0x000fe20003f06070 */
[----:B------:R-:W-:Y:S01]  /*132d0*/  IMAD.WIDE.U32 R4, R158, UR5, RZ ;  /* 0x000000059e047c25 */ /* 0x000fe2000f8e00ff */
[----:B----4-:R-:W-:-:S03]  /*132e0*/  IADD3 R148, PT, PT, R148, R159, RZ ;  /* 0x0000009f94947210 */ /* 0x010fc60007ffe0ff */
[----:B------:R-:W-:-:S04]  /*132f0*/  IMAD R159, R4, 0x7effffff, RZ ;  /* 0x7effffff049f7824 */ /* 0x000fc800078e02ff */
[----:B------:R-:W-:-:S04]  /*13300*/  IMAD.HI.U32 R4, R159, 0x7f000001, R4 ;  /* 0x7f0000019f047827 */ /* 0x000fc800078e0004 */
[----:B------:R-:W-:Y:S01]  /*13310*/  @P0 IADD3 R161, PT, PT, R161, -0x7f000001, RZ ;  /* 0x80ffffffa1a10810 */ /* 0x000fe20007ffe0ff */
[----:B------:R-:W-:-:S04]  /*13320*/  ISETP.GE.U32.AND P1, PT, R4, 0x7f000001, PT ;  /* 0x7f0000010400780c */ /* 0x000fc80003f26070 */
[----:B------:R-:W-:-:S09]  /*13330*/  ISETP.GE.U32.AND P0, PT, R161, 0x7f000001, PT ;  /* 0x7f000001a100780c */ /* 0x000fd20003f06070 */
[----:B------:R-:W-:-:S04]  /*13340*/  @P1 IADD3 R4, PT, PT, R4, -0x7f000001, RZ ;  /* 0x80ffffff04041810 */ /* 0x000fc80007ffe0ff */
[----:B------:R-:W-:Y:S01]  /*13350*/  @P0 IADD3 R161, PT, PT, R161, -0x7f000001, RZ ;  /* 0x80ffffffa1a10810 */ /* 0x000fe20007ffe0ff */
[----:B------:R-:W-:-:S03]  /*13360*/  ISETP.GE.U32.AND P0, PT, R148, 0x7f000001, PT ;  /* 0x7f0000019400780c */ /* 0x000fc60003f06070 */
[----:B------:R-:W-:Y:S01]  /*13370*/  IADD3 R161, PT, PT, R161, R4, RZ ;  /* 0x00000004a1a17210 */ /* 0x000fe20007ffe0ff */
[----:B------:R-:W-:Y:S01]  /*13380*/  IMAD.WIDE.U32 R4, R14, UR4, RZ ;  /* 0x000000040e047c25 */ /* 0x000fe2000f8e00ff */
[----:B------:R0:W-:Y:S03]  /*13390*/  STL [R1+0x114], R160 ;  /* 0x000114a001007387 */ /* 0x0001e60000100800 */
[----:B------:R-:W-:Y:S01]  /*133a0*/  IMAD R159, R4, 0x7effffff, RZ ;  /* 0x7effffff049f7824 */ /* 0x000fe200078e02ff */
[----:B------:R1:W-:Y:S03]  /*133b0*/  STL [R1+0x118], R148 ;  /* 0x0001189401007387 */ /* 0x0003e60000100800 */
[----:B0-----:R-:W-:Y:S01]  /*133c0*/  IMAD.HI.U32 R160, R159, 0x7f000001, R4 ;  /* 0x7f0000019fa07827 */ /* 0x001fe200078e0004 */
[----:B-1----:R-:W-:-:S04]  /*133d0*/  @P0 IADD3 R148, PT, PT, R148, -0x7f000001, RZ ;  /* 0x80ffffff94940810 */ /* 0x002fc80007ffe0ff */
[----:B------:R-:W-:Y:S01]  /*133e0*/  ISETP.GE.U32.AND P0, PT, R160, 0x7f000001, PT ;  /* 0x7f000001a000780c */ /* 0x000fe20003f06070 */
[----:B------:R-:W-:-:S04]  /*133f0*/  IMAD.WIDE.U32 R4, R10, UR5, RZ ;  /* 0x000000050a047c25 */ /* 0x000fc8000f8e00ff */
[----:B------:R-:W-:-:S04]  /*13400*/  IMAD R159, R4, 0x7effffff, RZ ;  /* 0x7effffff049f7824 */ /* 0x000fc800078e02ff */
[----:B------:R-:W-:-:S04]  /*13410*/  IMAD.HI.U32 R159, R159, 0x7f000001, R4 ;  /* 0x7f0000019f9f7827 */ /* 0x000fc800078e0004 */
[----:B------:R-:W-:Y:S01]  /*13420*/  @P0 IADD3 R160, PT, PT, R160, -0x7f000001, RZ ;  /* 0x80ffffffa0a00810 */ /* 0x000fe20007ffe0ff */
[----:B------:R-:W-:Y:S01]  /*13430*/  ISETP.GE.U32.AND P1, PT, R159, 0x7f000001, PT ;  /* 0x7f0000019f00780c */ /* 0x000fe20003f26070 */
[----:B------:R-:W-:-:S03]  /*13440*/  IMAD.WIDE.U32 R4, R153, UR6, RZ ;  /* 0x0000000699047c25 */ /* 0x000fc6000f8e00ff */
[----:B------:R-:W-:Y:S01]  /*13450*/  ISETP.GE.U32.AND P0, PT, R160, 0x7f000001, PT ;  /* 0x7f000001a000780c */ /* 0x000fe20003f06070 */
[----:B------:R-:W-:Y:S01]  /*13460*/  IADD3 R138, PT, PT, R138, R163, RZ ;  /* 0x000000a38a8a7210 */ /* 0x000fe20007ffe0ff */
[----:B------:R-:W-:-:S04]  /*13470*/  IMAD R163, R4, 0x7effffff, RZ ;  /* 0x7effffff04a37824 */ /* 0x000fc800078e02ff */
[----:B------:R-:W-:-:S03]  /*13480*/  IMAD.HI.U32 R4, R163, 0x7f000001, R4 ;  /* 0x7f000001a3047827 */ /* 0x000fc600078e0004 */
[----:B------:R-:W-:Y:S02]  /*13490*/  @P1 IADD3 R159, PT, PT, R159, -0x7f000001, RZ ;  /* 0x80ffffff9f9f1810 */ /* 0x000fe40007ffe0ff */
[----:B------:R-:W-:Y:S02]  /*134a0*/  ISETP.GE.U32.AND P1, PT, R4, 0x7f000001, PT ;  /* 0x7f0000010400780c */ /* 0x000fe40003f26070 */
[----:B------:R-:W-:Y:S01]  /*134b0*/  @P0 IADD3 R160, PT, PT, R160, -0x7f000001, RZ ;  /* 0x80ffffffa0a00810 */ /* 0x000fe20007ffe0ff */
[----:B------:R-:W-:-:S10]  /*134c0*/  ISETP.GE.U32.AND P0, PT, R161, 0x7f000001, PT ;  /* 0x7f000001a100780c */ /* 0x000fd40003f06070 */
[----:B------:R-:W-:-:S03]  /*134d0*/  @P1 IADD3 R4, PT, PT, R4, -0x7f000001, RZ ;  /* 0x80ffffff04041810 */ /* 0x000fc60007ffe0ff */
[----:B------:R-:W-:-:S04]  /*134e0*/  @P0 IADD3 R161, PT, PT, R161, -0x7f000001, RZ ;  /* 0x80ffffffa1a10810 */ /* 0x000fc80007ffe0ff */
[----:B------:R-:W-:Y:S01]  /*134f0*/  IADD3 R161, PT, PT, R161, R4, RZ ;  /* 0x00000004a1a17210 */ /* 0x000fe20007ffe0ff */
[----:B------:R-:W-:-:S04]  /*13500*/  IMAD.WIDE.U32 R4, R158, UR6, RZ ;  /* 0x000000069e047c25 */ /* 0x000fc8000f8e00ff */
[----:B------:R-:W-:Y:S01]  /*13510*/  IMAD R163, R4, 0x7effffff, RZ ;  /* 0x7effffff04a37824 */ /* 0x000fe200078e02ff */
[----:B------:R-:W-:-:S03]  /*13520*/  IADD3 R159, PT, PT, R160, R159, RZ ;  /* 0x0000009fa09f7210 */ /* 0x000fc60007ffe0ff */
[----:B------:R-:W-:Y:S02]  /*13530*/  IMAD.HI.U32 R4, R163, 0x7f000001, R4 ;  /* 0x7f000001a3047827 */ /* 0x000fe400078e0004 */
[----:B------:R-:W-:-:S03]  /*13540*/  ISETP.GE.U32.AND P0, PT, R159, 0x7f000001, PT ;  /* 0x7f0000019f00780c */ /* 0x000fc60003f06070 */
[----:B------:R-:W-:Y:S01]  /*13550*/  ISETP.GE.U32.AND P1, PT, R4, 0x7f000001, PT ;  /* 0x7f0000010400780c */ /* 0x000fe20003f26070 */
[----:B------:R0:W-:Y:S09]  /*13560*/  STL [R1+0x118], R148 ;  /* 0x0001189401007387 */ /* 0x0001f20000100800 */
[----:B------:R-:W-:-:S03]  /*13570*/  @P0 IADD3 R159, PT, PT, R159, -0x7f000001, RZ ;  /* 0x80ffffff9f9f0810 */ /* 0x000fc60007ffe0ff */
[----:B------:R-:W-:-:S04]  /*13580*/  @P1 IADD3 R4, PT, PT, R4, -0x7f000001, RZ ;  /* 0x80ffffff04041810 */ /* 0x000fc80007ffe0ff */
[----:B0-----:R-:W-:Y:S01]  /*13590*/  IADD3 R148, PT, PT, R159, R4, RZ ;  /* 0x000000049f947210 */ /* 0x001fe20007ffe0ff */
[----:B------:R-:W-:-:S04]  /*135a0*/  IMAD.WIDE.U32 R4, R153, UR12, RZ ;  /* 0x0000000c99047c25 */ /* 0x000fc8000f8e00ff */
        /* <DEDUP_REMOVED lines=8> */
[----:B------:R-:W-:-:S04]  /*13630*/  IMAD.WIDE.U32 R4, R12, R10, RZ ;  /* 0x0000000a0c047225 */ /* 0x000fc800078e00ff */
[----:B------:R-:W-:-:S04]  /*13640*/  IMAD R159, R4, 0x7effffff, RZ ;  /* 0x7effffff049f7824 */ /* 0x000fc800078e02ff */
[----:B------:R-:W-:Y:S01]  /*13650*/  IMAD.HI.U32 R159, R159, 0x7f000001, R4 ;  /* 0x7f0000019f9f7827 */ /* 0x000fe200078e0004 */
[----:B------:R-:W-:-:S04]  /*13660*/  @P0 IADD3 R156, PT, PT, R156, -0x7f000001, RZ ;  /* 0x80ffffff9c9c0810 */ /* 0x000fc80007ffe0ff */
[----:B------:R-:W-:Y:S01]  /*13670*/  ISETP.GE.U32.AND P0, PT, R159, 0x7f000001, PT ;  /* 0x7f0000019f00780c */ /* 0x000fe20003f06070 */
[----:B------:R-:W-:Y:S01]  /*13680*/  IMAD.WIDE.U32 R4, R155, R158, RZ ;  /* 0x0000009e9b047225 */ /* 0x000fe200078e00ff */
[----:B---3--:R-:W-:-:S03]  /*13690*/  IADD3 R156, PT, PT, R156, R11, RZ ;  /* 0x0000000b9c9c7210 */ /* 0x008fc60007ffe0ff */
        /* <DEDUP_REMOVED lines=9> */
[----:B------:R-:W-:-:S04]  /*13730*/  IMAD.WIDE.U32 R4, R12, R14, RZ ;  /* 0x0000000e0c047225 */ /* 0x000fc800078e00ff */
[----:B------:R-:W-:Y:S01]  /*13740*/  IMAD R159, R4, 0x7effffff, RZ ;  /* 0x7effffff049f7824 */ /* 0x000fe200078e02ff */
[----:B------:R0:W-:Y:S03]  /*13750*/  STL [R1+0x11c], R156 ;  /* 0x00011c9c01007387 */ /* 0x0001e60000100800 */
[----:B------:R-:W-:Y:S01]  /*13760*/  IMAD.HI.U32 R159, R159, 0x7f000001, R4 ;  /* 0x7f0000019f9f7827 */ /* 0x000fe200078e0004 */
[----:B0-----:R-:W-:-:S04]  /*13770*/  @P0 IADD3 R156, PT, PT, R156, -0x7f000001, RZ ;  /* 0x80ffffff9c9c0810 */ /* 0x001fc80007ffe0ff */
        /* <DEDUP_REMOVED lines=13> */
[----:B------:R-:W-:-:S03]  /*13850*/  ISETP.GE.U32.AND P0, PT, R160, 0x7f000001, PT ;  /* 0x7f000001a000780c */ /* 0x000fc60003f06070 */
[----:B------:R-:W-:Y:S01]  /*13860*/  IMAD.WIDE.U32 R4, R157, R158, RZ ;  /* 0x0000009e9d047225 */ /* 0x000fe200078e00ff */
[----:B------:R-:W-:-:S03]  /*13870*/  ISETP.GE.U32.AND P1, PT, R11, 0x7f000001, PT ;  /* 0x7f0000010b00780c */ /* 0x000fc60003f26070 */
[----:B------:R-:W-:-:S04]  /*13880*/  IMAD R163, R4, 0x7effffff, RZ ;  /* 0x7effffff04a37824 */ /* 0x000fc800078e02ff */
[----:B------:R-:W-:Y:S02]  /*13890*/  IMAD.HI.U32 R4, R163, 0x7f000001, R4 ;  /* 0x7f000001a3047827 */ /* 0x000fe400078e0004 */
[----:B------:R-:W-:Y:S01]  /*138a0*/  @P0 IADD3 R160, PT, PT, R160, -0x7f000001, RZ ;  /* 0x80ffffffa0a00810 */ /* 0x000fe20007ffe0ff */
[----:B------:R-:W-:-:S03]  /*138b0*/  ISETP.GE.U32.AND P0, PT, R159, 0x7f000001, PT ;  /* 0x7f0000019f00780c */ /* 0x000fc60003f06070 */
[----:B------:R-:W-:Y:S01]  /*138c0*/  @P1 IADD3 R11, PT, PT, R11, -0x7f000001, RZ ;  /* 0x80ffffff0b0b1810 */ /* 0x000fe20007ffe0ff */
[----:B------:R-:W-:-:S03]  /*138d0*/  ISETP.GE.U32.AND P1, PT, R4, 0x7f000001, PT ;  /* 0x7f0000010400780c */ /* 0x000fc60003f26070 */
[----:B------:R-:W-:-:S06]  /*138e0*/  IADD3 R11, PT, PT, R160, R11, RZ ;  /* 0x0000000ba00b7210 */ /* 0x000fcc0007ffe0ff */
[----:B------:R-:W-:-:S04]  /*138f0*/  @P0 IADD3 R159, PT, PT, R159, -0x7f000001, RZ ;  /* 0x80ffffff9f9f0810 */ /* 0x000fc80007ffe0ff */
[----:B------:R-:W-:Y:S01]  /*13900*/  @P1 IADD3 R4, PT, PT, R4, -0x7f000001, RZ ;  /* 0x80ffffff04041810 */ /* 0x000fe20007ffe0ff */
[----:B------:R-:W-:-:S03]  /*13910*/  ISETP.GE.U32.AND P0, PT, R9, 0x7f000001, PT ;  /* 0x7f0000010900780c */ /* 0x000fc60003f06070 */
[----:B------:R-:W-:Y:S01]  /*13920*/  IADD3 R160, PT, PT, R159, R4, RZ ;  /* 0x000000049fa07210 */ /* 0x000fe20007ffe0ff */
[----:B------:R-:W-:-:S04]  /*13930*/  IMAD.WIDE.U32 R4, R153, UR5, RZ ;  /* 0x0000000599047c25 */ /* 0x000fc8000f8e00ff */
[----:B------:R-:W-:-:S04]  /*13940*/  IMAD R159, R4, 0x7effffff, RZ ;  /* 0x7effffff049f7824 */ /* 0x000fc800078e02ff */
[----:B------:R-:W-:-:S04]  /*13950*/  IMAD.HI.U32 R159, R159, 0x7f000001, R4 ;  /* 0x7f0000019f9f7827 */ /* 0x000fc800078e0004 */
[----:B------:R-:W-:Y:S01]  /*13960*/  IMAD.WIDE.U32 R4, R155, R153, RZ ;  /* 0x000000999b047225 */ /* 0x000fe200078e00ff */
[----:B------:R-:W-:-:S03]  /*13970*/  @P0 IADD3 R9, PT, PT, R9, -0x7f000001, RZ ;  /* 0x80ffffff09090810 */ /* 0x000fc60007ffe0ff */
[----:B------:R-:W-:Y:S01]  /*13980*/  IMAD R163, R4, 0x7effffff, RZ ;  /* 0x7effffff04a37824 */ /* 0x000fe200078e02ff */
[----:B------:R0:W-:Y:S03]  /*13990*/  STL [R1+0x11c], R156 ;  /* 0x00011c9c01007387 */ /* 0x0001e60000100800 */
[----:B0-----:R-:W-:-:S04]  /*139a0*/  IMAD.HI.U32 R156, R163, 0x7f000001, R4 ;  /* 0x7f000001a39c7827 */ /* 0x001fc800078e0004 */
        /* <DEDUP_REMOVED lines=8> */
[----:B------:R-:W-:-:S04]  /*13a30*/  IMAD.WIDE.U32 R4, R158, UR4, RZ ;  /* 0x000000049e047c25 */ /* 0x000fc8000f8e00ff */
        /* <DEDUP_REMOVED lines=67> */
[----:B------:R-:W-:-:S04]  /*13e70*/  IMAD R159, R4, 0x7effffff, RZ ;  /* 0x7effffff049f7824 */ /* 0x000fc800078e02ff */
[----:B------:R-:W-:-:S05]  /*13e80*/  IMAD.HI.U32 R159, R159, 0x7f000001, R4 ;  /* 0x7f0000019f9f7827 */ /* 0x000fca00078e0004 */
[----:B------:R-:W-:Y:S01]  /*13e90*/  ISETP.GE.U32.AND P0, PT, R159, 0x7f000001, PT ;  /* 0x7f0000019f00780c */ /* 0x000fe20003f06070 */
[----:B------:R-:W-:-:S12]  /*13ea0*/  ISETP.GE.U32.AND P1, PT, R153, 0x7f000001, PT ;  /* 0x7f0000019900780c */ /* 0x000fd80003f26070 */
[----:B------:R-:W-:Y:S01]  /*13eb0*/  @P0 IADD3 R159, PT, PT, R159, -0x7f000001, RZ ;  /* 0x80ffffff9f9f0810 */ /* 0x000fe20007ffe0ff */
[----:B------:R-:W-:-:S04]  /*13ec0*/  ISETP.GE.U32.AND P0, PT, R156, 0x7f000001, PT ;  /* 0x7f0000019c00780c */ /* 0x000fc80003f06070 */
[----:B------:R-:W-:Y:S01]  /*13ed0*/  IMAD.WIDE.U32 R4, R159, 0x5fffffa, RZ ;  /* 0x05fffffa9f047825 */ /* 0x000fe200078e00ff */
[----:B------:R-:W-:-:S03]  /*13ee0*/  @P1 IADD3 R153, PT, PT, R153, -0x7f000001, RZ ;  /* 0x80ffffff99991810 */ /* 0x000fc60007ffe0ff */
[----:B------:R-:W-:-:S04]  /*13ef0*/  IMAD R159, R159, 0x6, RZ ;  /* 0x000000069f9f7824 */ /* 0x000fc800078e02ff */
[----:B------:R-:W-:Y:S01]  /*13f00*/  IMAD.HI.U32 R10, R159, 0x7f000001, R4 ;  /* 0x7f0000019f0a7827 */ /* 0x000fe200078e0004 */
[----:B------:R-:W-:-:S03]  /*13f10*/  @P0 IADD3 R156, PT, PT, R156, -0x7f000001, RZ ;  /* 0x80ffffff9c9c0810 */ /* 0x000fc60007ffe0ff */
        /* <DEDUP_REMOVED lines=11> */
[----:B------:R-:W-:Y:S01]  /*13fd0*/  IMAD.HI.U32 R153, R153, 0x7f000001, R4 ;  /* 0x7f00000199997827 */ /* 0x000fe200078e0004 */
[----:B------:R-:W-:-:S04]  /*13fe0*/  ISETP.GE.U32.AND P0, PT, R13, 0x7f000001, PT ;  /* 0x7f0000010d00780c */ /* 0x000fc80003f06070 */
[----:B------:R-:W-:Y:S01]  /*13ff0*/  ISETP.GE.U32.AND P1, PT, R153, 0x7f000001, PT ;  /* 0x7f0000019900780c */ /* 0x000fe20003f26070 */
[----:B------:R-:W-:-:S08]  /*14000*/  ISETP.GE.U32.AND P2, PT, R159, 0x7f000001, PT ;  /* 0x7f0000019f00780c */ /* 0x000fd00003f46070 */
[----:B------:R-:W-:Y:S01]  /*14010*/  @P0 IADD3 R13, PT, PT, R13, -0x7f000001, RZ ;  /* 0x80ffffff0d0d0810 */ /* 0x000fe20007ffe0ff */
[----:B------:R-:W-:-:S03]  /*14020*/  ISETP.GE.U32.AND P0, PT, R161, 0x7f000001, PT ;  /* 0x7f000001a100780c */ /* 0x000fc60003f06070 */
[----:B------:R-:W-:-:S05]  /*14030*/  @P1 IADD3 R153, PT, PT, R153, -0x7f000001, RZ ;  /* 0x80ffffff99991810 */ /* 0x000fca0007ffe0ff */
[----:B------:R-:W-:-:S04]  /*14040*/  IMAD.WIDE.U32 R4, R153, 0x5fffffa, RZ ;  /* 0x05fffffa99047825 */ /* 0x000fc800078e00ff */
[----:B------:R-:W-:-:S04]  /*14050*/  IMAD R153, R153, 0x6, RZ ;  /* 0x0000000699997824 */ /* 0x000fc800078e02ff */
[----:B------:R-:W-:-:S04]  /*14060*/  IMAD.HI.U32 R153, R153, 0x7f000001, R4 ;  /* 0x7f00000199997827 */ /* 0x000fc800078e0004 */
[----:B------:R-:W-:Y:S01]  /*14070*/  IMAD.WIDE.U32 R4, R39, R13, RZ ;  /* 0x0000000d27047225 */ /* 0x000fe200078e00ff */
[----:B------:R-:W-:Y:S02]  /*14080*/  @P2 IADD3 R159, PT, PT, R159, -0x7f000001, RZ ;  /* 0x80ffffff9f9f2810 */ /* 0x000fe40007ffe0ff */
[----:B------:R-:W-:Y:S01]  /*14090*/  @P0 IADD3 R161, PT, PT, R161, -0x7f000001, RZ ;  /* 0x80ffffffa1a10810 */ /* 0x000fe20007ffe0ff */
[----:B------:R-:W-:Y:S01]  /*140a0*/  IMAD R13, R4, 0x7effffff, RZ ;  /* 0x7effffff040d7824 */ /* 0x000fe200078e02ff */
[----:B------:R-:W-:-:S03]  /*140b0*/  ISETP.GE.U32.AND P1, PT, R158, 0x7f000001, PT ;  /* 0x7f0000019e00780c */ /* 0x000fc60003f26070 */
[----:B------:R-:W-:Y:S01]  /*140c0*/  IMAD.HI.U32 R14, R13, 0x7f000001, R4 ;  /* 0x7f0000010d0e7827 */ /* 0x000fe200078e0004 */
[----:B------:R-:W-:-:S05]  /*140d0*/  IADD3 R4, PT, PT, R161, R159, RZ ;  /* 0x0000009fa1047210 */ /* 0x000fca0007ffe0ff */
[----:B------:R-:W-:Y:S01]  /*140e0*/  ISETP.GE.U32.AND P0, PT, R4, 0x7f000001, PT ;  /* 0x7f0000010400780c */ /* 0x000fe20003f06070 */
[----:B------:R-:W-:-:S03]  /*140f0*/  IMAD.WIDE.U32 R12, R39, R12, RZ ;  /* 0x0000000c270c7225 */ /* 0x000fc600078e00ff */
[----:B------:R-:W-:Y:S01]  /*14100*/  @P1 IADD3 R158, PT, PT, R158, -0x7f000001, RZ ;  /* 0x80ffffff9e9e1810 */ /* 0x000fe20007ffe0ff */
[----:B------:R-:W-:-:S04]  /*14110*/  IMAD R5, R12, 0x7effffff, RZ ;  /* 0x7effffff0c057824 */ /* 0x000fc800078e02ff */
[----:B------:R-:W-:-:S04]  /*14120*/  IMAD.WIDE.U32 R158, R39, R158, RZ ;  /* 0x0000009e279e7225 */ /* 0x000fc800078e00ff */
[----:B------:R-:W-:Y:S01]  /*14130*/  @P0 IADD3 R4, PT, PT, R4, -0x7f000001, RZ ;  /* 0x80ffffff04040810 */ /* 0x000fe20007ffe0ff */
[----:B------:R-:W-:Y:S01]  /*14140*/  ISETP.GE.U32.AND P0, PT, R148, 0x7f000001, PT ;  /* 0x7f0000019400780c */ /* 0x000fe20003f06070 */
[----:B------:R-:W-:-:S04]  /*14150*/  IMAD.HI.U32 R12, R5, 0x7f000001, R12 ;  /* 0x7f000001050c7827 */ /* 0x000fc800078e000c */
[----:B------:R-:W-:-:S04]  /*14160*/  IMAD R13, R158, 0x7effffff, RZ ;  /* 0x7effffff9e0d7824 */ /* 0x000fc800078e02ff */
[----:B------:R-:W-:-:S04]  /*14170*/  IMAD.HI.U32 R13, R13, 0x7f000001, R158 ;  /* 0x7f0000010d0d7827 */ /* 0x000fc800078e009e */
[----:B------:R-:W-:Y:S01]  /*14180*/  @P0 IADD3 R148, PT, PT, R148, -0x7f000001, RZ ;  /* 0x80ffffff94940810 */ /* 0x000fe20007ffe0ff */
[----:B------:R-:W-:Y:S01]  /*14190*/  ISETP.GE.U32.AND P0, PT, R13, 0x7f000001, PT ;  /* 0x7f0000010d00780c */ /* 0x000fe20003f06070 */
[----:B------:R-:W-:-:S04]  /*141a0*/  IMAD.WIDE.U32 R158, R39, R155, RZ ;  /* 0x0000009b279e7225 */ /* 0x000fc800078e00ff */
[----:B------:R-:W-:-:S04]  /*141b0*/  IMAD R5, R158, 0x7effffff, RZ ;  /* 0x7effffff9e057824 */ /* 0x000fc800078e02ff */
[----:B------:R-:W-:-:S04]  /*141c0*/  IMAD.HI.U32 R158, R5, 0x7f000001, R158 ;  /* 0x7f000001059e7827 */ /* 0x000fc800078e009e */
[----:B------:R-:W-:Y:S01]  /*141d0*/  @P0 IADD3 R13, PT, PT, R13, -0x7f000001, RZ ;  /* 0x80ffffff0d0d0810 */ /* 0x000fe20007ffe0ff */
[----:B------:R-:W-:Y:S01]  /*141e0*/  ISETP.GE.U32.AND P3, PT, R10, 0x7f000001, PT ;  /* 0x7f0000010a00780c */ /* 0x000fe20003f66070 */
[----:B------:R-:W-:-:S03]  /*141f0*/  ISETP.GE.U32.AND P1, PT, R156, 0x7f000001, PT ;  /* 0x7f0000019c00780c */ /* 0x000fc60003f26070 */
[----:B------:R-:W-:Y:S01]  /*14200*/  ISETP.GE.U32.AND P0, PT, R13, 0x7f000001, PT ;  /* 0x7f0000010d00780c */ /* 0x000fe20003f06070 */
[----:B------:R-:W-:Y:S01]  /*14210*/  ISETP.GE.U32.AND P4, PT, R158, 0x7f000001, PT ;  /* 0x7f0000019e00780c */ /* 0x000fe20003f86070 */
[----:B------:R-:W-:-:S07]  /*14220*/  ISETP.GE.U32.AND P2, PT, R146, 0x7f000001, PT ;  /* 0x7f0000019200780c */ /* 0x000fce0003f46070 */
[----:B------:R-:W-:Y:S02]  /*14230*/  @P3 IADD3 R10, PT, PT, R10, -0x7f000001, RZ ;  /* 0x80ffffff0a0a3810 */ /* 0x000fe40007ffe0ff */
[----:B------:R-:W-:Y:S02]  /*14240*/  @P1 IADD3 R156, PT, PT, R156, -0x7f000001, RZ ;  /* 0x80ffffff9c9c1810 */ /* 0x000fe40007ffe0ff */
[----:B------:R-:W-:Y:S02]  /*14250*/  @P0 IADD3 R13, PT, PT, R13, -0x7f000001, RZ ;  /* 0x80ffffff0d0d0810 */ /* 0x000fe40007ffe0ff */
[----:B------:R-:W-:Y:S02]  /*14260*/  @P4 IADD3 R158, PT, PT, R158, -0x7f000001, RZ ;  /* 0x80ffffff9e9e4810 */ /* 0x000fe40007ffe0ff */
[----:B------:R-:W-:Y:S01]  /*14270*/  IADD3 R10, PT, PT, R156, R10, RZ ;  /* 0x0000000a9c0a7210 */ /* 0x000fe20007ffe0ff */
[----:B------:R-:W-:Y:S01]  /*14280*/  ISETP.GE.U32.AND P0, PT, R13, 0x7f000001, PT ;  /* 0x7f0000010d00780c */ /* 0x000fe20003f06070 */
[----:B------:R-:W-:Y:S01]  /*14290*/  @P2 IADD3 R146, PT, PT, R146, -0x7f000001, RZ ;  /* 0x80ffffff92922810 */ /* 0x000fe20007ffe0ff */
[----:B------:R-:W-:-:S02]  /*142a0*/  ISETP.GE.U32.AND P2, PT, R158, 0x7f000001, PT ;  /* 0x7f0000019e00780c */ /* 0x000fc40003f46070 */
[----:B------:R-:W-:-:S09]  /*142b0*/  ISETP.GE.U32.AND P1, PT, R10, 0x7f000001, PT ;  /* 0x7f0000010a00780c */ /* 0x000fd20003f26070 */
[----:B------:R-:W-:Y:S02]  /*142c0*/  @P0 IADD3 R13, PT, PT, R13, -0x7f000001, RZ ;  /* 0x80ffffff0d0d0810 */ /* 0x000fe40007ffe0ff */
[----:B------:R-:W-:-:S03]  /*142d0*/  @P2 IADD3 R158, PT, PT, R158, -0x7f000001, RZ ;  /* 0x80ffffff9e9e2810 */ /* 0x000fc60007ffe0ff */
[----:B------:R-:W-:Y:S01]  /*142e0*/  ISETP.GE.U32.AND P0, PT, R13, 0x7f000001, PT ;  /* 0x7f0000010d00780c */ /* 0x000fe20003f06070 */
[----:B------:R-:W-:Y:S01]  /*142f0*/  @P1 IADD3 R10, PT, PT, R10, -0x7f000001, RZ ;  /* 0x80ffffff0a0a1810 */ /* 0x000fe20007ffe0ff */
[----:B------:R-:W-:Y:S01]  /*14300*/  ISETP.GE.U32.AND P1, PT, R158, 0x7f000001, PT ;  /* 0x7f0000019e00780c */ /* 0x000fe20003f26070 */
[----:B------:R-:W-:-:S04]  /*14310*/  IMAD.WIDE.U32 R4, R39, R4, RZ ;  /* 0x0000000427047225 */ /* 0x000fc800078e00ff */
[----:B------:R-:W-:Y:S01]  /*14320*/  IMAD R155, R4, 0x7effffff, RZ ;  /* 0x7effffff049b7824 */ /* 0x000fe200078e02ff */
[----:B------:R-:W-:-:S03]  /*14330*/  ISETP.GE.U32.AND P3, PT, R153, 0x7f000001, PT ;  /* 0x7f0000019900780c */ /* 0x000fc60003f66070 */
[----:B------:R-:W-:Y:S02]  /*14340*/  IMAD.HI.U32 R155, R155, 0x7f000001, R4 ;  /* 0x7f0000019b9b7827 */ /* 0x000fe400078e0004 */
[----:B------:R-:W-:Y:S01]  /*14350*/  @P0 IADD3 R13, PT, PT, R13, -0x7f000001, RZ ;  /* 0x80ffffff0d0d0810 */ /* 0x000fe20007ffe0ff */
[----:B------:R-:W-:Y:S01]  /*14360*/  ISETP.GE.U32.AND P2, PT, R11, 0x7f000001, PT ;  /* 0x7f0000010b00780c */ /* 0x000fe20003f46070 */
[----:B------:R-:W-:Y:S01]  /*14370*/  @P1 IADD3 R158, PT, PT, R158, -0x7f000001, RZ ;  /* 0x80ffffff9e9e1810 */ /* 0x000fe20007ffe0ff */
[----:B------:R-:W-:Y:S02]  /*14380*/  ISETP.GE.U32.AND P0, PT, R155, 0x7f000001, PT ;  /* 0x7f0000019b00780c */ /* 0x000fe40003f06070 */
[----:B------:R-:W-:Y:S01]  /*14390*/  ISETP.GE.U32.AND P1, PT, R13, 0x7f000001, PT ;  /* 0x7f0000010d00780c */ /* 0x000fe20003f26070 */
[----:B------:R-:W-:Y:S02]  /*143a0*/  IMAD.WIDE.U32 R4, R39, R157, RZ ;  /* 0x0000009d27047225 */ /* 0x000fe400078e00ff */
[----:B------:R-:W-:-:S02]  /*143b0*/  @P3 IADD3 R153, PT, PT, R153, -0x7f000001, RZ ;  /* 0x80ffffff99993810 */ /* 0x000fc40007ffe0ff */
[----:B------:R-:W-:-:S04]  /*143c0*/  IMAD R157, R4, 0x7effffff, RZ ;  /* 0x7effffff049d7824 */ /* 0x000fc800078e02ff */
[----:B------:R-:W-:Y:S02]  /*143d0*/  @P2 IADD3 R11, PT, PT, R11, -0x7f000001, RZ ;  /* 0x80ffffff0b0b2810 */ /* 0x000fe40007ffe0ff */
[----:B------:R-:W-:Y:S02]  /*143e0*/  @P0 IADD3 R155, PT, PT, R155, -0x7f000001, RZ ;  /* 0x80ffffff9b9b0810 */ /* 0x000fe40007ffe0ff */
[----:B------:R-:W-:Y:S02]  /*143f0*/  @P1 IADD3 R13, PT, PT, R13, -0x7f000001, RZ ;  /* 0x80ffffff0d0d1810 */ /* 0x000fe40007ffe0ff */
[----:B------:R-:W-:Y:S01]  /*14400*/  IADD3 R11, PT, PT, R11, R153, RZ ;  /* 0x000000990b0b7210 */ /* 0x000fe20007ffe0ff */
[----:B------:R-:W-:Y:S01]  /*14410*/  IMAD.HI.U32 R157, R157, 0x7f000001, R4 ;  /* 0x7f0000019d9d7827 */ /* 0x000fe200078e0004 */
[----:B------:R-:W-:Y:S01]  /*14420*/  ISETP.GE.U32.AND P0, PT, R155, 0x7f000001, PT ;  /* 0x7f0000019b00780c */ /* 0x000fe20003f06070 */
[----:B------:R-:W-:-:S03]  /*14430*/  IADD3 R153, PT, PT, R13, UR9, RZ ;  /* 0x000000090d997c10 */ /* 0x000fc6000fffe0ff */
[----:B------:R-:W-:Y:S02]  /*14440*/  ISETP.GE.U32.AND P2, PT, R157, 0x7f000001, PT ;  /* 0x7f0000019d00780c */ /* 0x000fe40003f46070 */
[----:B------:R-:W-:Y:S01]  /*14450*/  ISETP.GE.U32.AND P1, PT, R153, 0x7f000001, PT ;  /* 0x7f0000019900780c */ /* 0x000fe20003f26070 */
[----:B------:R-:W-:-:S06]  /*14460*/  IMAD.WIDE.U32 R4, R39, R148, RZ ;  /* 0x0000009427047225 */ /* 0x000fcc00078e00ff */
[----:B------:R-:W-:Y:S01]  /*14470*/  @P0 IADD3 R155, PT, PT, R155, -0x7f000001, RZ ;  /* 0x80ffffff9b9b0810 */ /* 0x000fe20007ffe0ff */
[----:B------:R-:W-:Y:S01]  /*14480*/  ISETP.GE.U32.AND P0, PT, R14, 0x7f000001, PT ;  /* 0x7f0000010e00780c */ /* 0x000fe20003f06070 */
[----:B------:R-:W-:Y:S02]  /*14490*/  ISETP.GE.U32.AND P4, PT, R158, 0x7f000001, PT ;  /* 0x7f0000019e00780c */ /* 0x000fe40003f86070 */
[----:B------:R-:W-:Y:S02]  /*144a0*/  @P2 IADD3 R157, PT, PT, R157, -0x7f000001, RZ ;  /* 0x80ffffff9d9d2810 */ /* 0x000fe40007ffe0ff */
[----:B------:R-:W-:Y:S01]  /*144b0*/  @P1 IADD3 R153, PT, PT, R153, -0x7f000001, RZ ;  /* 0x80ffffff99991810 */ /* 0x000fe20007ffe0ff */
[----:B------:R-:W-:Y:S01]  /*144c0*/  ISETP.GE.U32.AND P1, PT, R155, 0x7f000001, PT ;  /* 0x7f0000019b00780c */ /* 0x000fe20003f26070 */
[----:B------:R-:W-:Y:S01]  /*144d0*/  IMAD R159, R4, 0x7effffff, RZ ;  /* 0x7effffff049f7824 */ /* 0x000fe200078e02ff */
[----:B------:R-:W-:-:S03]  /*144e0*/  ISETP.GE.U32.AND P2, PT, R157, 0x7f000001, PT ;  /* 0x7f0000019d00780c */ /* 0x000fc60003f46070 */
[----:B------:R-:W-:Y:S02]  /*144f0*/  IMAD.HI.U32 R148, R159, 0x7f000001, R4 ;  /* 0x7f0000019f947827 */ /* 0x000fe400078e0004 */
[----:B------:R-:W-:Y:S02]  /*14500*/  @P0 IADD3 R14, PT, PT, R14, -0x7f000001, RZ ;  /* 0x80ffffff0e0e0810 */ /* 0x000fe40007ffe0ff */
[----:B------:R-:W-:Y:S01]  /*14510*/  IMAD.WIDE.U32 R4, R39, R9, RZ ;  /* 0x0000000927047225 */ /* 0x000fe200078e00ff */
[----:B------:R-:W-:Y:S02]  /*14520*/  @P4 IADD3 R158, PT, PT, R158, -0x7f000001, RZ ;  /* 0x80ffffff9e9e4810 */ /* 0x000fe40007ffe0ff */
[----:B------:R-:W-:Y:S01]  /*14530*/  ISETP.GE.U32.AND P0, PT, R14, 0x7f000001, PT ;  /* 0x7f0000010e00780c */ /* 0x000fe20003f06070 */
[----:B------:R-:W-:Y:S01]  /*14540*/  IMAD R9, R4, 0x7effffff, RZ ;  /* 0x7effffff04097824 */ /* 0x000fe200078e02ff */
[----:B------:R-:W-:Y:S02]  /*14550*/  @P1 IADD3 R155, PT, PT, R155, -0x7f000001, RZ ;  /* 0x80ffffff9b9b1810 */ /* 0x000fe40007ffe0ff */
[----:B------:R-:W-:Y:S01]  /*14560*/  @P2 IADD3 R157, PT, PT, R157, -0x7f000001, RZ ;  /* 0x80ffffff9d9d2810 */ /* 0x000fe20007ffe0ff */
[----:B------:R-:W-:Y:S01]  /*14570*/  IMAD.HI.U32 R9, R9, 0x7f000001, R4 ;  /* 0x7f00000109097827 */ /* 0x000fe200078e0004 */
[----:B------:R-:W-:Y:S01]  /*14580*/  ISETP.GE.U32.AND P3, PT, R158, 0x7f000001, PT ;  /* 0x7f0000019e00780c */ /* 0x000fe20003f66070 */
[----:B------:R-:W-:Y:S01]  /*14590*/  ISETP.GE.U32.AND P1, PT, R155, 0x7f000001, PT ;  /* 0x7f0000019b00780c */ /* 0x000fe20003f26070 */
[----:B------:R-:W-:Y:S01]  /*145a0*/  ISETP.GE.U32.AND P2, PT, R12, 0x7f000001, PT ;  /* 0x7f0000010c00780c */ /* 0x000fe20003f46070 */
[----:B------:R-:W-:-:S04]  /*145b0*/  IMAD.WIDE.U32 R4, R146, R48, RZ ;  /* 0x0000003092047225 */ /* 0x000fc800078e00ff */
[----:B------:R-:W-:Y:S01]  /*145c0*/  IMAD R159, R4, 0x7effffff, RZ ;  /* 0x7effffff049f7824 */ /* 0x000fe200078e02ff */
[----:B------:R-:W-:-:S03]  /*145d0*/  @P0 IADD3 R14, PT, PT, R14, -0x7f000001, RZ ;  /* 0x80ffffff0e0e0810 */ /* 0x000fc60007ffe0ff */
[----:B------:R-:W-:-:S04]  /*145e0*/  IMAD.HI.U32 R156, R159, 0x7f000001, R4 ;  /* 0x7f0000019f9c7827 */ /* 0x000fc800078e0004 */
[----:B------:R-:W-:Y:S01]  /*145f0*/  IMAD.WIDE.U32 R4, R10, R42, RZ ;  /* 0x0000002a0a047225 */ /* 0x000fe200078e00ff */
[----:B------:R-:W-:Y:S02]  /*14600*/  @P1 IADD3 R155, PT, PT, R155, -0x7f000001, RZ ;  /* 0x80ffffff9b9b1810 */ /* 0x000fe40007ffe0ff */
[----:B------:R-:W-:Y:S02]  /*14610*/  @P3 IADD3 R158, PT, PT, R158, -0x7f000001, RZ ;  /* 0x80ffffff9e9e3810 */ /* 0x000fe40007ffe0ff */
[----:B------:R-:W-:Y:S01]  /*14620*/  @P2 IADD3 R12, PT, PT, R12, -0x7f000001, RZ ;  /* 0x80ffffff0c0c2810 */ /* 0x000fe20007ffe0ff */
[----:B------:R-:W-:Y:S01]  /*14630*/  IMAD R159, R4, 0x7effffff, RZ ;  /* 0x7effffff049f7824 */ /* 0x000fe200078e02ff */
[----:B------:R-:W-:Y:S01]  /*14640*/  ISETP.GE.U32.AND P0, PT, R14, 0x7f000001, PT ;  /* 0x7f0000010e00780c */ /* 0x000fe20003f06070 */
[----:B------:R-:W-:Y:S01]  /*14650*/  ISETP.GE.U32.AND P3, PT, R157, 0x7f000001, PT ;  /* 0x7f0000019d00780c */ /* 0x000fe20003f66070 */
[----:B------:R-:W-:Y:S01]  /*14660*/  ISETP.GE.U32.AND P1, PT, R155, 0x7f000001, PT ;  /* 0x7f0000019b00780c */ /* 0x000fe20003f26070 */
[----:B------:R-:W-:Y:S01]  /*14670*/  IMAD.HI.U32 R159, R159, 0x7f000001, R4 ;  /* 0x7f0000019f9f7827 */ /* 0x000fe200078e0004 */
[----:B------:R-:W-:-:S03]  /*14680*/  ISETP.GE.U32.AND P2, PT, R12, 0x7f000001, PT ;  /* 0x7f0000010c00780c */ /* 0x000fc60003f46070 */
[----:B------:R-:W-:-:S04]  /*14690*/  IMAD.WIDE.U32 R4, R146, R49, RZ ;  /* 0x0000003192047225 */ /* 0x000fc800078e00ff */
[----:B------:R-:W-:Y:S02]  /*146a0*/  IMAD R13, R4, 0x7effffff, RZ ;  /* 0x7effffff040d7824 */ /* 0x000fe400078e02ff */
[----:B------:R-:W-:Y:S02]  /*146b0*/  @P0 IADD3 R14, PT, PT, R14, -0x7f000001, RZ ;  /* 0x80ffffff0e0e0810 */ /* 0x000fe40007ffe0ff */
[----:B------:R-:W-:Y:S01]  /*146c0*/  IMAD.HI.U32 R13, R13, 0x7f000001, R4 ;  /* 0x7f0000010d0d7827 */ /* 0x000fe200078e0004 */
[----:B------:R-:W-:-:S03]  /*146d0*/  @P3 IADD3 R157, PT, PT, R157, -0x7f000001, RZ ;  /* 0x80ffffff9d9d3810 */ /* 0x000fc60007ffe0ff */
[----:B------:R-:W-:Y:S01]  /*146e0*/  IMAD.WIDE.U32 R4, R10, R48, RZ ;  /* 0x000000300a047225 */ /* 0x000fe200078e00ff */
[----:B------:R-:W-:Y:S02]  /*146f0*/  IADD3 R158, PT, PT, R153, R158, RZ ;  /* 0x0000009e999e7210 */ /* 0x000fe40007ffe0ff */
[----:B------:R-:W-:Y:S02]  /*14700*/  @P1 IADD3 R155, PT, PT, R155, -0x7f000001, RZ ;  /* 0x80ffffff9b9b1810 */ /* 0x000fe40007ffe0ff */
[----:B------:R-:W-:Y:S01]  /*14710*/  @P2 IADD3 R12, PT, PT, R12, -0x7f000001, RZ ;  /* 0x80ffffff0c0c2810 */ /* 0x000fe20007ffe0ff */
[----:B------:R-:W-:Y:S01]  /*14720*/  IMAD R153, R4, 0x7effffff, RZ ;  /* 0x7effffff04997824 */ /* 0x000fe200078e02ff */
[----:B------:R-:W-:Y:S01]  /*14730*/  ISETP.GE.U32.AND P0, PT, R14, 0x7f000001, PT ;  /* 0x7f0000010e00780c */ /* 0x000fe20003f06070 */
[----:B------:R-:W-:Y:S02]  /*14740*/  ISETP.GE.U32.AND P3, PT, R157, 0x7f000001, PT ;  /* 0x7f0000019d00780c */ /* 0x000fe40003f66070 */
[----:B------:R-:W-:Y:S01]  /*14750*/  IMAD.HI.U32 R153, R153, 0x7f000001, R4 ;  /* 0x7f00000199997827 */ /* 0x000fe200078e0004 */
[----:B------:R-:W-:Y:S01]  /*14760*/  IADD3 R4, PT, PT, R155, UR10, RZ ;  /* 0x0000000a9b047c10 */ /* 0x000fe2000fffe0ff */
[----:B------:R-:W-:-:S04]  /*14770*/  ISETP.GE.U32.AND P2, PT, R12, 0x7f000001, PT ;  /* 0x7f0000010c00780c */ /* 0x000fc80003f46070 */
[----:B------:R-:W-:-:S04]  /*14780*/  ISETP.GE.U32.AND P1, PT, R4, 0x7f000001, PT ;  /* 0x7f0000010400780c */ /* 0x000fc80003f26070 */
[----:B------:R-:W-:Y:S02]  /*14790*/  @P0 IADD3 R14, PT, PT, R14, -0x7f000001, RZ ;  /* 0x80ffffff0e0e0810 */ /* 0x000fe40007ffe0ff */
[----:B------:R-:W-:-:S03]  /*147a0*/  @P3 IADD3 R157, PT, PT, R157, -0x7f000001, RZ ;  /* 0x80ffffff9d9d3810 */ /* 0x000fc60007ffe0ff */
[----:B------:R-:W-:Y:S01]  /*147b0*/  @P2 IADD3 R12, PT, PT, R12, -0x7f000001, RZ ;  /* 0x80ffffff0c0c2810 */ /* 0x000fe20007ffe0ff */
[----:B------:R-:W-:Y:S01]  /*147c0*/  ISETP.GE.U32.AND P0, PT, R14, 0x7f000001, PT ;  /* 0x7f0000010e00780c */ /* 0x000fe20003f06070 */
[----:B------:R-:W-:Y:S02]  /*147d0*/  ISETP.GE.U32.AND P3, PT, R157, 0x7f000001, PT ;  /* 0x7f0000019d00780c */ /* 0x000fe40003f66070 */
[----:B------:R-:W-:Y:S01]  /*147e0*/  @P1 IADD3 R4, PT, PT, R4, -0x7f000001, RZ ;  /* 0x80ffffff04041810 */ /* 0x000fe20007ffe0ff */
[----:B------:R-:W-:-:S09]  /*147f0*/  ISETP.GE.U32.AND P1, PT, R12, 0x7f000001, PT ;  /* 0x7f0000010c00780c */ /* 0x000fd20003f26070 */
[----:B------:R-:W-:Y:S02]  /*14800*/  @P0 IADD3 R14, PT, PT, R14, -0x7f000001, RZ ;  /* 0x80ffffff0e0e0810 */ /* 0x000fe40007ffe0ff */
[----:B------:R-:W-:Y:S02]  /*14810*/  @P3 IADD3 R157, PT, PT, R157, -0x7f000001, RZ ;  /* 0x80ffffff9d9d3810 */ /* 0x000fe40007ffe0ff */
[----:B------:R-:W-:Y:S02]  /*14820*/  @P1 IADD3 R12, PT, PT, R12, -0x7f000001, RZ ;  /* 0x80ffffff0c0c1810 */ /* 0x000fe40007ffe0ff */
[----:B------:R-:W-:Y:S02]  /*14830*/  IADD3 R161, PT, PT, R14, UR7, RZ ;  /* 0x000000070ea17c10 */ /* 0x000fe4000fffe0ff */
[----:B------:R-:W-:Y:S01]  /*14840*/  IADD3 R157, PT, PT, R4, R157, RZ ;  /* 0x0000009d049d7210 */ /* 0x000fe20007ffe0ff */
[----:B------:R-:W-:Y:S01]  /*14850*/  IMAD.WIDE.U32 R4, R146, R42, RZ ;  /* 0x0000002a92047225 */ /* 0x000fe200078e00ff */
[----:B------:R-:W-:Y:S01]  /*14860*/  ISETP.GE.U32.AND P1, PT, R12, 0x7f000001, PT ;  /* 0x7f0000010c00780c */ /* 0x000fe20003f26070 */
[----:B------:R-:W-:-:S02]  /*14870*/  ISETP.GE.U32.AND P0, PT, R161, 0x7f000001, PT ;  /* 0x7f000001a100780c */ /* 0x000fc40003f06070 */
[----:B------:R-:W-:-:S04]  /*14880*/  IMAD R155, R4, 0x7effffff, RZ ;  /* 0x7effffff049b7824 */ /* 0x000fc800078e02ff */
[----:B------:R-:W-:-:S04]  /*14890*/  IMAD.HI.U32 R155, R155, 0x7f000001, R4 ;  /* 0x7f0000019b9b7827 */ /* 0x000fc800078e0004 */
[----:B------:R-:W-:-:S04]  /*148a0*/  IMAD.WIDE.U32 R4, R146, R50, RZ ;  /* 0x0000003292047225 */ /* 0x000fc800078e00ff */
[----:B------:R-:W-:Y:S01]  /*148b0*/  IMAD R163, R4, 0x7effffff, RZ ;  /* 0x7effffff04a37824 */ /* 0x000fe200078e02ff */
[----:B------:R-:W-:Y:S02]  /*148c0*/  @P1 IADD3 R12, PT, PT, R12, -0x7f000001, RZ ;  /* 0x80ffffff0c0c1810 */ /* 0x000fe40007ffe0ff */
[----:B------:R-:W-:Y:S01]  /*148d0*/  @P0 IADD3 R161, PT, PT, R161, -0x7f000001, RZ ;  /* 0x80ffffffa1a10810 */ /* 0x000fe20007ffe0ff */
[----:B------:R-:W-:-:S04]  /*148e0*/  IMAD.HI.U32 R146, R163, 0x7f000001, R4 ;  /* 0x7f000001a3927827 */ /* 0x000fc800078e0004 */
[----:B------:R-:W-:Y:S01]  /*148f0*/  IMAD.WIDE.U32 R4, R10, R49, RZ ;  /* 0x000000310a047225 */ /* 0x000fe200078e00ff */
[----:B------:R-:W-:-:S03]  /*14900*/  IADD3 R12, PT, PT, R161, R12, RZ ;  /* 0x0000000ca10c7210 */ /* 0x000fc60007ffe0ff */
[----:B------:R-:W-:-:S04]  /*14910*/  IMAD R161, R4, 0x7effffff, RZ ;  /* 0x7effffff04a17824 */ /* 0x000fc800078e02ff */
[----:B------:R-:W-:-:S04]  /*14920*/  IMAD.HI.U32 R14, R161, 0x7f000001, R4 ;  /* 0x7f000001a10e7827 */ /* 0x000fc800078e0004 */
[----:B------:R-:W-:-:S04]  /*14930*/  IMAD.WIDE.U32 R4, R10, R50, RZ ;  /* 0x000000320a047225 */ /* 0x000fc800078e00ff */
[----:B------:R-:W-:Y:S01]  /*14940*/  IMAD R161, R4, 0x7effffff, RZ ;  /* 0x7effffff04a17824 */ /* 0x000fe200078e02ff */
[----:B------:R-:W-:-:S03]  /*14950*/  ISETP.GE.U32.AND P0, PT, R156, 0x7f000001, PT ;  /* 0x7f0000019c00780c */ /* 0x000fc60003f06070 */
[----:B------:R-:W-:-:S05]  /*14960*/  IMAD.HI.U32 R161, R161, 0x7f000001, R4 ;  /* 0x7f000001a1a17827 */ /* 0x000fca00078e0004 */
[----:B------:R-:W-:-:S05]  /*14970*/  ISETP.GE.U32.AND P1, PT, R161, 0x7f000001, PT ;  /* 0x7f000001a100780c */ /* 0x000fca0003f26070 */
[----:B------:R-:W-:Y:S01]  /*14980*/  @P0 IADD3 R156, PT, PT, R156, -0x7f000001, RZ ;  /* 0x80ffffff9c9c0810 */ /* 0x000fe20007ffe0ff */
[----:B------:R-:W-:Y:S01]  /*14990*/  ISETP.GE.U32.AND P0, PT, R11, 0x7f000001, PT ;  /* 0x7f0000010b00780c */ /* 0x000fe20003f06070 */
[----:B------:R-:W-:-:S06]  /*149a0*/  ISETP.GE.U32.AND P2, PT, R159, 0x7f000001, PT ;  /* 0x7f0000019f00780c */ /* 0x000fcc0003f46070 */
[----:B------:R-:W-:Y:S01]  /*149b0*/  @P1 IADD3 R161, PT, PT, R161, -0x7f000001, RZ ;  /* 0x80ffffffa1a11810 */ /* 0x000fe20007ffe0ff */
[----:B------:R-:W-:-:S04]  /*149c0*/  ISETP.GE.U32.AND P1, PT, R156, 0x7f000001, PT ;  /* 0x7f0000019c00780c */ /* 0x000fc80003f26070 */
[----:B------:R-:W-:Y:S01]  /*149d0*/  IMAD.WIDE.U32 R4, R161, 0x5fffffa, RZ ;  /* 0x05fffffaa1047825 */ /* 0x000fe200078e00ff */
[----:B------:R-:W-:-:S03]  /*149e0*/  @P0 IADD3 R11, PT, PT, R11, -0x7f000001, RZ ;  /* 0x80ffffff0b0b0810 */ /* 0x000fc60007ffe0ff */
[----:B------:R-:W-:Y:S01]  /*149f0*/  IMAD R161, R161, 0x6, RZ ;  /* 0x00000006a1a17824 */ /* 0x000fe200078e02ff */
[----:B------:R-:W-:-:S03]  /*14a00*/  @P2 IADD3 R159, PT, PT, R159, -0x7f000001, RZ ;  /* 0x80ffffff9f9f2810 */ /* 0x000fc60007ffe0ff */
[----:B------:R-:W-:Y:S01]  /*14a10*/  IMAD.HI.U32 R10, R161, 0x7f000001, R4 ;  /* 0x7f000001a10a7827 */ /* 0x000fe200078e0004 */
[----:B------:R-:W-:-:S03]  /*14a20*/  @P1 IADD3 R156, PT, PT, R156, -0x7f000001, RZ ;  /* 0x80ffffff9c9c1810 */ /* 0x000fc60007ffe0ff */
[----:B------:R-:W-:Y:S01]  /*14a30*/  IMAD.WIDE.U32 R4, R11, R49, RZ ;  /* 0x000000310b047225 */ /* 0x000fe200078e00ff */
[----:B------:R-:W-:-:S03]  /*14a40*/  IADD3 R156, PT, PT, R156, R159, RZ ;  /* 0x0000009f9c9c7210 */ /* 0x000fc60007ffe0ff */
[----:B------:R-:W-:-:S04]  /*14a50*/  IMAD R159, R4, 0x7effffff, RZ ;  /* 0x7effffff049f7824 */ /* 0x000fc800078e02ff */
[----:B------:R-:W-:Y:S01]  /*14a60*/  IMAD.HI.U32 R159, R159, 0x7f000001, R4 ;  /* 0x7f0000019f9f7827 */ /* 0x000fe200078e0004 */
[----:B------:R-:W-:-:S04]  /*14a70*/  ISETP.GE.U32.AND P0, PT, R13, 0x7f000001, PT ;  /* 0x7f0000010d00780c */ /* 0x000fc80003f06070 */
[----:B------:R-:W-:Y:S01]  /*14a80*/  ISETP.GE.U32.AND P1, PT, R159, 0x7f000001, PT ;  /* 0x7f0000019f00780c */ /* 0x000fe20003f26070 */
[----:B------:R-:W-:-:S08]  /*14a90*/  ISETP.GE.U32.AND P2, PT, R153, 0x7f000001, PT ;  /* 0x7f0000019900780c */ /* 0x000fd00003f46070 */
[----:B------:R-:W-:-:S04]  /*14aa0*/  @P0 IADD3 R13, PT, PT, R13, -0x7f000001, RZ ;  /* 0x80ffffff0d0d0810 */ /* 0x000fc80007ffe0ff */
[----:B------:R-:W-:Y:S01]  /*14ab0*/  @P1 IADD3 R159, PT, PT, R159, -0x7f000001, RZ ;  /* 0x80ffffff9f9f1810 */ /* 0x000fe20007ffe0ff */
[----:B------:R-:W-:Y:S01]  /*14ac0*/  ISETP.GE.U32.AND P1, PT, R146, 0x7f000001, PT ;  /* 0x7f0000019200780c */ /* 0x000fe20003f26070 */
[----:B------:R-:W-:-:S03]  /*14ad0*/  ISETP.GE.U32.AND P0, PT, R13, 0x7f000001, PT ;  /* 0x7f0000010d00780c */ /* 0x000fc60003f06070 */
[----:B------:R-:W-:Y:S01]  /*14ae0*/  IMAD.WIDE.U32 R4, R159, 0x5fffffa, RZ ;  /* 0x05fffffa9f047825 */ /* 0x000fe200078e00ff */
[----:B------:R-:W-:-:S03]  /*14af0*/  @P2 IADD3 R153, PT, PT, R153, -0x7f000001, RZ ;  /* 0x80ffffff99992810 */ /* 0x000fc60007ffe0ff */
[----:B------:R-:W-:-:S05]  /*14b00*/  IMAD R159, R159, 0x6, RZ ;  /* 0x000000069f9f7824 */ /* 0x000fca00078e02ff */
[----:B------:R-:W-:Y:S02]  /*14b10*/  @P1 IADD3 R146, PT, PT, R146, -0x7f000001, RZ ;  /* 0x80ffffff92921810 */ /* 0x000fe40007ffe0ff */
[----:B------:R-:W-:Y:S01]  /*14b20*/  @P0 IADD3 R13, PT, PT, R13, -0x7f000001, RZ ;  /* 0x80ffffff0d0d0810 */ /* 0x000fe20007ffe0ff */
[----:B------:R-:W-:Y:S01]  /*14b30*/  ISETP.GE.U32.AND P1, PT, R14, 0x7f000001, PT ;  /* 0x7f0000010e00780c */ /* 0x000fe20003f26070 */
[----:B------:R-:W-:Y:S01]  /*14b40*/  IMAD.HI.U32 R159, R159, 0x7f000001, R4 ;  /* 0x7f0000019f9f7827 */ /* 0x000fe200078e0004 */
[----:B------:R-:W-:-:S03]  /*14b50*/  ISETP.GE.U32.AND P0, PT, R146, 0x7f000001, PT ;  /* 0x7f0000019200780c */ /* 0x000fc60003f06070 */
[----:B------:R-:W-:Y:S01]  /*14b60*/  IMAD.WIDE.U32 R4, R11, R42, RZ ;  /* 0x0000002a0b047225 */ /* 0x000fe200078e00ff */
[----:B------:R-:W-:-:S03]  /*14b70*/  IADD3 R13, PT, PT, R13, R153, RZ ;  /* 0x000000990d0d7210 */ /* 0x000fc60007ffe0ff */
[----:B------:R-:W-:-:S04]  /*14b80*/  IMAD R153, R4, 0x7effffff, RZ ;  /* 0x7effffff04997824 */ /* 0x000fc800078e02ff */
[----:B------:R-:W-:Y:S01]  /*14b90*/  IMAD.HI.U32 R153, R153, 0x7f000001, R4 ;  /* 0x7f00000199997827 */ /* 0x000fe200078e0004 */
[----:B------:R-:W-:-:S03]  /*14ba0*/  @P1 IADD3 R14, PT, PT, R14, -0x7f000001, RZ ;  /* 0x80ffffff0e0e1810 */ /* 0x000fc60007ffe0ff */
[----:B------:R-:W-:Y:S01]  /*14bb0*/  IMAD.WIDE.U32 R4, R11, R48, RZ ;  /* 0x000000300b047225 */ /* 0x000fe200078e00ff */
[----:B------:R-:W-:-:S03]  /*14bc0*/  @P0 IADD3 R146, PT, PT, R146, -0x7f000001, RZ ;  /* 0x80ffffff92920810 */ /* 0x000fc60007ffe0ff */
[----:B------:R-:W-:Y:S01]  /*14bd0*/  IMAD R161, R4, 0x7effffff, RZ ;  /* 0x7effffff04a17824 */ /* 0x000fe200078e02ff */
[----:B------:R-:W-:-:S03]  /*14be0*/  IADD3 R146, PT, PT, R146, R14, RZ ;  /* 0x0000000e92927210 */ /* 0x000fc60007ffe0ff */
        /* <DEDUP_REMOVED lines=54> */
[----:B------:R-:W-:Y:S02]  /*14f50*/  IMAD.HI.U32 R4, R161, 0x7f000001, R4 ;  /* 0x7f000001a1047827 */ /* 0x000fe400078e0004 */
[----:B------:R-:W3:Y:S01]  /*14f60*/  LDL.64 R160, [R1+0x100] ;  /* 0x0001000001a07983 */ /* 0x000ee20000100a00 */
[C---:B------:R-:W-:Y:S01]  /*14f70*/  ISETP.GE.U32.AND P1, PT, R159.reuse, 0x7f000001, PT ;  /* 0x7f0000019f00780c */ /* 0x040fe20003f26070 */
[----:B------:R-:W-:Y:S02]  /*14f80*/  ISETP.GE.U32.AND P0, PT, R10, 0x7f000001, PT ;  /* 0x7f0000010a00780c */ /* 0x000fe40003f06070 */
[----:B------:R-:W-:Y:S10]  /*14f90*/  STL [R1+0x110], R164 ;  /* 0x000110a401007387 */ /* 0x000ff40000100800 */
[----:B------:R-:W-:-:S02]  /*14fa0*/  @P1 IADD3 R159, PT, PT, R159, -0x7f000001, RZ ;  /* 0x80ffffff9f9f1810 */ /* 0x000fc40007ffe0ff */
[----:B------:R-:W-:-:S04]  /*14fb0*/  @P0 IADD3 R10, PT, PT, R10, -0x7f000001, RZ ;  /* 0x80ffffff0a0a0810 */ /* 0x000fc80007ffe0ff */
[----:B------:R-:W-:Y:S01]  /*14fc0*/  IADD3 R159, PT, PT, R10, R159, RZ ;  /* 0x0000009f0a9f7210 */ /* 0x000fe20007ffe0ff */
[----:B------:R-:W-:Y:S01]  /*14fd0*/  ISETP.GE.U32.AND P1, PT, R153, 0x7f000001, PT ;  /* 0x7f0000019900780c */ /* 0x000fe20003f26070 */
[----:B------:R-:W-:-:S12]  /*14fe0*/  ISETP.GE.U32.AND P0, PT, R156, 0x7f000001, PT ;  /* 0x7f0000019c00780c */ /* 0x000fd80003f06070 */
[----:B------:R-:W-:Y:S02]  /*14ff0*/  @P1 IADD3 R153, PT, PT, R153, -0x7f000001, RZ ;  /* 0x80ffffff99991810 */ /* 0x000fe40007ffe0ff */
[----:B------:R-:W-:-:S04]  /*15000*/  @P0 IADD3 R156, PT, PT, R156, -0x7f000001, RZ ;  /* 0x80ffffff9c9c0810 */ /* 0x000fc80007ffe0ff */
[----:B------:R-:W-:Y:S01]  /*15010*/  IADD3 R5, PT, PT, R156, R153, RZ ;  /* 0x000000999c057210 */ /* 0x000fe20007ffe0ff */
        /* <DEDUP_REMOVED lines=10> */
[----:B------:R-:W-:Y:S01]  /*150c0*/  @P1 IADD3 R4, PT, PT, R4, -0x7f000001, RZ ;  /* 0x80ffffff04041810 */ /* 0x000fe20007ffe0ff */
[----:B------:R-:W-:Y:S01]  /*150d0*/  ISETP.GE.U32.AND P1, PT, R9, 0x7f000001, PT ;  /* 0x7f0000010900780c */ /* 0x000fe20003f26070 */
[----:B---3--:R-:W3:Y:S04]  /*150e0*/  LD.E R10, desc[UR14][R160.64+0x1f0] ;  /* 0x0001f00ea00a7980 */ /* 0x008ee8000c101900 */
[----:B------:R-:W4:Y:S04]  /*150f0*/  LD.E R153, desc[UR14][R160.64+0x1f4] ;  /* 0x0001f40ea0997980 */ /* 0x000f28000c101900 */
[----:B------:R-:W2:Y:S02]  /*15100*/  LD.E R156, desc[UR14][R160.64+0x1f8] ;  /* 0x0001f80ea09c7980 */ /* 0x000ea4000c101900 */
[----:B------:R-:W-:-:S02]  /*15110*/  @P0 IADD3 R148, PT, PT, R148, -0x7f000001, RZ ;  /* 0x80ffffff94940810 */ /* 0x000fc40007ffe0ff */
[----:B------:R-:W-:-:S03]  /*15120*/  @P1 IADD3 R9, PT, PT, R9, -0x7f000001, RZ ;  /* 0x80ffffff09091810 */ /* 0x000fc60007ffe0ff */
[----:B------:R-:W-:Y:S01]  /*15130*/  ISETP.GE.U32.AND P0, PT, R148, 0x7f000001, PT ;  /* 0x7f0000019400780c */ /* 0x000fe20003f06070 */
[----:B------:R0:W2:Y:S01]  /*15140*/  LD.E R160, desc[UR14][R160.64+0x1fc] ;  /* 0x0001fc0ea0a07980 */ /* 0x0000a2000c101900 */
[----:B------:R-:W-:Y:S01]  /*15150*/  ISETP.GE.U32.AND P2, PT, R5, R158, PT ;  /* 0x0000009e0500720c */ /* 0x000fe20003f46070 */
[----:B------:R-:W-:Y:S01]  /*15160*/  ISETP.GE.U32.AND P1, PT, R9, 0x7f000001, PT ;  /* 0x7f0000010900780c */ /* 0x000fe20003f26070 */
[----:B------:R-:W-:-:S09]  /*15170*/  IADD3 R158, PT, PT, -R158, R5, RZ ;  /* 0x000000059e9e7210 */ /* 0x000fd20007ffe1ff */
[----:B------:R-:W-:Y:S02]  /*15180*/  @P0 IADD3 R148, PT, PT, R148, -0x7f000001, RZ ;  /* 0x80ffffff94940810 */ /* 0x000fe40007ffe0ff */
[----:B------:R-:W-:Y:S02]  /*15190*/  @!P2 IADD3 R158, PT, PT, R158, 0x7f000001, RZ ;  /* 0x7f0000019e9ea810 */ /* 0x000fe40007ffe0ff */
[----:B------:R-:W-:Y:S01]  /*151a0*/  @P1 IADD3 R9, PT, PT, R9, -0x7f000001, RZ ;  /* 0x80ffffff09091810 */ /* 0x000fe20007ffe0ff */
[----:B------:R-:W-:-:S04]  /*151b0*/  ISETP.GE.U32.AND P2, PT, R148, 0x7f000001, PT ;  /* 0x7f0000019400780c */ /* 0x000fc80003f46070 */
[----:B------:R-:W-:Y:S01]  /*151c0*/  ISETP.GE.U32.AND P3, PT, R9, 0x7f000001, PT ;  /* 0x7f0000010900780c */ /* 0x000fe20003f66070 */
[----:B------:R-:W-:Y:S01]  /*151d0*/  ISETP.GE.U32.AND P1, PT, R14, 0x7f000001, PT ;  /* 0x7f0000010e00780c */ /* 0x000fe20003f26070 */
[----:B------:R-:W-:-:S07]  /*151e0*/  ISETP.GE.U32.AND P0, PT, R146, 0x7f000001, PT ;  /* 0x7f0000019200780c */ /* 0x000fce0003f06070 */
[----:B------:R-:W-:-:S04]  /*151f0*/  @P2 IADD3 R148, PT, PT, R148, -0x7f000001, RZ ;  /* 0x80ffffff94942810 */ /* 0x000fc80007ffe0ff */
[----:B------:R-:W-:Y:S01]  /*15200*/  @P3 IADD3 R9, PT, PT, R9, -0x7f000001, RZ ;  /* 0x80ffffff09093810 */ /* 0x000fe20007ffe0ff */
[----:B------:R-:W-:-:S04]  /*15210*/  ISETP.GE.U32.AND P4, PT, R148, 0x7f000001, PT ;  /* 0x7f0000019400780c */ /* 0x000fc80003f86070 */
[----:B------:R-:W-:Y:S01]  /*15220*/  ISETP.GE.U32.AND P3, PT, R9, 0x7f000001, PT ;  /* 0x7f0000010900780c */ /* 0x000fe20003f66070 */
[----:B------:R-:W-:Y:S01]  /*15230*/  ISETP.GE.U32.AND P5, PT, R155, 0x7f000001, PT ;  /* 0x7f0000019b00780c */ /* 0x000fe20003fa6070 */
[----:B------:R-:W-:Y:S01]  /*15240*/  ISETP.GE.U32.AND P2, PT, R159, 0x7f000001, PT ;  /* 0x7f0000019f00780c */ /* 0x000fe20003f46070 */
[----:B------:R-:W-:Y:S02]  /*15250*/  IADD3 R162, PT, PT, R13, R4, RZ ;  /* 0x000000040da27210 */ /* 0x000fe40007ffe0ff */
[----:B------:R-:W-:Y:S02]  /*15260*/  @P1 IADD3 R14, PT, PT, R14, -0x7f000001, RZ ;  /* 0x80ffffff0e0e1810 */ /* 0x000fe40007ffe0ff */
[----:B------:R-:W-:Y:S02]  /*15270*/  @P0 IADD3 R146, PT, PT, R146, -0x7f000001, RZ ;  /* 0x80ffffff92920810 */ /* 0x000fe40007ffe0ff */
[----:B------:R-:W-:Y:S02]  /*15280*/  @P4 IADD3 R148, PT, PT, R148, -0x7f000001, RZ ;  /* 0x80ffffff94944810 */ /* 0x000fe40007ffe0ff */
[----:B------:R-:W-:Y:S01]  /*15290*/  IADD3 R14, PT, PT, R146, R14, RZ ;  /* 0x0000000e920e7210 */ /* 0x000fe20007ffe0ff */
[----:B------:R-:W-:Y:S01]  /*152a0*/  ISETP.GE.U32.AND P1, PT, R157, 0x7f000001, PT ;  /* 0x7f0000019d00780c */ /* 0x000fe20003f26070 */
[----:B------:R-:W-:Y:S01]  /*152b0*/  ISETP.GE.U32.AND P0, PT, R162, 0x7f000001, PT ;  /* 0x7f000001a200780c */ /* 0x000fe20003f06070 */
[----:B------:R-:W-:-:S02]  /*152c0*/  @P3 IADD3 R9, PT, PT, R9, -0x7f000001, RZ ;  /* 0x80ffffff09093810 */ /* 0x000fc40007ffe0ff */
[----:B------:R-:W-:Y:S02]  /*152d0*/  IADD3 R148, PT, PT, R148, UR11, RZ ;  /* 0x0000000b94947c10 */ /* 0x000fe4000fffe0ff */
[----:B------:R-:W-:Y:S02]  /*152e0*/  @P5 IADD3 R155, PT, PT, R155, -0x7f000001, RZ ;  /* 0x80ffffff9b9b5810 */ /* 0x000fe40007ffe0ff */
[----:B------:R-:W-:Y:S01]  /*152f0*/  @P2 IADD3 R159, PT, PT, R159, -0x7f000001, RZ ;  /* 0x80ffffff9f9f2810 */ /* 0x000fe20007ffe0ff */
[----:B------:R-:W-:Y:S01]  /*15300*/  ISETP.GE.U32.AND P4, PT, R11, 0x7f000001, PT ;  /* 0x7f0000010b00780c */ /* 0x000fe20003f86070 */
[----:B------:R-:W-:Y:S01]  /*15310*/  ISETP.GE.U32.AND P2, PT, R9, 0x7f000001, PT ;  /* 0x7f0000010900780c */ /* 0x000fe20003f46070 */
[----:B------:R-:W-:Y:S01]  /*15320*/  ISETP.GE.U32.AND P5, PT, R148, 0x7f000001, PT ;  /* 0x7f0000019400780c */ /* 0x000fe20003fa6070 */
[----:B------:R-:W-:Y:S01]  /*15330*/  ISETP.GE.U32.AND P3, PT, R14, 0x7f000001, PT ;  /* 0x7f0000010e00780c */ /* 0x000fe20003f66070 */
[----:B------:R-:W-:Y:S02]  /*15340*/  IADD3 R155, PT, PT, R159, R155, RZ ;  /* 0x0000009b9f9b7210 */ /* 0x000fe40007ffe0ff */
[----:B------:R-:W-:-:S02]  /*15350*/  @P1 IADD3 R157, PT, PT, R157, -0x7f000001, RZ ;  /* 0x80ffffff9d9d1810 */ /* 0x000fc40007ffe0ff */
[----:B------:R-:W-:Y:S01]  /*15360*/  @P0 IADD3 R162, PT, PT, R162, -0x7f000001, RZ ;  /* 0x80ffffffa2a20810 */ /* 0x000fe20007ffe0ff */
[----:B------:R-:W-:Y:S01]  /*15370*/  ISETP.GE.U32.AND P0, PT, R12, 0x7f000001, PT ;  /* 0x7f0000010c00780c */ /* 0x000fe20003f06070 */
[----:B------:R-:W-:-:S03]  /*15380*/  ISETP.GE.U32.AND P1, PT, R155, 0x7f000001, PT ;  /* 0x7f0000019b00780c */ /* 0x000fc60003f26070 */
[----:B------:R-:W-:Y:S02]  /*15390*/  @P4 IADD3 R11, PT, PT, R11, -0x7f000001, RZ ;  /* 0x80ffffff0b0b4810 */ /* 0x000fe40007ffe0ff */
[----:B------:R-:W-:Y:S02]  /*153a0*/  @P2 IADD3 R9, PT, PT, R9, -0x7f000001, RZ ;  /* 0x80ffffff09092810 */ /* 0x000fe40007ffe0ff */
[----:B------:R-:W-:Y:S02]  /*153b0*/  @P5 IADD3 R148, PT, PT, R148, -0x7f000001, RZ ;  /* 0x80ffffff94945810 */ /* 0x000fe40007ffe0ff */
[----:B------:R-:W-:Y:S02]  /*153c0*/  @P3 IADD3 R14, PT, PT, R14, -0x7f000001, RZ ;  /* 0x80ffffff0e0e3810 */ /* 0x000fe40007ffe0ff */
[----:B------:R-:W-:Y:S02]  /*153d0*/  IADD3 R148, PT, PT, R148, R9, RZ ;  /* 0x0000000994947210 */ /* 0x000fe40007ffe0ff */
[----:B------:R-:W-:-:S02]  /*153e0*/  IADD3 R11, PT, PT, R14, R11, RZ ;  /* 0x0000000b0e0b7210 */ /* 0x000fc40007ffe0ff */
[----:B------:R-:W-:Y:S02]  /*153f0*/  @P0 IADD3 R12, PT, PT, R12, -0x7f000001, RZ ;  /* 0x80ffffff0c0c0810 */ /* 0x000fe40007ffe0ff */
[----:B------:R-:W-:Y:S01]  /*15400*/  @P1 IADD3 R155, PT, PT, R155, -0x7f000001, RZ ;  /* 0x80ffffff9b9b1810 */ /* 0x000fe20007ffe0ff */
[----:B------:R-:W-:Y:S01]  /*15410*/  ISETP.GE.U32.AND P6, PT, R162, R157, PT ;  /* 0x0000009da200720c */ /* 0x000fe20003fc6070 */
[----:B------:R-:W-:Y:S01]  /*15420*/  ISETP.GE.U32.AND P0, PT, R148, 0x7f000001, PT ;  /* 0x7f0000019400780c */ /* 0x000fe20003f06070 */
[----:B------:R-:W-:Y:S01]  /*15430*/  ISETP.GE.U32.AND P1, PT, R11, 0x7f000001, PT ;  /* 0x7f0000010b00780c */ /* 0x000fe20003f26070 */
[----:B------:R-:W-:Y:S01]  /*15440*/  IADD3 R146, PT, PT, -R157, R162, RZ ;  /* 0x000000a29d927210 */ /* 0x000fe20007ffe1ff */
[----:B------:R-:W-:Y:S01]  /*15450*/  ISETP.GE.U32.AND P2, PT, R155, R12, PT ;  /* 0x0000000c9b00720c */ /* 0x000fe20003f46070 */
[----:B------:R-:W-:-:S08]  /*15460*/  IADD3 R12, PT, PT, -R12, R155, RZ ;  /* 0x0000009b0c0c7210 */ /* 0x000fd00007ffe1ff */
[----:B------:R-:W-:Y:S02]  /*15470*/  @!P6 IADD3 R146, PT, PT, R146, 0x7f000001, RZ ;  /* 0x7f0000019292e810 */ /* 0x000fe40007ffe0ff */
[----:B------:R-:W-:Y:S02]  /*15480*/  @P0 IADD3 R148, PT, PT, R148, -0x7f000001, RZ ;  /* 0x80ffffff94940810 */ /* 0x000fe40007ffe0ff */
[----:B------:R-:W-:-:S05]  /*15490*/  @P1 IADD3 R11, PT, PT, R11, -0x7f000001, RZ ;  /* 0x80ffffff0b0b1810 */ /* 0x000fca0007ffe0ff */
[----:B------:R-:W-:Y:S01]  /*154a0*/  ISETP.GE.U32.AND P0, PT, R11, R148, PT ;  /* 0x000000940b00720c */ /* 0x000fe20003f06070 */
[----:B------:R-:W-:Y:S02]  /*154b0*/  @!P2 IADD3 R12, PT, PT, R12, 0x7f000001, RZ ;  /* 0x7f0000010c0ca810 */ /* 0x000fe40007ffe0ff */
[----:B------:R-:W-:-:S10]  /*154c0*/  IADD3 R11, PT, PT, -R148, R11, RZ ;  /* 0x0000000b940b7210 */ /* 0x000fd40007ffe1ff */
[----:B------:R-:W-:Y:S01]  /*154d0*/  @!P0 IADD3 R11, PT, PT, R11, 0x7f000001, RZ ;  /* 0x7f0000010b0b8810 */ /* 0x000fe20007ffe0ff */
[----:B---3--:R-:W-:-:S04]  /*154e0*/  IMAD.WIDE.U32 R4, R10, R158, RZ ;  /* 0x0000009e0a047225 */ /* 0x008fc800078e00ff */
        /* <DEDUP_REMOVED lines=26> */
[----:B0-----:R-:W-:-:S04]  /*15690*/  IMAD R161, R153, 0x6, RZ ;  /* 0x0000000699a17824 */ /* 0x001fc800078e02ff */
[----:B------:R-:W-:-:S04]  /*156a0*/  IMAD.HI.U32 R161, R161, 0x7f000001, R4 ;  /* 0x7f000001a1a17827 */ /* 0x000fc800078e0004 */
[----:B--2---:R-:W-:-:S04]  /*156b0*/  IMAD.WIDE.U32 R4, R156, R146, RZ ;  /* 0x000000929c047225 */ /* 0x004fc800078e00ff */
[----:B------:R-:W-:-:S04]  /*156c0*/  IMAD R153, R4, 0x7effffff, RZ ;  /* 0x7effffff04997824 */ /* 0x000fc800078e02ff */
[----:B------:R-:W-:Y:S01]  /*156d0*/  IMAD.HI.U32 R153, R153, 0x7f000001, R4 ;  /* 0x7f00000199997827 */ /* 0x000fe200078e0004 */
[----:B------:R-:W-:-:S04]  /*156e0*/  ISETP.GE.U32.AND P0, PT, R13, 0x7f000001, PT ;  /* 0x7f0000010d00780c */ /* 0x000fc80003f06070 */
[----:B------:R-:W-:-:S09]  /*156f0*/  ISETP.GE.U32.AND P1, PT, R153, 0x7f000001, PT ;  /* 0x7f0000019900780c */ /* 0x000fd20003f26070 */
[----:B------:R-:W-:-:S04]  /*15700*/  @P0 IADD3 R13, PT, PT, R13, -0x7f000001, RZ ;  /* 0x80ffffff0d0d0810 */ /* 0x000fc80007ffe0ff */
[----:B------:R-:W-:Y:S01]  /*15710*/  @P1 IADD3 R153, PT, PT, R153, -0x7f000001, RZ ;  /* 0x80ffffff99991810 */ /* 0x000fe20007ffe0ff */
[----:B------:R-:W-:Y:S01]  /*15720*/  ISETP.GE.U32.AND P1, PT, R9, 0x7f000001, PT ;  /* 0x7f0000010900780c */ /* 0x000fe20003f26070 */
[----:B------:R-:W-:Y:S01]  /*15730*/  ISETP.GE.U32.AND P0, PT, R13, 0x7f000001, PT ;  /* 0x7f0000010d00780c */ /* 0x000fe20003f06070 */
[----:B------:R-:W-:Y:S02]  /*15740*/  ISETP.GE.U32.AND P2, PT, R14, 0x7f000001, PT ;  /* 0x7f0000010e00780c */ /* 0x000fe40003f46070 */
[----:B------:R-:W-:-:S09]  /*15750*/  IMAD.WIDE.U32 R4, R153, 0x5fffffa, RZ ;  /* 0x05fffffa99047825 */ /* 0x000fd200078e00ff */
[----:B------:R-:W-:Y:S02]  /*15760*/  @P1 IADD3 R9, PT, PT, R9, -0x7f000001, RZ ;  /* 0x80ffffff09091810 */ /* 0x000fe40007ffe0ff */
[----:B------:R-:W-:Y:S01]  /*15770*/  @P0 IADD3 R13, PT, PT, R13, -0x7f000001, RZ ;  /* 0x80ffffff0d0d0810 */ /* 0x000fe20007ffe0ff */
[----:B------:R-:W-:Y:S01]  /*15780*/  ISETP.GE.U32.AND P1, PT, R157, 0x7f000001, PT ;  /* 0x7f0000019d00780c */ /* 0x000fe20003f26070 */
[----:B------:R-:W-:Y:S01]  /*15790*/  IMAD R153, R153, 0x6, RZ ;  /* 0x0000000699997824 */ /* 0x000fe200078e02ff */
[----:B------:R-:W-:Y:S01]  /*157a0*/  ISETP.GE.U32.AND P0, PT, R9, 0x7f000001, PT ;  /* 0x7f0000010900780c */ /* 0x000fe20003f06070 */
[----:B------:R-:W-:Y:S02]  /*157b0*/  @P2 IADD3 R14, PT, PT, R14, -0x7f000001, RZ ;  /* 0x80ffffff0e0e2810 */ /* 0x000fe40007ffe0ff */
[----:B------:R-:W-:-:S04]  /*157c0*/  IMAD.HI.U32 R153, R153, 0x7f000001, R4 ;  /* 0x7f00000199997827 */ /* 0x000fc800078e0004 */
[----:B------:R-:W-:Y:S01]  /*157d0*/  IMAD.WIDE.U32 R4, R156, R12, RZ ;  /* 0x0000000c9c047225 */ /* 0x000fe200078e00ff */
[----:B------:R-:W-:-:S03]  /*157e0*/  IADD3 R14, PT, PT, R13, R14, RZ ;  /* 0x0000000e0d0e7210 */ /* 0x000fc60007ffe0ff */
        /* <DEDUP_REMOVED lines=45> */
[----:B------:R-:W-:-:S04]  /*15ac0*/  IMAD.WIDE.U32 R4, R11, 0x5fffffa, RZ ;  /* 0x05fffffa0b047825 */ /* 0x000fc800078e00ff */
[----:B------:R-:W-:-:S04]  /*15ad0*/  IMAD R159, R11, 0x6, RZ ;  /* 0x000000060b9f7824 */ /* 0x000fc800078e02ff */
[----:B------:R-:W-:Y:S01]  /*15ae0*/  IMAD.HI.U32 R159, R159, 0x7f000001, R4 ;  /* 0x7f0000019f9f7827 */ /* 0x000fe200078e0004 */
[----:B------:R-:W-:-:S03]  /*15af0*/  @P2 IADD3 R10, PT, PT, R10, -0x7f000001, RZ ;  /* 0x80ffffff0a0a2810 */ /* 0x000fc60007ffe0ff */
[----:B------:R-:W-:Y:S01]  /*15b00*/  IMAD.WIDE.U32 R4, R121, R152, RZ ;  /* 0x0000009879047225 */ /* 0x000fe200078e00ff */
[----:B------:R-:W-:-:S03]  /*15b10*/  @P1 IADD3 R148, PT, PT, R148, -0x7f000001, RZ ;  /* 0x80ffffff94941810 */ /* 0x000fc60007ffe0ff */
[----:B------:R-:W-:Y:S01]  /*15b20*/  IMAD R11, R4, 0x7effffff, RZ ;  /* 0x7effffff040b7824 */ /* 0x000fe200078e02ff */
[----:B------:R-:W-:Y:S02]  /*15b30*/  @P0 IADD3 R155, PT, PT, R155, -0x7f000001, RZ ;  /* 0x80ffffff9b9b0810 */ /* 0x000fe40007ffe0ff */
[----:B------:R-:W-:Y:S01]  /*15b40*/  IADD3 R148, PT, PT, R148, R10, RZ ;  /* 0x0000000a94947210 */ /* 0x000fe20007ffe0ff */
[----:B------:R-:W-:Y:S01]  /*15b50*/  IMAD.HI.U32 R160, R11, 0x7f000001, R4 ;  /* 0x7f0000010ba07827 */ /* 0x000fe200078e0004 */
[----:B------:R-:W-:-:S03]  /*15b60*/  ISETP.GE.U32.AND P1, PT, R161, 0x7f000001, PT ;  /* 0x7f000001a100780c */ /* 0x000fc60003f26070 */
[----:B------:R-:W-:Y:S01]  /*15b70*/  IMAD.WIDE.U32 R10, R8, R152, RZ ;  /* 0x00000098080a7225 */ /* 0x000fe200078e00ff */
[----:B------:R-:W-:-:S03]  /*15b80*/  ISETP.GE.U32.AND P0, PT, R155, 0x7f000001, PT ;  /* 0x7f0000019b00780c */ /* 0x000fc60003f06070 */
[----:B------:R-:W-:-:S04]  /*15b90*/  IMAD R5, R10, 0x7effffff, RZ ;  /* 0x7effffff0a057824 */ /* 0x000fc800078e02ff */
[----:B------:R-:W-:-:S04]  /*15ba0*/  IMAD.HI.U32 R10, R5, 0x7f000001, R10 ;  /* 0x7f000001050a7827 */ /* 0x000fc800078e000a */
        /* <DEDUP_REMOVED lines=18> */
[----:B------:R-:W-:Y:S01]  /*15cd0*/  ISETP.GE.U32.AND P0, PT, R4, 0x7f000001, PT ;  /* 0x7f0000010400780c */ /* 0x000fe20003f06070 */
[----:B------:R-:W-:-:S12]  /*15ce0*/  ISETP.GE.U32.AND P2, PT, R160, 0x7f000001, PT ;  /* 0x7f000001a000780c */ /* 0x000fd80003f46070 */
[----:B------:R-:W-:Y:S01]  /*15cf0*/  @P0 IADD3 R4, PT, PT, R4, -0x7f000001, RZ ;  /* 0x80ffffff04040810 */ /* 0x000fe20007ffe0ff */
[----:B------:R-:W-:Y:S01]  /*15d00*/  ISETP.GE.U32.AND P0, PT, R157, 0x7f000001, PT ;  /* 0x7f0000019d00780c */ /* 0x000fe20003f06070 */
[----:B------:R-:W-:Y:S02]  /*15d10*/  @P2 IADD3 R160, PT, PT, R160, -0x7f000001, RZ ;  /* 0x80ffffffa0a02810 */ /* 0x000fe40007ffe0ff */
[----:B------:R-:W-:Y:S02]  /*15d20*/  IADD3 R152, PT, PT, R4, UR11, RZ ;  /* 0x0000000b04987c10 */ /* 0x000fe4000fffe0ff */
[----:B------:R-:W-:-:S03]  /*15d30*/  IADD3 R160, PT, PT, R154, R160, RZ ;  /* 0x000000a09aa07210 */ /* 0x000fc60007ffe0ff */
[----:B------:R-:W-:Y:S01]  /*15d40*/  ISETP.GE.U32.AND P3, PT, R152, 0x7f000001, PT ;  /* 0x7f0000019800780c */ /* 0x000fe20003f66070 */
[----:B------:R-:W-:-:S04]  /*15d50*/  ISETP.GE.U32.AND P1, PT, R13, 0x7f000001, PT ;  /* 0x7f0000010d00780c */ /* 0x000fc80003f26070 */
[----:B------:R-:W-:Y:S01]  /*15d60*/  @P0 IADD3 R157, PT, PT, R157, -0x7f000001, RZ ;  /* 0x80ffffff9d9d0810 */ /* 0x000fe20007ffe0ff */
[----:B------:R-:W-:-:S07]  /*15d70*/  ISETP.GE.U32.AND P0, PT, R160, 0x7f000001, PT ;  /* 0x7f000001a000780c */ /* 0x000fce0003f06070 */
[----:B------:R-:W-:Y:S02]  /*15d80*/  @P3 IADD3 R152, PT, PT, R152, -0x7f000001, RZ ;  /* 0x80ffffff98983810 */ /* 0x000fe40007ffe0ff */
[----:B------:R-:W-:-:S04]  /*15d90*/  @P1 IADD3 R13, PT, PT, R13, -0x7f000001, RZ ;  /* 0x80ffffff0d0d1810 */ /* 0x000fc80007ffe0ff */
[----:B------:R-:W-:Y:S01]  /*15da0*/  @P0 IADD3 R160, PT, PT, R160, -0x7f000001, RZ ;  /* 0x80ffffffa0a00810 */ /* 0x000fe20007ffe0ff */
[----:B------:R-:W-:Y:S01]  /*15db0*/  IMAD.WIDE.U32 R4, R152, UR5, RZ ;  /* 0x0000000598047c25 */ /* 0x000fe2000f8e00ff */
[----:B------:R-:W-:Y:S02]  /*15dc0*/  IADD3 R13, PT, PT, R157, R13, RZ ;  /* 0x0000000d9d0d7210 */ /* 0x000fe40007ffe0ff */
[----:B------:R-:W-:Y:S01]  /*15dd0*/  IADD3 R160, PT, PT, R160, UR7, RZ ;  /* 0x00000007a0a07c10 */ /* 0x000fe2000fffe0ff */
[----:B------:R-:W-:-:S04]  /*15de0*/  IMAD R157, R4, 0x7effffff, RZ ;  /* 0x7effffff049d7824 */ /* 0x000fc800078e02ff */
[----:B------:R-:W-:Y:S01]  /*15df0*/  ISETP.GE.U32.AND P0, PT, R160, 0x7f000001, PT ;  /* 0x7f000001a000780c */ /* 0x000fe20003f06070 */
[----:B------:R-:W-:-:S05]  /*15e00*/  IMAD.HI.U32 R157, R157, 0x7f000001, R4 ;  /* 0x7f0000019d9d7827 */ /* 0x000fca00078e0004 */
[----:B------:R-:W-:-:S07]  /*15e10*/  ISETP.GE.U32.AND P1, PT, R157, 0x7f000001, PT ;  /* 0x7f0000019d00780c */ /* 0x000fce0003f26070 */
[----:B------:R-:W-:Y:S01]  /*15e20*/  @P0 IADD3 R160, PT, PT, R160, -0x7f000001, RZ ;  /* 0x80ffffffa0a00810 */ /* 0x000fe20007ffe0ff */
[----:B------:R-:W-:-:S05]  /*15e30*/  ISETP.GE.U32.AND P0, PT, R11, 0x7f000001, PT ;  /* 0x7f0000010b00780c */ /* 0x000fca0003f06070 */
[----:B------:R-:W-:Y:S02]  /*15e40*/  @P1 IADD3 R157, PT, PT, R157, -0x7f000001, RZ ;  /* 0x80ffffff9d9d1810 */ /* 0x000fe40007ffe0ff */
[----:B------:R-:W-:-:S03]  /*15e50*/  IADD3 R160, PT, PT, R160, UR7, RZ ;  /* 0x00000007a0a07c10 */ /* 0x000fc6000fffe0ff */
[----:B------:R-:W-:Y:S02]  /*15e60*/  IMAD.WIDE.U32 R4, R157, 0x5fffffa, RZ ;  /* 0x05fffffa9d047825 */ /* 0x000fe400078e00ff */
[----:B------:R-:W-:Y:S01]  /*15e70*/  ISETP.GE.U32.AND P1, PT, R160, 0x7f000001, PT ;  /* 0x7f000001a000780c */ /* 0x000fe20003f26070 */
[----:B------:R-:W-:Y:S01]  /*15e80*/  @P0 IADD3 R11, PT, PT, R11, -0x7f000001, RZ ;  /* 0x80ffffff0b0b0810 */ /* 0x000fe20007ffe0ff */
[----:B------:R-:W-:-:S04]  /*15e90*/  IMAD R157, R157, 0x6, RZ ;  /* 0x000000069d9d7824 */ /* 0x000fc800078e02ff */
[----:B------:R-:W-:Y:S01]  /*15ea0*/  IMAD.HI.U32 R157, R157, 0x7f000001, R4 ;  /* 0x7f0000019d9d7827 */ /* 0x000fe200078e0004 */
[----:B------:R-:W-:-:S05]  /*15eb0*/  IADD3 R4, PT, PT, R139, R11, RZ ;  /* 0x0000000b8b047210 */ /* 0x000fca0007ffe0ff */
[----:B------:R-:W-:Y:S01]  /*15ec0*/  ISETP.GE.U32.AND P2, PT, R4, 0x7f000001, PT ;  /* 0x7f0000010400780c */ /* 0x000fe20003f46070 */
[----:B------:R-:W-:Y:S01]  /*15ed0*/  @P1 IADD3 R160, PT, PT, R160, -0x7f000001, RZ ;  /* 0x80ffffffa0a01810 */ /* 0x000fe20007ffe0ff */
[----:B------:R-:W-:-:S03]  /*15ee0*/  ISETP.GE.U32.AND P0, PT, R148, 0x7f000001, PT ;  /* 0x7f0000019400780c */ /* 0x000fc60003f06070 */
[----:B------:R-:W-:Y:S01]  /*15ef0*/  IADD3 R11, PT, PT, R160, UR7, RZ ;  /* 0x00000007a00b7c10 */ /* 0x000fe2000fffe0ff */
[----:B------:R-:W-:-:S04]  /*15f00*/  ISETP.GE.U32.AND P1, PT, R9, 0x7f000001, PT ;  /* 0x7f0000010900780c */ /* 0x000fc80003f26070 */
[----:B------:R-:W-:-:S03]  /*15f10*/  ISETP.GE.U32.AND P3, PT, R11, 0x7f000001, PT ;  /* 0x7f0000010b00780c */ /* 0x000fc60003f66070 */
[----:B------:R-:W-:-:S04]  /*15f20*/  @P2 IADD3 R4, PT, PT, R4, -0x7f000001, RZ ;  /* 0x80ffffff04042810 */ /* 0x000fc80007ffe0ff */
[----:B------:R-:W-:Y:S02]  /*15f30*/  IADD3 R160, PT, PT, R4, UR10, RZ ;  /* 0x0000000a04a07c10 */ /* 0x000fe4000fffe0ff */
[----:B------:R-:W-:-:S03]  /*15f40*/  @P0 IADD3 R148, PT, PT, R148, -0x7f000001, RZ ;  /* 0x80ffffff94940810 */ /* 0x000fc60007ffe0ff */
[----:B------:R-:W-:Y:S01]  /*15f50*/  ISETP.GE.U32.AND P0, PT, R160, 0x7f000001, PT ;  /* 0x7f000001a000780c */ /* 0x000fe20003f06070 */
[----:B------:R-:W-:Y:S02]  /*15f60*/  @P3 IADD3 R11, PT, PT, R11, -0x7f000001, RZ ;  /* 0x80ffffff0b0b3810 */ /* 0x000fe40007ffe0ff */
[----:B------:R-:W-:-:S03]  /*15f70*/  @P1 IADD3 R9, PT, PT, R9, -0x7f000001, RZ ;  /* 0x80ffffff09091810 */ /* 0x000fc60007ffe0ff */
[----:B------:R-:W-:Y:S01]  /*15f80*/  IMAD.WIDE.U32 R4, R11, UR4, RZ ;  /* 0x000000040b047c25 */ /* 0x000fe2000f8e00ff */
[----:B------:R-:W-:-:S03]  /*15f90*/  IADD3 R148, PT, PT, R148, R9, RZ ;  /* 0x0000000994947210 */ /* 0x000fc60007ffe0ff */
[----:B------:R-:W-:-:S03]  /*15fa0*/  IMAD R9, R4, 0x7effffff, RZ ;  /* 0x7effffff04097824 */ /* 0x000fc600078e02ff */
[----:B------:R-:W-:Y:S01]  /*15fb0*/  @P0 IADD3 R160, PT, PT, R160, -0x7f000001, RZ ;  /* 0x80ffffffa0a00810 */ /* 0x000fe20007ffe0ff */
[----:B------:R-:W-:-:S03]  /*15fc0*/  IMAD.HI.U32 R4, R9, 0x7f000001, R4 ;  /* 0x7f00000109047827 */ /* 0x000fc600078e0004 */
[----:B------:R-:W-:-:S05]  /*15fd0*/  IADD3 R9, PT, PT, R160, UR10, RZ ;  /* 0x0000000aa0097c10 */ /* 0x000fca000fffe0ff */
[----:B------:R-:W-:Y:S01]  /*15fe0*/  ISETP.GE.U32.AND P0, PT, R9, 0x7f000001, PT ;  /* 0x7f0000010900780c */ /* 0x000fe20003f06070 */
[----:B------:R-:W-:-:S12]  /*15ff0*/  ISETP.GE.U32.AND P1, PT, R4, 0x7f000001, PT ;  /* 0x7f0000010400780c */ /* 0x000fd80003f26070 */
[----:B------:R-:W-:Y:S01]  /*16000*/  @P0 IADD3 R9, PT, PT, R9, -0x7f000001, RZ ;  /* 0x80ffffff09090810 */ /* 0x000fe20007ffe0ff */
[----:B------:R-:W-:Y:S01]  /*16010*/  ISETP.GE.U32.AND P0, PT, R10, 0x7f000001, PT ;  /* 0x7f0000010a00780c */ /* 0x000fe20003f06070 */
[----:B------:R-:W-:Y:S02]  /*16020*/  @P1 IADD3 R4, PT, PT, R4, -0x7f000001, RZ ;  /* 0x80ffffff04041810 */ /* 0x000fe40007ffe0ff */
[----:B------:R-:W-:Y:S01]  /*16030*/  IADD3 R9, PT, PT, R9, UR10, RZ ;  /* 0x0000000a09097c10 */ /* 0x000fe2000fffe0ff */
[----:B------:R-:W-:Y:S02]  /*16040*/  ISETP.GE.U32.AND P3, PT, R157, 0x7f000001, PT ;  /* 0x7f0000019d00780c */ /* 0x000fe40003f66070 */
[----:B------:R-:W-:Y:S02]  /*16050*/  ISETP.GE.U32.AND P2, PT, R4, 0x7f000001, PT ;  /* 0x7f0000010400780c */ /* 0x000fe40003f46070 */
[----:B------:R-:W-:-:S05]  /*16060*/  ISETP.GE.U32.AND P1, PT, R9, 0x7f000001, PT ;  /* 0x7f0000010900780c */ /* 0x000fca0003f26070 */
[----:B------:R-:W-:-:S04]  /*16070*/  @P0 IADD3 R10, PT, PT, R10, -0x7f000001, RZ ;  /* 0x80ffffff0a0a0810 */ /* 0x000fc80007ffe0ff */
[----:B------:R-:W-:Y:S02]  /*16080*/  IADD3 R10, PT, PT, R151, R10, RZ ;  /* 0x0000000a970a7210 */ /* 0x000fe40007ffe0ff */
[----:B------:R-:W-:Y:S02]  /*16090*/  @P2 IADD3 R4, PT, PT, R4, -0x7f000001, RZ ;  /* 0x80ffffff04042810 */ /* 0x000fe40007ffe0ff */
[----:B------:R-:W-:Y:S01]  /*160a0*/  @P3 IADD3 R157, PT, PT, R157, -0x7f000001, RZ ;  /* 0x80ffffff9d9d3810 */ /* 0x000fe20007ffe0ff */
[----:B------:R-:W-:Y:S01]  /*160b0*/  ISETP.GE.U32.AND P0, PT, R10, 0x7f000001, PT ;  /* 0x7f0000010a00780c */ /* 0x000fe20003f06070 */
[----:B------:R-:W-:Y:S02]  /*160c0*/  @P1 IADD3 R9, PT, PT, R9, -0x7f000001, RZ ;  /* 0x80ffffff09091810 */ /* 0x000fe40007ffe0ff */
[----:B------:R-:W-:-:S03]  /*160d0*/  IADD3 R157, PT, PT, R4, R157, RZ ;  /* 0x0000009d049d7210 */ /* 0x000fc60007ffe0ff */
[----:B------:R-:W-:-:S04]  /*160e0*/  IMAD.WIDE.U32 R4, R9, UR6, RZ ;  /* 0x0000000609047c25 */ /* 0x000fc8000f8e00ff */
[----:B------:R-:W-:-:S03]  /*160f0*/  IMAD R161, R4, 0x7effffff, RZ ;  /* 0x7effffff04a17824 */ /* 0x000fc600078e02ff */
[----:B------:R-:W-:Y:S01]  /*16100*/  @P0 IADD3 R10, PT, PT, R10, -0x7f000001, RZ ;  /* 0x80ffffff0a0a0810 */ /* 0x000fe20007ffe0ff */
[----:B------:R-:W-:-:S03]  /*16110*/  IMAD.HI.U32 R161, R161, 0x7f000001, R4 ;  /* 0x7f000001a1a17827 */ /* 0x000fc600078e0004 */
[----:B------:R-:W-:Y:S02]  /*16120*/  IADD3 R10, PT, PT, R10, UR9, RZ ;  /* 0x000000090a0a7c10 */ /* 0x000fe4000fffe0ff */
[----:B------:R-:W-:-:S03]  /*16130*/  ISETP.GE.U32.AND P1, PT, R161, 0x7f000001, PT ;  /* 0x7f000001a100780c */ /* 0x000fc60003f26070 */
[----:B------:R-:W-:-:S10]  /*16140*/  ISETP.GE.U32.AND P0, PT, R10, 0x7f000001, PT ;  /* 0x7f0000010a00780c */ /* 0x000fd40003f06070 */
[----:B------:R-:W-:-:S03]  /*16150*/  @P1 IADD3 R161, PT, PT, R161, -0x7f000001, RZ ;  /* 0x80ffffffa1a11810 */ /* 0x000fc60007ffe0ff */
[----:B------:R-:W-:Y:S02]  /*16160*/  @P0 IADD3 R10, PT, PT, R10, -0x7f000001, RZ ;  /* 0x80ffffff0a0a0810 */ /* 0x000fe40007ffe0ff */
[----:B------:R-:W-:-:S04]  /*16170*/  IMAD.WIDE.U32 R4, R161, 0x5fffffa, RZ ;  /* 0x05fffffaa1047825 */ /* 0x000fc800078e00ff */
[----:B------:R-:W-:Y:S01]  /*16180*/  IMAD R161, R161, 0x6, RZ ;  /* 0x00000006a1a17824 */ /* 0x000fe200078e02ff */
[----:B------:R-:W-:-:S03]  /*16190*/  IADD3 R10, PT, PT, R10, UR9, RZ ;  /* 0x000000090a0a7c10 */ /* 0x000fc6000fffe0ff */
[----:B------:R-:W-:Y:S02]  /*161a0*/  IMAD.HI.U32 R4, R161, 0x7f000001, R4 ;  /* 0x7f000001a1047827 */ /* 0x000fe400078e0004 */
[----:B------:R-:W-:Y:S01]  /*161b0*/  ISETP.GE.U32.AND P0, PT, R10, 0x7f000001, PT ;  /* 0x7f0000010a00780c */ /* 0x000fe20003f06070 */
[----:B------:R-:W-:Y:S02]  /*161c0*/  ISETP.GE.U32.AND P1, PT, R157, 0x7f000001, PT ;  /* 0x7f0000019d00780c */ /* 0x000fe40003f26070 */
[----:B------:R-:W-:-:S10]  /*161d0*/  ISETP.GE.U32.AND P2, PT, R4, 0x7f000001, PT ;  /* 0x7f0000010400780c */ /* 0x000fd40003f46070 */
[----:B------:R-:W-:Y:S02]  /*161e0*/  @P0 IADD3 R10, PT, PT, R10, -0x7f000001, RZ ;  /* 0x80ffffff0a0a0810 */ /* 0x000fe40007ffe0ff */
[----:B------:R-:W-:Y:S02]  /*161f0*/  @P1 IADD3 R157, PT, PT, R157, -0x7f000001, RZ ;  /* 0x80ffffff9d9d1810 */ /* 0x000fe40007ffe0ff */
[----:B------:R-:W-:Y:S02]  /*16200*/  @P2 IADD3 R4, PT, PT, R4, -0x7f000001, RZ ;  /* 0x80ffffff04042810 */ /* 0x000fe40007ffe0ff */
[----:B------:R-:W-:Y:S01]  /*16210*/  IADD3 R10, PT, PT, R10, UR9, RZ ;  /* 0x000000090a0a7c10 */ /* 0x000fe2000fffe0ff */
[----:B------:R-:W-:Y:S01]  /*16220*/  ISETP.GE.U32.AND P0, PT, R14, 0x7f000001, PT ;  /* 0x7f0000010e00780c */ /* 0x000fe20003f06070 */
[----:B------:R-:W-:Y:S01]  /*16230*/  IADD3 R157, PT, PT, R157, R4, RZ ;  /* 0x000000049d9d7210 */ /* 0x000fe20007ffe0ff */
[----:B------:R-:W-:Y:S02]  /*16240*/  IMAD.WIDE.U32 R4, R9, UR4, RZ ;  /* 0x0000000409047c25 */ /* 0x000fe4000f8e00ff */
[----:B------:R-:W-:-:S02]  /*16250*/  ISETP.GE.U32.AND P2, PT, R10, 0x7f000001, PT ;  /* 0x7f0000010a00780c */ /* 0x000fc40003f46070 */
[----:B------:R-:W-:-:S04]  /*16260*/  IMAD R161, R4, 0x7effffff, RZ ;  /* 0x7effffff04a17824 */ /* 0x000fc800078e02ff */
[----:B------:R-:W-:-:S03]  /*16270*/  IMAD.HI.U32 R160, R161, 0x7f000001, R4 ;  /* 0x7f000001a1a07827 */ /* 0x000fc600078e0004 */
[----:B------:R-:W-:Y:S02]  /*16280*/  @P0 IADD3 R14, PT, PT, R14, -0x7f000001, RZ ;  /* 0x80ffffff0e0e0810 */ /* 0x000fe40007ffe0ff */
[----:B------:R-:W-:Y:S02]  /*16290*/  ISETP.GE.U32.AND P0, PT, R160, 0x7f000001, PT ;  /* 0x7f000001a000780c */ /* 0x000fe40003f06070 */
[----:B------:R-:W-:Y:S01]  /*162a0*/  @P2 IADD3 R10, PT, PT, R10, -0x7f000001, RZ ;  /* 0x80ffffff0a0a2810 */ /* 0x000fe20007ffe0ff */
[----:B------:R-:W-:-:S04]  /*162b0*/  ISETP.GE.U32.AND P1, PT, R156, 0x7f000001, PT ;  /* 0x7f0000019c00780c */ /* 0x000fc80003f26070 */
[----:B------:R-:W-:-:S04]  /*162c0*/  IMAD.WIDE.U32 R4, R10, UR5, RZ ;  /* 0x000000050a047c25 */ /* 0x000fc8000f8e00ff */
[----:B------:R-:W-:Y:S02]  /*162d0*/  IMAD R161, R4, 0x7effffff, RZ ;  /* 0x7effffff04a17824 */ /* 0x000fe400078e02ff */
[----:B------:R-:W-:Y:S02]  /*162e0*/  @P0 IADD3 R160, PT, PT, R160, -0x7f000001, RZ ;  /* 0x80ffffffa0a00810 */ /* 0x000fe40007ffe0ff */
[----:B------:R-:W-:Y:S01]  /*162f0*/  IMAD.HI.U32 R5, R161, 0x7f000001, R4 ;  /* 0x7f000001a1057827 */ /* 0x000fe200078e0004 */
[----:B------:R-:W-:Y:S02]  /*16300*/  @P1 IADD3 R156, PT, PT, R156, -0x7f000001, RZ ;  /* 0x80ffffff9c9c1810 */ /* 0x000fe40007ffe0ff */
[----:B------:R-:W-:Y:S02]  /*16310*/  ISETP.GE.U32.AND P0, PT, R160, 0x7f000001, PT ;  /* 0x7f000001a000780c */ /* 0x000fe40003f06070 */
[----:B------:R-:W-:Y:S01]  /*16320*/  ISETP.GE.U32.AND P1, PT, R5, 0x7f000001, PT ;  /* 0x7f0000010500780c */ /* 0x000fe20003f26070 */
[----:B------:R-:W-:-:S10]  /*16330*/  IADD3 R14, PT, PT, R14, R156, RZ ;  /* 0x0000009c0e0e7210 */ /* 0x000fd40007ffe0ff */
[----:B------:R-:W-:Y:S02]  /*16340*/  @P0 IADD3 R160, PT, PT, R160, -0x7f000001, RZ ;  /* 0x80ffffffa0a00810 */ /* 0x000fe40007ffe0ff */
[----:B------:R-:W-:Y:S01]  /*16350*/  @P1 IADD3 R5, PT, PT, R5, -0x7f000001, RZ ;  /* 0x80ffffff05051810 */ /* 0x000fe20007ffe0ff */
[----:B------:R-:W-:-:S03]  /*16360*/  ISETP.GE.U32.AND P0, PT, R155, 0x7f000001, PT ;  /* 0x7f0000019b00780c */ /* 0x000fc60003f06070 */
[----:B------:R-:W-:Y:S01]  /*16370*/  IADD3 R156, PT, PT, R160, R5, RZ ;  /* 0x00000005a09c7210 */ /* 0x000fe20007ffe0ff */
[----:B------:R-:W-:Y:S01]  /*16380*/  IMAD.WIDE.U32 R4, R152, UR4, RZ ;  /* 0x0000000498047c25 */ /* 0x000fe2000f8e00ff */
[----:B------:R-:W-:-:S03]  /*16390*/  ISETP.GE.U32.AND P1, PT, R153, 0x7f000001, PT ;  /* 0x7f0000019900780c */ /* 0x000fc60003f26070 */
[----:B------:R-:W-:-:S04]  /*163a0*/  IMAD R161, R4, 0x7effffff, RZ ;  /* 0x7effffff04a17824 */ /* 0x000fc800078e02ff */
[----:B------:R-:W-:Y:S01]  /*163b0*/  IMAD.HI.U32 R161, R161, 0x7f000001, R4 ;  /* 0x7f000001a1a17827 */ /* 0x000fe200078e0004 */
[----:B------:R-:W-:-:S04]  /*163c0*/  @P0 IADD3 R155, PT, PT, R155, -0x7f000001, RZ ;  /* 0x80ffffff9b9b0810 */ /* 0x000fc80007ffe0ff */
[----:B------:R-:W-:Y:S01]  /*163d0*/  ISETP.GE.U32.AND P0, PT, R161, 0x7f000001, PT ;  /* 0x7f000001a100780c */ /* 0x000fe20003f06070 */
[----:B------:R-:W-:Y:S01]  /*163e0*/  @P1 IADD3 R153, PT, PT, R153, -0x7f000001, RZ ;  /* 0x80ffffff99991810 */ /* 0x000fe20007ffe0ff */
[----:B------:R-:W-:-:S03]  /*163f0*/  IMAD.WIDE.U32 R4, R9, UR5, RZ ;  /* 0x0000000509047c25 */ /* 0x000fc6000f8e00ff */
[----:B------:R-:W-:Y:S01]  /*16400*/  IADD3 R155, PT, PT, R155, R153, RZ ;  /* 0x000000999b9b7210 */ /* 0x000fe20007ffe0ff */
[----:B------:R-:W-:-:S04]  /*16410*/  IMAD R153, R4, 0x7effffff, RZ ;  /* 0x7effffff04997824 */ /* 0x000fc800078e02ff */
[----:B------:R-:W-:-:S03]  /*16420*/  IMAD.HI.U32 R4, R153, 0x7f000001, R4 ;  /* 0x7f00000199047827 */ /* 0x000fc600078e0004 */
[----:B------:R-:W-:Y:S02]  /*16430*/  @P0 IADD3 R161, PT, PT, R161, -0x7f000001, RZ ;  /* 0x80ffffffa1a10810 */ /* 0x000fe40007ffe0ff */
[----:B------:R-:W-:-:S03]  /*16440*/  ISETP.GE.U32.AND P1, PT, R4, 0x7f000001, PT ;  /* 0x7f0000010400780c */ /* 0x000fc60003f26070 */
[----:B------:R-:W-:-:S10]  /*16450*/  ISETP.GE.U32.AND P0, PT, R161, 0x7f000001, PT ;  /* 0x7f000001a100780c */ /* 0x000fd40003f06070 */
[----:B------:R-:W-:-:S03]  /*16460*/  @P1 IADD3 R4, PT, PT, R4, -0x7f000001, RZ ;  /* 0x80ffffff04041810 */ /* 0x000fc60007ffe0ff */
[----:B------:R-:W-:-:S04]  /*16470*/  @P0 IADD3 R161, PT, PT, R161, -0x7f000001, RZ ;  /* 0x80ffffffa1a10810 */ /* 0x000fc80007ffe0ff */
[----:B------:R-:W-:Y:S01]  /*16480*/  IADD3 R153, PT, PT, R161, R4, RZ ;  /* 0x00000004a1997210 */ /* 0x000fe20007ffe0ff */
[----:B------:R-:W-:-:S04]  /*16490*/  IMAD.WIDE.U32 R4, R11, UR6, RZ ;  /* 0x000000060b047c25 */ /* 0x000fc8000f8e00ff */
        /* <DEDUP_REMOVED lines=17> */
[----:B------:R-:W-:-:S04]  /*165b0*/  IMAD.HI.U32 R153, R153, 0x7f000001, R4 ;  /* 0x7f00000199997827 */ /* 0x000fc800078e0004 */
[----:B------:R-:W-:-:S04]  /*165c0*/  IMAD.WIDE.U32 R4, R11, UR12, RZ ;  /* 0x0000000c0b047c25 */ /* 0x000fc8000f8e00ff */
[----:B------:R-:W-:-:S04]  /*165d0*/  IMAD R11, R4, 0x7effffff, RZ ;  /* 0x7effffff040b7824 */ /* 0x000fc800078e02ff */
[----:B------:R-:W-:Y:S01]  /*165e0*/  IMAD.HI.U32 R11, R11, 0x7f000001, R4 ;  /* 0x7f0000010b0b7827 */ /* 0x000fe200078e0004 */
[----:B------:R-:W-:-:S04]  /*165f0*/  ISETP.GE.U32.AND P0, PT, R160, 0x7f000001, PT ;  /* 0x7f000001a000780c */ /* 0x000fc80003f06070 */
[----:B------:R-:W-:Y:S01]  /*16600*/  ISETP.GE.U32.AND P1, PT, R11, 0x7f000001, PT ;  /* 0x7f0000010b00780c */ /* 0x000fe20003f26070 */
[----:B------:R-:W-:-:S04]  /*16610*/  IMAD.WIDE.U32 R4, R10, UR4, RZ ;  /* 0x000000040a047c25 */ /* 0x000fc8000f8e00ff */
[----:B------:R-:W-:-:S04]  /*16620*/  IMAD R161, R4, 0x7effffff, RZ ;  /* 0x7effffff04a17824 */ /* 0x000fc800078e02ff */
[----:B------:R-:W-:-:S04]  /*16630*/  @P0 IADD3 R160, PT, PT, R160, -0x7f000001, RZ ;  /* 0x80ffffffa0a00810 */ /* 0x000fc80007ffe0ff */
[----:B------:R-:W-:-:S04]  /*16640*/  @P1 IADD3 R11, PT, PT, R11, -0x7f000001, RZ ;  /* 0x80ffffff0b0b1810 */ /* 0x000fc80007ffe0ff */
[----:B------:R-:W-:Y:S01]  /*16650*/  IADD3 R11, PT, PT, R160, R11, RZ ;  /* 0x0000000ba00b7210 */ /* 0x000fe20007ffe0ff */
[----:B------:R-:W-:-:S04]  /*16660*/  IMAD.HI.U32 R160, R161, 0x7f000001, R4 ;  /* 0x7f000001a1a07827 */ /* 0x000fc800078e0004 */
[----:B------:R-:W-:-:S04]  /*16670*/  IMAD.WIDE.U32 R4, R10, UR12, RZ ;  /* 0x0000000c0a047c25 */ /* 0x000fc8000f8e00ff */
        /* <DEDUP_REMOVED lines=16> */
[----:B------:R-:W-:Y:S02]  /*16780*/  @P0 IADD3 R161, PT, PT, R161, -0x7f000001, RZ ;  /* 0x80ffffffa1a10810 */ /* 0x000fe40007ffe0ff */
[----:B------:R-:W-:-:S03]  /*16790*/  @P1 IADD3 R153, PT, PT, R153, -0x7f000001, RZ ;  /* 0x80ffffff99991810 */ /* 0x000fc60007ffe0ff */
[----:B------:R-:W-:Y:S01]  /*167a0*/  IMAD.WIDE.U32 R4, R161, 0x5fffffa, RZ ;  /* 0x05fffffaa1047825 */ /* 0x000fe200078e00ff */
[----:B------:R-:W-:-:S03]  /*167b0*/  IADD3 R153, PT, PT, R160, R153, RZ ;  /* 0x00000099a0997210 */ /* 0x000fc60007ffe0ff */
        /* <DEDUP_REMOVED lines=10> */
[----:B------:R-:W-:Y:S01]  /*16860*/  IMAD.WIDE.U32 R4, R152, UR12, RZ ;  /* 0x0000000c98047c25 */ /* 0x000fe2000f8e00ff */
[----:B------:R-:W-:Y:S01]  /*16870*/  ISETP.GE.U32.AND P1, PT, R160, 0x7f000001, PT ;  /* 0x7f000001a000780c */ /* 0x000fe20003f26070 */
[----:B------:R-:W-:Y:S02]  /*16880*/  ISETP.GE.U32.AND P0, PT, R153, 0x7f000001, PT ;  /* 0x7f0000019900780c */ /* 0x000fe40003f06070 */
[----:B------:R-:W-:-:S04]  /*16890*/  IMAD R161, R4, 0x7effffff, RZ ;  /* 0x7effffff04a17824 */ /* 0x000fc800078e02ff */
[----:B------:R-:W-:-:S05]  /*168a0*/  IMAD.HI.U32 R161, R161, 0x7f000001, R4 ;  /* 0x7f000001a1a17827 */ /* 0x000fca00078e0004 */
[----:B------:R-:W-:Y:S01]  /*168b0*/  ISETP.GE.U32.AND P2, PT, R161, 0x7f000001, PT ;  /* 0x7f000001a100780c */ /* 0x000fe20003f46070 */
[----:B------:R-:W-:Y:S02]  /*168c0*/  @P1 IADD3 R160, PT, PT, R160, -0x7f000001, RZ ;  /* 0x80ffffffa0a01810 */ /* 0x000fe40007ffe0ff */
[----:B------:R-:W-:-:S04]  /*168d0*/  @P0 IADD3 R153, PT, PT, R153, -0x7f000001, RZ ;  /* 0x80ffffff99990810 */ /* 0x000fc80007ffe0ff */
[----:B------:R-:W-:Y:S01]  /*168e0*/  IADD3 R152, PT, PT, R153, R160, RZ ;  /* 0x000000a099987210 */ /* 0x000fe20007ffe0ff */
[----:B------:R-:W-:-:S05]  /*168f0*/  ISETP.GE.U32.AND P1, PT, R9, 0x7f000001, PT ;  /* 0x7f0000010900780c */ /* 0x000fca0003f26070 */
[----:B------:R-:W-:Y:S01]  /*16900*/  @P2 IADD3 R161, PT, PT, R161, -0x7f000001, RZ ;  /* 0x80ffffffa1a12810 */ /* 0x000fe20007ffe0ff */
[----:B------:R-:W-:-:S04]  /*16910*/  ISETP.GE.U32.AND P0, PT, R152, 0x7f000001, PT ;  /* 0x7f0000019800780c */ /* 0x000fc80003f06070 */
[----:B------:R-:W-:-:S04]  /*16920*/  IMAD.WIDE.U32 R4, R161, 0x5fffffa, RZ ;  /* 0x05fffffaa1047825 */ /* 0x000fc800078e00ff */
[----:B------:R-:W-:-:S04]  /*16930*/  IMAD R153, R161, 0x6, RZ ;  /* 0x00000006a1997824 */ /* 0x000fc800078e02ff */
[----:B------:R-:W-:Y:S01]  /*16940*/  IMAD.HI.U32 R5, R153, 0x7f000001, R4 ;  /* 0x7f00000199057827 */ /* 0x000fe200078e0004 */
[----:B------:R-:W-:Y:S02]  /*16950*/  @P1 IADD3 R9, PT, PT, R9, -0x7f000001, RZ ;  /* 0x80ffffff09091810 */ /* 0x000fe40007ffe0ff */
[----:B------:R-:W-:Y:S01]  /*16960*/  @P0 IADD3 R152, PT, PT, R152, -0x7f000001, RZ ;  /* 0x80ffffff98980810 */ /* 0x000fe20007ffe0ff */
[----:B------:R-:W-:Y:S01]  /*16970*/  ISETP.GE.U32.AND P0, PT, R156, 0x7f000001, PT ;  /* 0x7f0000019c00780c */ /* 0x000fe20003f06070 */
[----:B------:R-:W-:Y:S01]  /*16980*/  IMAD.WIDE.U32 R160, R121, R15, RZ ;  /* 0x0000000f79a07225 */ /* 0x000fe200078e00ff */
[----:B------:R-:W-:-:S03]  /*16990*/  ISETP.GE.U32.AND P1, PT, R5, 0x7f000001, PT ;  /* 0x7f0000010500780c */ /* 0x000fc60003f26070 */
[----:B------:R-:W-:Y:S01]  /*169a0*/  IMAD R153, R160, 0x7effffff, RZ ;  /* 0x7effffffa0997824 */ /* 0x000fe200078e02ff */
[----:B------:R-:W-:-:S03]  /*169b0*/  IADD3 R9, PT, PT, R152, R9, RZ ;  /* 0x0000000998097210 */ /* 0x000fc60007ffe0ff */
[----:B------:R-:W-:-:S04]  /*169c0*/  IMAD.HI.U32 R160, R153, 0x7f000001, R160 ;  /* 0x7f00000199a07827 */ /* 0x000fc800078e00a0 */
[----:B------:R-:W-:Y:S01]  /*169d0*/  IMAD.WIDE.U32 R152, R8, R15, RZ ;  /* 0x0000000f08987225 */ /* 0x000fe200078e00ff */
[----:B------:R-:W-:Y:S02]  /*169e0*/  @P0 IADD3 R156, PT, PT, R156, -0x7f000001, RZ ;  /* 0x80ffffff9c9c0810 */ /* 0x000fe40007ffe0ff */
[----:B------:R-:W-:Y:S01]  /*169f0*/  @P1 IADD3 R5, PT, PT, R5, -0x7f000001, RZ ;  /* 0x80ffffff05051810 */ /* 0x000fe20007ffe0ff */
[----:B------:R-:W-:-:S04]  /*16a00*/  IMAD R161, R152, 0x7effffff, RZ ;  /* 0x7effffff98a17824 */ /* 0x000fc800078e02ff */
[----:B------:R-:W-:Y:S01]  /*16a10*/  IMAD.HI.U32 R152, R161, 0x7f000001, R152 ;  /* 0x7f000001a1987827 */ /* 0x000fe200078e0098 */
[----:B------:R-:W-:-:S03]  /*16a20*/  IADD3 R153, PT, PT, R156, R5, RZ ;  /* 0x000000059c997210 */ /* 0x000fc60007ffe0ff */
[----:B------:R-:W-:-:S04]  /*16a30*/  IMAD.WIDE.U32 R4, R119, R15, RZ ;  /* 0x0000000f77047225 */ /* 0x000fc800078e00ff */
        /* <DEDUP_REMOVED lines=17> */
[----:B------:R-:W-:Y:S01]  /*16b50*/  ISETP.GE.U32.AND P3, PT, R10, 0x7f000001, PT ;  /* 0x7f0000010a00780c */ /* 0x000fe20003f66070 */
[----:B------:R-:W-:-:S11]  /*16b60*/  ISETP.GE.U32.AND P2, PT, R157, 0x7f000001, PT ;  /* 0x7f0000019d00780c */ /* 0x000fd60003f46070 */
[----:B------:R-:W-:-:S04]  /*16b70*/  @P0 IADD3 R160, PT, PT, R160, -0x7f000001, RZ ;  /* 0x80ffffffa0a00810 */ /* 0x000fc80007ffe0ff */
[----:B------:R-:W-:-:S05]  /*16b80*/  IADD3 R160, PT, PT, R154, R160, RZ ;  /* 0x000000a09aa07210 */ /* 0x000fca0007ffe0ff */
[----:B------:R-:W-:Y:S01]  /*16b90*/  ISETP.GE.U32.AND P0, PT, R160, 0x7f000001, PT ;  /* 0x7f000001a000780c */ /* 0x000fe20003f06070 */
[----:B------:R-:W-:Y:S02]  /*16ba0*/  IADD3 R15, PT, PT, R4, UR11, RZ ;  /* 0x0000000b040f7c10 */ /* 0x000fe4000fffe0ff */
[----:B------:R-:W-:Y:S02]  /*16bb0*/  @P3 IADD3 R10, PT, PT, R10, -0x7f000001, RZ ;  /* 0x80ffffff0a0a3810 */ /* 0x000fe40007ffe0ff */
[----:B------:R-:W-:Y:S01]  /*16bc0*/  @P2 IADD3 R157, PT, PT, R157, -0x7f000001, RZ ;  /* 0x80ffffff9d9d2810 */ /* 0x000fe20007ffe0ff */
[----:B------:R-:W-:-:S03]  /*16bd0*/  ISETP.GE.U32.AND P1, PT, R15, 0x7f000001, PT ;  /* 0x7f0000010f00780c */ /* 0x000fc60003f26070 */
[----:B------:R-:W-:-:S04]  /*16be0*/  IADD3 R157, PT, PT, R157, R10, RZ ;  /* 0x0000000a9d9d7210 */ /* 0x000fc80007ffe0ff */
[----:B------:R-:W-:-:S04]  /*16bf0*/  @P0 IADD3 R160, PT, PT, R160, -0x7f000001, RZ ;  /* 0x80ffffffa0a00810 */ /* 0x000fc80007ffe0ff */
[----:B------:R-:W-:Y:S02]  /*16c00*/  IADD3 R10, PT, PT, R160, UR7, RZ ;  /* 0x00000007a00a7c10 */ /* 0x000fe4000fffe0ff */
[----:B------:R-:W-:-:S03]  /*16c10*/  @P1 IADD3 R15, PT, PT, R15, -0x7f000001, RZ ;  /* 0x80ffffff0f0f1810 */ /* 0x000fc60007ffe0ff */
[----:B------:R-:W-:Y:S02]  /*16c20*/  ISETP.GE.U32.AND P0, PT, R10, 0x7f000001, PT ;  /* 0x7f0000010a00780c */ /* 0x000fe40003f06070 */
[----:B------:R-:W-:-:S04]  /*16c30*/  IMAD.WIDE.U32 R4, R15, UR5, RZ ;  /* 0x000000050f047c25 */ /* 0x000fc8000f8e00ff */
[----:B------:R-:W-:-:S04]  /*16c40*/  IMAD R161, R4, 0x7effffff, RZ ;  /* 0x7effffff04a17824 */ /* 0x000fc800078e02ff */
[----:B------:R-:W-:-:S03]  /*16c50*/  IMAD.HI.U32 R161, R161, 0x7f000001, R4 ;  /* 0x7f000001a1a17827 */ /* 0x000fc600078e0004 */
[----:B------:R-:W-:Y:S01]  /*16c60*/  @P0 IADD3 R10, PT, PT, R10, -0x7f000001, RZ ;  /* 0x80ffffff0a0a0810 */ /* 0x000fe20007ffe0ff */
[----:B------:R-:W-:Y:S01]  /*16c70*/  ISETP.GE.U32.AND P0, PT, R156, 0x7f000001, PT ;  /* 0x7f0000019c00780c */ /* 0x000fe20003f06070 */
[----:B------:R-:W-:Y:S02]  /*16c80*/  ISETP.GE.U32.AND P1, PT, R161, 0x7f000001, PT ;  /* 0x7f000001a100780c */ /* 0x000fe40003f26070 */
[----:B------:R-:W-:-:S10]  /*16c90*/  IADD3 R10, PT, PT, R10, UR7, RZ ;  /* 0x000000070a0a7c10 */ /* 0x000fd4000fffe0ff */
[----:B------:R-:W-:Y:S02]  /*16ca0*/  @P0 IADD3 R156, PT, PT, R156, -0x7f000001, RZ ;  /* 0x80ffffff9c9c0810 */ /* 0x000fe40007ffe0ff */
[----:B------:R-:W-:Y:S01]  /*16cb0*/  @P1 IADD3 R161, PT, PT, R161, -0x7f000001, RZ ;  /* 0x80ffffffa1a11810 */ /* 0x000fe20007ffe0ff */
[----:B------:R-:W-:Y:S01]  /*16cc0*/  ISETP.GE.U32.AND P1, PT, R10, 0x7f000001, PT ;  /* 0x7f0000010a00780c */ /* 0x000fe20003f26070 */
[----:B------:R-:W-:-:S05]  /*16cd0*/  IADD3 R156, PT, PT, R139, R156, RZ ;  /* 0x0000009c8b9c7210 */ /* 0x000fca0007ffe0ff */
[----:B------:R-:W-:Y:S01]  /*16ce0*/  ISETP.GE.U32.AND P2, PT, R156, 0x7f000001, PT ;  /* 0x7f0000019c00780c */ /* 0x000fe20003f46070 */
[----:B------:R-:W-:-:S06]  /*16cf0*/  ISETP.GE.U32.AND P0, PT, R148, 0x7f000001, PT ;  /* 0x7f0000019400780c */ /* 0x000fcc0003f06070 */
[----:B------:R-:W-:-:S04]  /*16d00*/  @P1 IADD3 R10, PT, PT, R10, -0x7f000001, RZ ;  /* 0x80ffffff0a0a1810 */ /* 0x000fc80007ffe0ff */
[----:B------:R-:W-:Y:S02]  /*16d10*/  IADD3 R10, PT, PT, R10, UR7, RZ ;  /* 0x000000070a0a7c10 */ /* 0x000fe4000fffe0ff */
[----:B------:R-:W-:-:S03]  /*16d20*/  @P2 IADD3 R156, PT, PT, R156, -0x7f000001, RZ ;  /* 0x80ffffff9c9c2810 */ /* 0x000fc60007ffe0ff */
[----:B------:R-:W-:Y:S01]  /*16d30*/  ISETP.GE.U32.AND P3, PT, R10, 0x7f000001, PT ;  /* 0x7f0000010a00780c */ /* 0x000fe20003f66070 */
[----:B------:R-:W-:Y:S01]  /*16d40*/  IADD3 R156, PT, PT, R156, UR10, RZ ;  /* 0x0000000a9c9c7c10 */ /* 0x000fe2000fffe0ff */
[----:B------:R-:W-:Y:S01]  /*16d50*/  ISETP.GE.U32.AND P1, PT, R12, 0x7f000001, PT ;  /* 0x7f0000010c00780c */ /* 0x000fe20003f26070 */
[----:B------:R-:W-:-:S03]  /*16d60*/  @P0 IADD3 R148, PT, PT, R148, -0x7f000001, RZ ;  /* 0x80ffffff94940810 */ /* 0x000fc60007ffe0ff */
[----:B------:R-:W-:Y:S01]  /*16d70*/  ISETP.GE.U32.AND P0, PT, R156, 0x7f000001, PT ;  /* 0x7f0000019c00780c */ /* 0x000fe20003f06070 */
[----:B------:R-:W-:-:S04]  /*16d80*/  IMAD.WIDE.U32 R4, R161, 0x5fffffa, RZ ;  /* 0x05fffffaa1047825 */ /* 0x000fc800078e00ff */
[----:B------:R-:W-:Y:S02]  /*16d90*/  IMAD R161, R161, 0x6, RZ ;  /* 0x00000006a1a17824 */ /* 0x000fe400078e02ff */
[----:B------:R-:W-:Y:S02]  /*16da0*/  @P3 IADD3 R10, PT, PT, R10, -0x7f000001, RZ ;  /* 0x80ffffff0a0a3810 */ /* 0x000fe40007ffe0ff */
[----:B------:R-:W-:Y:S01]  /*16db0*/  @P1 IADD3 R12, PT, PT, R12, -0x7f000001, RZ ;  /* 0x80ffffff0c0c1810 */ /* 0x000fe20007ffe0ff */
[----:B------:R-:W-:-:S03]  /*16dc0*/  IMAD.HI.U32 R160, R161, 0x7f000001, R4 ;  /* 0x7f000001a1a07827 */ /* 0x000fc600078e0004 */
[----:B------:R-:W-:Y:S01]  /*16dd0*/  @P0 IADD3 R156, PT, PT, R156, -0x7f000001, RZ ;  /* 0x80ffffff9c9c0810 */ /* 0x000fe20007ffe0ff */
[----:B------:R-:W-:Y:S01]  /*16de0*/  IMAD.WIDE.U32 R4, R10, UR4, RZ ;  /* 0x000000040a047c25 */ /* 0x000fe2000f8e00ff */
[----:B------:R-:W-:Y:S02]  /*16df0*/  IADD3 R12, PT, PT, R148, R12, RZ ;  /* 0x0000000c940c7210 */ /* 0x000fe40007ffe0ff */
[----:B------:R-:W-:Y:S01]  /*16e00*/  IADD3 R148, PT, PT, R156, UR10, RZ ;  /* 0x0000000a9c947c10 */ /* 0x000fe2000fffe0ff */
[----:B------:R-:W-:-:S04]  /*16e10*/  IMAD R161, R4, 0x7effffff, RZ ;  /* 0x7effffff04a17824 */ /* 0x000fc800078e02ff */
[----:B------:R-:W-:Y:S01]  /*16e20*/  IMAD.HI.U32 R5, R161, 0x7f000001, R4 ;  /* 0x7f000001a1057827 */ /* 0x000fe200078e0004 */
[----:B------:R-:W-:-:S04]  /*16e30*/  ISETP.GE.U32.AND P0, PT, R148, 0x7f000001, PT ;  /* 0x7f0000019400780c */ /* 0x000fc80003f06070 */
[----:B------:R-:W-:-:S09]  /*16e40*/  ISETP.GE.U32.AND P1, PT, R5, 0x7f000001, PT ;  /* 0x7f0000010500780c */ /* 0x000fd20003f26070 */
[----:B------:R-:W-:Y:S01]  /*16e50*/  @P0 IADD3 R148, PT, PT, R148, -0x7f000001, RZ ;  /* 0x80ffffff94940810 */ /* 0x000fe20007ffe0ff */
[----:B------:R-:W-:-:S03]  /*16e60*/  ISETP.GE.U32.AND P0, PT, R152, 0x7f000001, PT ;  /* 0x7f0000019800780c */ /* 0x000fc60003f06070 */
[----:B------:R-:W-:Y:S02]  /*16e70*/  @P1 IADD3 R5, PT, PT, R5, -0x7f000001, RZ ;  /* 0x80ffffff05051810 */ /* 0x000fe40007ffe0ff */
[----:B------:R-:W-:-:S03]  /*16e80*/  IADD3 R148, PT, PT, R148, UR10, RZ ;  /* 0x0000000a94947c10 */ /* 0x000fc6000fffe0ff */
[----:B------:R-:W-:Y:S01]  /*16e90*/  ISETP.GE.U32.AND P2, PT, R5, 0x7f000001, PT ;  /* 0x7f0000010500780c */ /* 0x000fe20003f46070 */
[----:B------:R-:W-:Y:S01]  /*16ea0*/  ISETP.GE.U32.AND P3, PT, R160, 0x7f000001, PT ;  /* 0x7f000001a000780c */ /* 0x000fe20003f66070 */
[----:B------:R-:W-:-:S03]  /*16eb0*/  ISETP.GE.U32.AND P1, PT, R148, 0x7f000001, PT ;  /* 0x7f0000019400780c */ /* 0x000fc60003f26070 */
[----:B------:R-:W-:-:S04]  /*16ec0*/  @P0 IADD3 R152, PT, PT, R152, -0x7f000001, RZ ;  /* 0x80ffffff98980810 */ /* 0x000fc80007ffe0ff */
[----:B------:R-:W-:-:S04]  /*16ed0*/  IADD3 R152, PT, PT, R151, R152, RZ ;  /* 0x0000009897987210 */ /* 0x000fc80007ffe0ff */
[----:B------:R-:W-:Y:S01]  /*16ee0*/  @P2 IADD3 R5, PT, PT, R5, -0x7f000001, RZ ;  /* 0x80ffffff05052810 */ /* 0x000fe20007ffe0ff */
[----:B------:R-:W-:Y:S01]  /*16ef0*/  ISETP.GE.U32.AND P2, PT, R152, 0x7f000001, PT ;  /* 0x7f0000019800780c */ /* 0x000fe20003f46070 */
[----:B------:R-:W-:Y:S02]  /*16f00*/  @P3 IADD3 R160, PT, PT, R160, -0x7f000001, RZ ;  /* 0x80ffffffa0a03810 */ /* 0x000fe40007ffe0ff */
[----:B------:R-:W-:Y:S01]  /*16f10*/  @P1 IADD3 R148, PT, PT, R148, -0x7f000001, RZ ;  /* 0x80ffffff94941810 */ /* 0x000fe20007ffe0ff */
[----:B------:R-:W-:Y:S01]  /*16f20*/  ISETP.GE.U32.AND P0, PT, R14, 0x7f000001, PT ;  /* 0x7f0000010e00780c */ /* 0x000fe20003f06070 */
[----:B------:R-:W-:-:S03]  /*16f30*/  IADD3 R160, PT, PT, R5, R160, RZ ;  /* 0x000000a005a07210 */ /* 0x000fc60007ffe0ff */
[----:B------:R-:W-:-:S04]  /*16f40*/  IMAD.WIDE.U32 R4, R148, UR6, RZ ;  /* 0x0000000694047c25 */ /* 0x000fc8000f8e00ff */
[----:B------:R-:W-:Y:S01]  /*16f50*/  IMAD R161, R4, 0x7effffff, RZ ;  /* 0x7effffff04a17824 */ /* 0x000fe200078e02ff */
[----:B------:R-:W-:-:S03]  /*16f60*/  @P2 IADD3 R152, PT, PT, R152, -0x7f000001, RZ ;  /* 0x80ffffff98982810 */ /* 0x000fc60007ffe0ff */
[----:B------:R-:W-:Y:S01]  /*16f70*/  IMAD.HI.U32 R161, R161, 0x7f000001, R4 ;  /* 0x7f000001a1a17827 */ /* 0x000fe200078e0004 */
[----:B------:R-:W-:Y:S02]  /*16f80*/  IADD3 R4, PT, PT, R152, UR9, RZ ;  /* 0x0000000998047c10 */ /* 0x000fe4000fffe0ff */
[----:B------:R-:W-:Y:S01]  /*16f90*/  @P0 IADD3 R14, PT, PT, R14, -0x7f000001, RZ ;  /* 0x80ffffff0e0e0810 */ /* 0x000fe20007ffe0ff */
[----:B------:R-:W-:Y:S01]  /*16fa0*/  ISETP.GE.U32.AND P1, PT, R146, 0x7f000001, PT ;  /* 0x7f0000019200780c */ /* 0x000fe20003f26070 */
[----:B------:R-:W2:Y:S01]  /*16fb0*/  LDL R152, [R1+0x110] ;  /* 0x0001100001987983 */ /* 0x000ea20000100800 */
[----:B------:R-:W-:-:S11]  /*16fc0*/  ISETP.GE.U32.AND P0, PT, R4, 0x7f000001, PT ;  /* 0x7f0000010400780c */ /* 0x000fd60003f06070 */
[----:B------:R-:W-:Y:S02]  /*16fd0*/  @P1 IADD3 R146, PT, PT, R146, -0x7f000001, RZ ;  /* 0x80ffffff92921810 */ /* 0x000fe40007ffe0ff */
[----:B------:R-:W-:Y:S01]  /*16fe0*/  @P0 IADD3 R4, PT, PT, R4, -0x7f000001, RZ ;  /* 0x80ffffff04040810 */ /* 0x000fe20007ffe0ff */
[----:B------:R-:W-:-:S03]  /*16ff0*/  ISETP.GE.U32.AND P1, PT, R161, 0x7f000001, PT ;  /* 0x7f000001a100780c */ /* 0x000fc60003f26070 */
        /* <DEDUP_REMOVED lines=10> */
[----:B------:R-:W-:Y:S01]  /*170a0*/  ISETP.GE.U32.AND P0, PT, R156, 0x7f000001, PT ;  /* 0x7f0000019c00780c */ /* 0x000fe20003f06070 */
[----:B------:R-:W-:-:S08]  /*170b0*/  IADD3 R146, PT, PT, R14, R146, RZ ;  /* 0x000000920e927210 */ /* 0x000fd00007ffe0ff */
        /* <DEDUP_REMOVED lines=25> */
[----:B------:R-:W-:Y:S01]  /*17250*/  @P0 IADD3 R161, PT, PT, R161, -0x7f000001, RZ ;  /* 0x80ffffffa1a10810 */ /* 0x000fe20007ffe0ff */
[----:B------:R-:W-:Y:S01]  /*17260*/  ISETP.GE.U32.AND P0, PT, R13, 0x7f000001, PT ;  /* 0x7f0000010d00780c */ /* 0x000fe20003f06070 */
[----:B------:R-:W-:-:S03]  /*17270*/  @P2 IADD3 R157, PT, PT, R157, -0x7f000001, RZ ;  /* 0x80ffffff9d9d2810 */ /* 0x000fc60007ffe0ff */
        /* <DEDUP_REMOVED lines=8> */
[----:B------:R-:W-:Y:S01]  /*17300*/  IMAD.HI.U32 R4, R159, 0x7f000001, R4 ;  /* 0x7f0000019f047827 */ /* 0x000fe200078e0004 */
[----:B------:R-:W-:Y:S01]  /*17310*/  ISETP.GE.U32.AND P1, PT, R158, 0x7f000001, PT ;  /* 0x7f0000019e00780c */ /* 0x000fe20003f26070 */
[----:B------:R-:W-:Y:S01]  /*17320*/  ISETP.GE.U32.AND P0, PT, R155, 0x7f000001, PT ;  /* 0x7f0000019b00780c */ /* 0x000fe20003f06070 */
[----:B------:R-:W3:Y:S02]  /*17330*/  LDL R159, [R1+0x114] ;  /* 0x00011400019f7983 */ /* 0x000ee40000100800 */
[----:B------:R-:W-:-:S09]  /*17340*/  ISETP.GE.U32.AND P2, PT, R4, 0x7f000001, PT ;  /* 0x7f0000010400780c */ /* 0x000fd20003f46070 */
[----:B------:R-:W-:-:S04]  /*17350*/  @P1 IADD3 R158, PT, PT, R158, -0x7f000001, RZ ;  /* 0x80ffffff9e9e1810 */ /* 0x000fc80007ffe0ff */
[----:B------:R-:W-:Y:S02]  /*17360*/  @P2 IADD3 R4, PT, PT, R4, -0x7f000001, RZ ;  /* 0x80ffffff04042810 */ /* 0x000fe40007ffe0ff */
[----:B------:R-:W-:Y:S01]  /*17370*/  @P0 IADD3 R155, PT, PT, R155, -0x7f000001, RZ ;  /* 0x80ffffff9b9b0810 */ /* 0x000fe20007ffe0ff */
[----:B------:R-:W-:Y:S01]  /*17380*/  ISETP.GE.U32.AND P2, PT, R161, 0x7f000001, PT ;  /* 0x7f000001a100780c */ /* 0x000fe20003f46070 */
[----:B------:R-:W-:Y:S01]  /*17390*/  ISETP.GE.U32.AND P0, PT, R153, 0x7f000001, PT ;  /* 0x7f0000019900780c */ /* 0x000fe20003f06070 */
[----:B------:R-:W-:Y:S01]  /*173a0*/  ISETP.GE.U32.AND P1, PT, R4, 0x7f000001, PT ;  /* 0x7f0000010400780c */ /* 0x000fe20003f26070 */
[----:B------:R-:W-:-:S10]  /*173b0*/  IADD3 R163, PT, PT, R155, R158, RZ ;  /* 0x0000009e9ba37210 */ /* 0x000fd40007ffe0ff */
[----:B------:R-:W-:Y:S02]  /*173c0*/  @P2 IADD3 R161, PT, PT, R161, -0x7f000001, RZ ;  /* 0x80ffffffa1a12810 */ /* 0x000fe40007ffe0ff */
        /* <DEDUP_REMOVED lines=22> */
[----:B------:R-:W-:-:S04]  /*17530*/  IMAD.WIDE.U32 R4, R156, UR5, RZ ;  /* 0x000000059c047c25 */ /* 0x000fc8000f8e00ff */
[----:B------:R-:W-:-:S04]  /*17540*/  IMAD R161, R4, 0x7effffff, RZ ;  /* 0x7effffff04a17824 */ /* 0x000fc800078e02ff */
[----:B------:R-:W-:-:S04]  /*17550*/  IMAD.HI.U32 R5, R161, 0x7f000001, R4 ;  /* 0x7f000001a1057827 */ /* 0x000fc800078e0004 */
[----:B------:R-:W-:Y:S01]  /*17560*/  @P0 IADD3 R158, PT, PT, R158, -0x7f000001, RZ ;  /* 0x80ffffff9e9e0810 */ /* 0x000fe20007ffe0ff */
[----:B------:R-:W-:-:S04]  /*17570*/  ISETP.GE.U32.AND P1, PT, R5, 0x7f000001, PT ;  /* 0x7f0000010500780c */ /* 0x000fc80003f26070 */
[----:B------:R-:W-:Y:S01]  /*17580*/  ISETP.GE.U32.AND P0, PT, R158, 0x7f000001, PT ;  /* 0x7f0000019e00780c */ /* 0x000fe20003f06070 */
[----:B--2---:R-:W-:-:S08]  /*17590*/  IADD3 R152, PT, PT, R163, R152, RZ ;  /* 0x00000098a3987210 */ /* 0x004fd00007ffe0ff */
[----:B------:R-:W-:-:S04]  /*175a0*/  @P1 IADD3 R5, PT, PT, R5, -0x7f000001, RZ ;  /* 0x80ffffff05051810 */ /* 0x000fc80007ffe0ff */
[----:B------:R-:W-:Y:S01]  /*175b0*/  @P0 IADD3 R158, PT, PT, R158, -0x7f000001, RZ ;  /* 0x80ffffff9e9e0810 */ /* 0x000fe20007ffe0ff */
[----:B------:R-:W-:-:S03]  /*175c0*/  ISETP.GE.U32.AND P0, PT, R152, 0x7f000001, PT ;  /* 0x7f0000019800780c */ /* 0x000fc60003f06070 */
[----:B------:R-:W-:Y:S01]  /*175d0*/  IADD3 R158, PT, PT, R158, R5, RZ ;  /* 0x000000059e9e7210 */ /* 0x000fe20007ffe0ff */
[----:B------:R-:W-:-:S04]  /*175e0*/  IMAD.WIDE.U32 R4, R15, UR4, RZ ;  /* 0x000000040f047c25 */ /* 0x000fc8000f8e00ff */
[----:B------:R-:W-:Y:S01]  /*175f0*/  IMAD R161, R4, 0x7effffff, RZ ;  /* 0x7effffff04a17824 */ /* 0x000fe200078e02ff */
[----:B------:R0:W-:Y:S03]  /*17600*/  STL [R1+0x110], R152 ;  /* 0x0001109801007387 */ /* 0x0001e60000100800 */
[----:B------:R-:W-:Y:S01]  /*17610*/  IMAD.HI.U32 R160, R161, 0x7f000001, R4 ;  /* 0x7f000001a1a07827 */ /* 0x000fe200078e0004 */
[----:B0-----:R-:W-:-:S04]  /*17620*/  @P0 IADD3 R152, PT, PT, R152, -0x7f000001, RZ ;  /* 0x80ffffff98980810 */ /* 0x001fc80007ffe0ff */
[----:B------:R-:W-:Y:S01]  /*17630*/  ISETP.GE.U32.AND P0, PT, R160, 0x7f000001, PT ;  /* 0x7f000001a000780c */ /* 0x000fe20003f06070 */
[----:B------:R-:W-:-:S04]  /*17640*/  IMAD.WIDE.U32 R4, R148, UR5, RZ ;  /* 0x0000000594047c25 */ /* 0x000fc8000f8e00ff */
        /* <DEDUP_REMOVED lines=20> */
[----:B------:R-:W-:Y:S01]  /*17790*/  ISETP.GE.U32.AND P1, PT, R5, 0x7f000001, PT ;  /* 0x7f0000010500780c */ /* 0x000fe20003f26070 */
[----:B------:R0:W-:Y:S08]  /*177a0*/  STL [R1+0x110], R152 ;  /* 0x0001109801007387 */ /* 0x0001f00000100800 */
[----:B------:R-:W-:-:S04]  /*177b0*/  @P0 IADD3 R160, PT, PT, R160, -0x7f000001, RZ ;  /* 0x80ffffffa0a00810 */ /* 0x000fc80007ffe0ff */
        /* <DEDUP_REMOVED lines=37> */
[----:B------:R-:W-:Y:S01]  /*17a10*/  ISETP.GE.U32.AND P1, PT, R159, 0x7f000001, PT ;  /* 0x7f0000019f00780c */ /* 0x000fe20003f26070 */
[----:B------:R-:W-:-:S03]  /*17a20*/  IMAD.WIDE.U32 R4, R153, R10, RZ ;  /* 0x0000000a99047225 */ /* 0x000fc600078e00ff */
[----:B------:R-:W-:Y:S01]  /*17a30*/  ISETP.GE.U32.AND P0, PT, R160, 0x7f000001, PT ;  /* 0x7f000001a000780c */ /* 0x000fe20003f06070 */
[----:B------:R-:W-:-:S04]  /*17a40*/  IMAD R163, R4, 0x7effffff, RZ ;  /* 0x7effffff04a37824 */ /* 0x000fc800078e02ff */
[----:B------:R-:W-:-:S04]  /*17a50*/  IMAD.HI.U32 R4, R163, 0x7f000001, R4 ;  /* 0x7f000001a3047827 */ /* 0x000fc800078e0004 */
[----:B------:R-:W-:Y:S01]  /*17a60*/  @P1 IADD3 R159, PT, PT, R159, -0x7f000001, RZ ;  /* 0x80ffffff9f9f1810 */ /* 0x000fe20007ffe0ff */
[----:B------:R-:W-:-:S03]  /*17a70*/  ISETP.GE.U32.AND P1, PT, R4, 0x7f000001, PT ;  /* 0x7f0000010400780c */ /* 0x000fc60003f26070 */
[----:B------:R-:W-:Y:S01]  /*17a80*/  @P0 IADD3 R160, PT, PT, R160, -0x7f000001, RZ ;  /* 0x80ffffffa0a00810 */ /* 0x000fe20007ffe0ff */
[----:B------:R-:W-:-:S09]  /*17a90*/  ISETP.GE.U32.AND P0, PT, R161, 0x7f000001, PT ;  /* 0x7f000001a100780c */ /* 0x000fd20003f06070 */
[----:B------:R-:W-:-:S04]  /*17aa0*/  @P1 IADD3 R4, PT, PT, R4, -0x7f000001, RZ ;  /* 0x80ffffff04041810 */ /* 0x000fc80007ffe0ff */
[----:B------:R-:W-:-:S04]  /*17ab0*/  @P0 IADD3 R161, PT, PT, R161, -0x7f000001, RZ ;  /* 0x80ffffffa1a10810 */ /* 0x000fc80007ffe0ff */
[----:B------:R-:W-:Y:S01]  /*17ac0*/  IADD3 R161, PT, PT, R161, R4, RZ ;  /* 0x00000004a1a17210 */ /* 0x000fe20007ffe0ff */
[----:B------:R-:W-:-:S04]  /*17ad0*/  IMAD.WIDE.U32 R4, R153, R156, RZ ;  /* 0x0000009c99047225 */ /* 0x000fc800078e00ff */
[----:B------:R-:W-:Y:S01]  /*17ae0*/  IMAD R163, R4, 0x7effffff, RZ ;  /* 0x7effffff04a37824 */ /* 0x000fe200078e02ff */
[----:B------:R-:W-:-:S03]  /*17af0*/  IADD3 R159, PT, PT, R160, R159, RZ ;  /* 0x0000009fa09f7210 */ /* 0x000fc60007ffe0ff */
[----:B------:R-:W-:Y:S02]  /*17b00*/  IMAD.HI.U32 R4, R163, 0x7f000001, R4 ;  /* 0x7f000001a3047827 */ /* 0x000fe400078e0004 */
[----:B------:R-:W-:-:S03]  /*17b10*/  ISETP.GE.U32.AND P0, PT, R159, 0x7f000001, PT ;  /* 0x7f0000019f00780c */ /* 0x000fc60003f06070 */
[----:B------:R-:W-:-:S10]  /*17b20*/  ISETP.GE.U32.AND P1, PT, R4, 0x7f000001, PT ;  /* 0x7f0000010400780c */ /* 0x000fd40003f26070 */
[----:B------:R-:W-:-:S03]  /*17b30*/  @P0 IADD3 R159, PT, PT, R159, -0x7f000001, RZ ;  /* 0x80ffffff9f9f0810 */ /* 0x000fc60007ffe0ff */
[----:B------:R-:W-:Y:S01]  /*17b40*/  @P1 IADD3 R4, PT, PT, R4, -0x7f000001, RZ ;  /* 0x80ffffff04041810 */ /* 0x000fe20007ffe0ff */
[----:B------:R-:W-:-:S03]  /*17b50*/  ISETP.GE.U32.AND P0, PT, R11, 0x7f000001, PT ;  /* 0x7f0000010b00780c */ /* 0x000fc60003f06070 */
[----:B------:R-:W-:Y:S01]  /*17b60*/  IADD3 R162, PT, PT, R159, R4, RZ ;  /* 0x000000049fa27210 */ /* 0x000fe20007ffe0ff */
[----:B------:R-:W-:Y:S01]  /*17b70*/  IMAD.WIDE.U32 R4, R10, UR5, RZ ;  /* 0x000000050a047c25 */ /* 0x000fe2000f8e00ff */
[----:B------:R0:W-:Y:S03]  /*17b80*/  STL [R1+0x114], R146 ;  /* 0x0001149201007387 */ /* 0x0001e60000100800 */
[----:B------:R-:W-:-:S04]  /*17b90*/  IMAD R159, R4, 0x7effffff, RZ ;  /* 0x7effffff049f7824 */ /* 0x000fc800078e02ff */
[----:B0-----:R-:W-:-:S04]  /*17ba0*/  IMAD.HI.U32 R146, R159, 0x7f000001, R4 ;  /* 0x7f0000019f927827 */ /* 0x001fc800078e0004 */
[----:B------:R-:W-:Y:S01]  /*17bb0*/  IMAD.WIDE.U32 R4, R9, R10, RZ ;  /* 0x0000000a09047225 */ /* 0x000fe200078e00ff */
[----:B------:R-:W-:-:S03]  /*17bc0*/  @P0 IADD3 R11, PT, PT, R11, -0x7f000001, RZ ;  /* 0x80ffffff0b0b0810 */ /* 0x000fc60007ffe0ff */
[----:B------:R-:W-:-:S04]  /*17bd0*/  IMAD R159, R4, 0x7effffff, RZ ;  /* 0x7effffff049f7824 */ /* 0x000fc800078e02ff */
[----:B------:R-:W-:-:S04]  /*17be0*/  IMAD.HI.U32 R159, R159, 0x7f000001, R4 ;  /* 0x7f0000019f9f7827 */ /* 0x000fc800078e0004 */
        /* <DEDUP_REMOVED lines=100> */
[----:B------:R-:W-:Y:S01]  /*18230*/  ISETP.GE.U32.AND P1, PT, R15, 0x7f000001, PT ;  /* 0x7f0000010f00780c */ /* 0x000fe20003f26070 */
[----:B------:R-:W-:-:S04]  /*18240*/  ISETP.GE.U32.AND P2, PT, R156, 0x7f000001, PT ;  /* 0x7f0000019c00780c */ /* 0x000fc80003f46070 */
[----:B------:R-:W-:Y:S01]  /*18250*/  @P0 IADD3 R14, PT, PT, R14, -0x7f000001, RZ ;  /* 0x80ffffff0e0e0810 */ /* 0x000fe20007ffe0ff */
[----:B------:R-:W-:-:S07]  /*18260*/  ISETP.GE.U32.AND P0, PT, R158, 0x7f000001, PT ;  /* 0x7f0000019e00780c */ /* 0x000fce0003f06070 */
[----:B------:R-:W-:Y:S02]  /*18270*/  @P1 IADD3 R15, PT, PT, R15, -0x7f000001, RZ ;  /* 0x80ffffff0f0f1810 */ /* 0x000fe40007ffe0ff */
[----:B------:R-:W-:-:S03]  /*18280*/  @P2 IADD3 R156, PT, PT, R156, -0x7f000001, RZ ;  /* 0x80ffffff9c9c2810 */ /* 0x000fc60007ffe0ff */
[----:B------:R-:W-:Y:S01]  /*18290*/  IMAD.WIDE.U32 R4, R15, 0x5fffffa, RZ ;  /* 0x05fffffa0f047825 */ /* 0x000fe200078e00ff */
[----:B------:R-:W-:-:S03]  /*182a0*/  @P0 IADD3 R158, PT, PT, R158, -0x7f000001, RZ ;  /* 0x80ffffff9e9e0810 */ /* 0x000fc60007ffe0ff */
[----:B------:R-:W-:Y:S01]  /*182b0*/  IMAD R15, R15, 0x6, RZ ;  /* 0x000000060f0f7824 */ /* 0x000fe200078e02ff */
[----:B------:R-:W-:-:S03]  /*182c0*/  ISETP.GE.U32.AND P1, PT, R146, 0x7f000001, PT ;  /* 0x7f0000019200780c */ /* 0x000fc60003f26070 */
[----:B------:R-:W-:Y:S01]  /*182d0*/  IMAD.HI.U32 R160, R15, 0x7f000001, R4 ;  /* 0x7f0000010fa07827 */ /* 0x000fe200078e0004 */
[----:B------:R-:W-:-:S03]  /*182e0*/  IADD3 R156, PT, PT, R158, R156, RZ ;  /* 0x0000009c9e9c7210 */ /* 0x000fc60007ffe0ff */
[----:B------:R-:W-:-:S04]  /*182f0*/  IMAD.WIDE.U32 R14, R39, R14, RZ ;  /* 0x0000000e270e7225 */ /* 0x000fc800078e00ff */
[----:B------:R-:W-:Y:S01]  /*18300*/  IMAD R5, R14, 0x7effffff, RZ ;  /* 0x7effffff0e057824 */ /* 0x000fe200078e02ff */
[----:B------:R-:W-:-:S03]  /*18310*/  ISETP.GE.U32.AND P0, PT, R156, 0x7f000001, PT ;  /* 0x7f0000019c00780c */ /* 0x000fc60003f06070 */
[----:B------:R-:W-:-:S04]  /*18320*/  IMAD.HI.U32 R14, R5, 0x7f000001, R14 ;  /* 0x7f000001050e7827 */ /* 0x000fc800078e000e */
[----:B------:R-:W-:Y:S01]  /*18330*/  IMAD.WIDE.U32 R4, R39, R157, RZ ;  /* 0x0000009d27047225 */ /* 0x000fe200078e00ff */
[----:B------:R-:W-:-:S03]  /*18340*/  @P1 IADD3 R146, PT, PT, R146, -0x7f000001, RZ ;  /* 0x80ffffff92921810 */ /* 0x000fc60007ffe0ff */
[----:B------:R-:W-:-:S04]  /*18350*/  IMAD R157, R4, 0x7effffff, RZ ;  /* 0x7effffff049d7824 */ /* 0x000fc800078e02ff */
[----:B------:R-:W-:Y:S01]  /*18360*/  IMAD.HI.U32 R157, R157, 0x7f000001, R4 ;  /* 0x7f0000019d9d7827 */ /* 0x000fe200078e0004 */
[----:B------:R-:W-:-:S03]  /*18370*/  @P0 IADD3 R156, PT, PT, R156, -0x7f000001, RZ ;  /* 0x80ffffff9c9c0810 */ /* 0x000fc60007ffe0ff */
[----:B------:R-:W-:Y:S01]  /*18380*/  IMAD.WIDE.U32 R4, R39, R146, RZ ;  /* 0x0000009227047225 */ /* 0x000fe200078e00ff */
[----:B------:R-:W-:-:S03]  /*18390*/  ISETP.GE.U32.AND P0, PT, R152, 0x7f000001, PT ;  /* 0x7f0000019800780c */ /* 0x000fc60003f06070 */
[----:B------:R-:W-:-:S04]  /*183a0*/  IMAD R15, R4, 0x7effffff, RZ ;  /* 0x7effffff040f7824 */ /* 0x000fc800078e02ff */
[----:B------:R-:W-:-:S04]  /*183b0*/  IMAD.HI.U32 R146, R15, 0x7f000001, R4 ;  /* 0x7f0000010f927827 */ /* 0x000fc800078e0004 */
[----:B------:R-:W-:-:S04]  /*183c0*/  IMAD.WIDE.U32 R4, R39, R9, RZ ;  /* 0x0000000927047225 */ /* 0x000fc800078e00ff */
[----:B------:R-:W-:Y:S01]  /*183d0*/  IMAD R9, R4, 0x7effffff, RZ ;  /* 0x7effffff04097824 */ /* 0x000fe200078e02ff */
[----:B------:R-:W-:Y:S01]  /*183e0*/  @P0 IADD3 R152, PT, PT, R152, -0x7f000001, RZ ;  /* 0x80ffffff98980810 */ /* 0x000fe20007ffe0ff */
[----:B------:R-:W-:Y:S02]  /*183f0*/  ISETP.GE.U32.AND P0, PT, R146, 0x7f000001, PT ;  /* 0x7f0000019200780c */ /* 0x000fe40003f06070 */
[----:B------:R-:W-:-:S04]  /*18400*/  IMAD.HI.U32 R9, R9, 0x7f000001, R4 ;  /* 0x7f00000109097827 */ /* 0x000fc800078e0004 */
[----:B------:R-:W-:-:S04]  /*18410*/  IMAD.WIDE.U32 R4, R39, R156, RZ ;  /* 0x0000009c27047225 */ /* 0x000fc800078e00ff */
[----:B------:R-:W-:-:S04]  /*18420*/  IMAD R15, R4, 0x7effffff, RZ ;  /* 0x7effffff040f7824 */ /* 0x000fc800078e02ff */
[----:B------:R-:W-:Y:S01]  /*18430*/  IMAD.HI.U32 R15, R15, 0x7f000001, R4 ;  /* 0x7f0000010f0f7827 */ /* 0x000fe200078e0004 */
[----:B------:R-:W-:Y:S01]  /*18440*/  ISETP.GE.U32.AND P4, PT, R148, 0x7f000001, PT ;  /* 0x7f0000019400780c */ /* 0x000fe20003f86070 */
[----:B------:R-:W-:Y:S01]  /*18450*/  ISETP.GE.U32.AND P2, PT, R10, 0x7f000001, PT ;  /* 0x7f0000010a00780c */ /* 0x000fe20003f46070 */
[----:B------:R-:W-:Y:S02]  /*18460*/  @P0 IADD3 R146, PT, PT, R146, -0x7f000001, RZ ;  /* 0x80ffffff92920810 */ /* 0x000fe40007ffe0ff */
[----:B------:R-:W-:-:S03]  /*18470*/  ISETP.GE.U32.AND P1, PT, R15, 0x7f000001, PT ;  /* 0x7f0000010f00780c */ /* 0x000fc60003f26070 */
[----:B------:R-:W-:-:S06]  /*18480*/  ISETP.GE.U32.AND P0, PT, R146, 0x7f000001, PT ;  /* 0x7f0000019200780c */ /* 0x000fcc0003f06070 */
[----:B------:R-:W-:Y:S02]  /*18490*/  @P4 IADD3 R148, PT, PT, R148, -0x7f000001, RZ ;  /* 0x80ffffff94944810 */ /* 0x000fe40007ffe0ff */
[----:B------:R-:W-:Y:S02]  /*184a0*/  @P2 IADD3 R10, PT, PT, R10, -0x7f000001, RZ ;  /* 0x80ffffff0a0a2810 */ /* 0x000fe40007ffe0ff */
[----:B------:R-:W-:Y:S02]  /*184b0*/  @P1 IADD3 R15, PT, PT, R15, -0x7f000001, RZ ;  /* 0x80ffffff0f0f1810 */ /* 0x000fe40007ffe0ff */
[----:B------:R-:W-:Y:S02]  /*184c0*/  IADD3 R148, PT, PT, R10, R148, RZ ;  /* 0x000000940a947210 */ /* 0x000fe40007ffe0ff */
[----:B------:R-:W-:Y:S01]  /*184d0*/  @P0 IADD3 R146, PT, PT, R146, -0x7f000001, RZ ;  /* 0x80ffffff92920810 */ /* 0x000fe20007ffe0ff */
[----:B------:R-:W-:Y:S02]  /*184e0*/  ISETP.GE.U32.AND P0, PT, R15, 0x7f000001, PT ;  /* 0x7f0000010f00780c */ /* 0x000fe40003f06070 */
[----:B------:R-:W-:Y:S01]  /*184f0*/  ISETP.GE.U32.AND P2, PT, R148, 0x7f000001, PT ;  /* 0x7f0000019400780c */ /* 0x000fe20003f46070 */
[----:B------:R-:W-:Y:S01]  /*18500*/  ISETP.GE.U32.AND P5, PT, R9, 0x7f000001, PT ;  /* 0x7f0000010900780c */ /* 0x000fe20003fa6070 */
[----:B------:R-:W-:Y:S01]  /*18510*/  IMAD.WIDE.U32 R4, R39, R153, RZ ;  /* 0x0000009927047225 */ /* 0x000fe200078e00ff */
[----:B------:R-:W-:-:S03]  /*18520*/  ISETP.GE.U32.AND P3, PT, R155, 0x7f000001, PT ;  /* 0x7f0000019b00780c */ /* 0x000fc60003f66070 */
[----:B------:R-:W-:-:S05]  /*18530*/  IMAD R153, R4, 0x7effffff, RZ ;  /* 0x7effffff04997824 */ /* 0x000fca00078e02ff */
[----:B------:R-:W-:Y:S01]  /*18540*/  @P0 IADD3 R15, PT, PT, R15, -0x7f000001, RZ ;  /* 0x80ffffff0f0f0810 */ /* 0x000fe20007ffe0ff */
[----:B------:R-:W-:Y:S01]  /*18550*/  IMAD.HI.U32 R156, R153, 0x7f000001, R4 ;  /* 0x7f000001999c7827 */ /* 0x000fe200078e0004 */
[----:B------:R-:W-:-:S03]  /*18560*/  @P2 IADD3 R148, PT, PT, R148, -0x7f000001, RZ ;  /* 0x80ffffff94942810 */ /* 0x000fc60007ffe0ff */
[----:B------:R-:W-:Y:S01]  /*18570*/  ISETP.GE.U32.AND P2, PT, R15, 0x7f000001, PT ;  /* 0x7f0000010f00780c */ /* 0x000fe20003f46070 */
[----:B------:R-:W-:Y:S01]  /*18580*/  @P5 IADD3 R9, PT, PT, R9, -0x7f000001, RZ ;  /* 0x80ffffff09095810 */ /* 0x000fe20007ffe0ff */
[----:B------:R-:W-:Y:S01]  /*18590*/  ISETP.GE.U32.AND P1, PT, R146, 0x7f000001, PT ;  /* 0x7f0000019200780c */ /* 0x000fe20003f26070 */
[----:B------:R-:W-:Y:S01]  /*185a0*/  ISETP.GE.U32.AND P4, PT, R156, 0x7f000001, PT ;  /* 0x7f0000019c00780c */ /* 0x000fe20003f86070 */
[----:B------:R-:W-:Y:S02]  /*185b0*/  @P3 IADD3 R155, PT, PT, R155, -0x7f000001, RZ ;  /* 0x80ffffff9b9b3810 */ /* 0x000fe40007ffe0ff */
[----:B------:R-:W-:-:S07]  /*185c0*/  ISETP.GE.U32.AND P3, PT, R9, 0x7f000001, PT ;  /* 0x7f0000010900780c */ /* 0x000fce0003f66070 */
[----:B------:R-:W-:Y:S02]  /*185d0*/  @P2 IADD3 R15, PT, PT, R15, -0x7f000001, RZ ;  /* 0x80ffffff0f0f2810 */ /* 0x000fe40007ffe0ff */
[----:B------:R-:W-:Y:S02]  /*185e0*/  @P1 IADD3 R146, PT, PT, R146, -0x7f000001, RZ ;  /* 0x80ffffff92921810 */ /* 0x000fe40007ffe0ff */
[----:B------:R-:W-:Y:S01]  /*185f0*/  @P4 IADD3 R156, PT, PT, R156, -0x7f000001, RZ ;  /* 0x80ffffff9c9c4810 */ /* 0x000fe20007ffe0ff */
[----:B------:R-:W-:Y:S01]  /*18600*/  ISETP.GE.U32.AND P2, PT, R15, 0x7f000001, PT ;  /* 0x7f0000010f00780c */ /* 0x000fe20003f46070 */
[----:B------:R-:W-:Y:S01]  /*18610*/  @P3 IADD3 R9, PT, PT, R9, -0x7f000001, RZ ;  /* 0x80ffffff09093810 */ /* 0x000fe20007ffe0ff */
[----:B------:R-:W-:Y:S01]  /*18620*/  ISETP.GE.U32.AND P3, PT, R146, 0x7f000001, PT ;  /* 0x7f0000019200780c */ /* 0x000fe20003f66070 */
[----:B------:R-:W-:Y:S01]  /*18630*/  ISETP.GE.U32.AND P0, PT, R160, 0x7f000001, PT ;  /* 0x7f000001a000780c */ /* 0x000fe20003f06070 */
[----:B------:R-:W-:Y:S01]  /*18640*/  ISETP.GE.U32.AND P4, PT, R156, 0x7f000001, PT ;  /* 0x7f0000019c00780c */ /* 0x000fe20003f86070 */
[----:B------:R-:W-:Y:S01]  /*18650*/  IMAD.WIDE.U32 R4, R39, R152, RZ ;  /* 0x0000009827047225 */ /* 0x000fe200078e00ff */
[----:B------:R-:W-:-:S03]  /*18660*/  ISETP.GE.U32.AND P5, PT, R9, 0x7f000001, PT ;  /* 0x7f0000010900780c */ /* 0x000fc60003fa6070 */
[----:B------:R-:W-:-:S04]  /*18670*/  IMAD R153, R4, 0x7effffff, RZ ;  /* 0x7effffff04997824 */ /* 0x000fc800078e02ff */
[----:B------:R-:W-:Y:S02]  /*18680*/  @P2 IADD3 R15, PT, PT, R15, -0x7f000001, RZ ;  /* 0x80ffffff0f0f2810 */ /* 0x000fe40007ffe0ff */
[----:B------:R-:W-:Y:S02]  /*18690*/  @P3 IADD3 R146, PT, PT, R146, -0x7f000001, RZ ;  /* 0x80ffffff92923810 */ /* 0x000fe40007ffe0ff */
[----:B------:R-:W-:Y:S02]  /*186a0*/  @P0 IADD3 R160, PT, PT, R160, -0x7f000001, RZ ;  /* 0x80ffffffa0a00810 */ /* 0x000fe40007ffe0ff */
[----:B------:R-:W-:Y:S01]  /*186b0*/  @P4 IADD3 R156, PT, PT, R156, -0x7f000001, RZ ;  /* 0x80ffffff9c9c4810 */ /* 0x000fe20007ffe0ff */
[----:B------:R-:W-:Y:S01]  /*186c0*/  ISETP.GE.U32.AND P0, PT, R15, 0x7f000001, PT ;  /* 0x7f0000010f00780c */ /* 0x000fe20003f06070 */
[----:B------:R-:W-:Y:S01]  /*186d0*/  IMAD.HI.U32 R153, R153, 0x7f000001, R4 ;  /* 0x7f00000199997827 */ /* 0x000fe200078e0004 */
[----:B------:R-:W-:Y:S01]  /*186e0*/  ISETP.GE.U32.AND P1, PT, R161, 0x7f000001, PT ;  /* 0x7f000001a100780c */ /* 0x000fe20003f26070 */
[----:B------:R-:W-:-:S02]  /*186f0*/  ISETP.GE.U32.AND P3, PT, R146, 0x7f000001, PT ;  /* 0x7f0000019200780c */ /* 0x000fc40003f66070 */
[----:B------:R-:W-:Y:S01]  /*18700*/  IMAD.WIDE.U32 R4, R39, R11, RZ ;  /* 0x0000000b27047225 */ /* 0x000fe200078e00ff */
[----:B------:R-:W-:-:S03]  /*18710*/  ISETP.GE.U32.AND P4, PT, R156, 0x7f000001, PT ;  /* 0x7f0000019c00780c */ /* 0x000fc60003f86070 */
[----:B------:R-:W-:Y:S02]  /*18720*/  IMAD R11, R4, 0x7effffff, RZ ;  /* 0x7effffff040b7824 */ /* 0x000fe400078e02ff */
[----:B------:R-:W-:Y:S01]  /*18730*/  IMAD.WIDE.U32 R158, R155, R51, RZ ;  /* 0x000000339b9e7225 */ /* 0x000fe200078e00ff */
[----:B------:R-:W-:-:S03]  /*18740*/  @P5 IADD3 R9, PT, PT, R9, -0x7f000001, RZ ;  /* 0x80ffffff09095810 */ /* 0x000fc60007ffe0ff */
[----:B------:R-:W-:Y:S01]  /*18750*/  IMAD.HI.U32 R152, R11, 0x7f000001, R4 ;  /* 0x7f0000010b987827 */ /* 0x000fe200078e0004 */
[----:B------:R-:W-:-:S03]  /*18760*/  @P0 IADD3 R15, PT, PT, R15, -0x7f000001, RZ ;  /* 0x80ffffff0f0f0810 */ /* 0x000fc60007ffe0ff */
[----:B------:R-:W-:Y:S02]  /*18770*/  IMAD R5, R158, 0x7effffff, RZ ;  /* 0x7effffff9e057824 */ /* 0x000fe400078e02ff */
[----:B------:R-:W-:Y:S01]  /*18780*/  IMAD.WIDE.U32 R10, R148, R43, RZ ;  /* 0x0000002b940a7225 */ /* 0x000fe200078e00ff */
[----:B------:R-:W-:Y:S01]  /*18790*/  ISETP.GE.U32.AND P5, PT, R9, 0x7f000001, PT ;  /* 0x7f0000010900780c */ /* 0x000fe20003fa6070 */
[----:B------:R-:W-:Y:S02]  /*187a0*/  @P1 IADD3 R161, PT, PT, R161, -0x7f000001, RZ ;  /* 0x80ffffffa1a11810 */ /* 0x000fe40007ffe0ff */
[----:B------:R-:W-:Y:S01]  /*187b0*/  IMAD.HI.U32 R158, R5, 0x7f000001, R158 ;  /* 0x7f000001059e7827 */ /* 0x000fe200078e009e */
[----:B------:R-:W-:Y:S02]  /*187c0*/  @P3 IADD3 R146, PT, PT, R146, -0x7f000001, RZ ;  /* 0x80ffffff92923810 */ /* 0x000fe40007ffe0ff */
[----:B------:R-:W-:Y:S01]  /*187d0*/  @P4 IADD3 R156, PT, PT, R156, -0x7f000001, RZ ;  /* 0x80ffffff9c9c4810 */ /* 0x000fe20007ffe0ff */
[----:B------:R-:W-:Y:S01]  /*187e0*/  IMAD R5, R10, 0x7effffff, RZ ;  /* 0x7effffff0a057824 */ /* 0x000fe200078e02ff */
[----:B------:R-:W-:-:S03]  /*187f0*/  IADD3 R15, PT, PT, R15, UR10, RZ ;  /* 0x0000000a0f0f7c10 */ /* 0x000fc6000fffe0ff */
[----:B------:R-:W-:Y:S01]  /*18800*/  IMAD.HI.U32 R10, R5, 0x7f000001, R10 ;  /* 0x7f000001050a7827 */ /* 0x000fe200078e000a */
[----:B------:R-:W-:Y:S02]  /*18810*/  IADD3 R11, PT, PT, R161, R160, RZ ;  /* 0x000000a0a10b7210 */ /* 0x000fe40007ffe0ff */
[----:B------:R-:W-:Y:S01]  /*18820*/  IADD3 R160, PT, PT, R146, UR9, RZ ;  /* 0x0000000992a07c10 */ /* 0x000fe2000fffe0ff */
[----:B------:R-:W-:Y:S01]  /*18830*/  ISETP.GE.U32.AND P2, PT, R156, 0x7f000001, PT ;  /* 0x7f0000019c00780c */ /* 0x000fe20003f46070 */
[----:B------:R-:W-:Y:S01]  /*18840*/  ISETP.GE.U32.AND P0, PT, R15, 0x7f000001, PT ;  /* 0x7f0000010f00780c */ /* 0x000fe20003f06070 */
[----:B------:R-:W-:Y:S02]  /*18850*/  @P5 IADD3 R9, PT, PT, R9, -0x7f000001, RZ ;  /* 0x80ffffff09095810 */ /* 0x000fe40007ffe0ff */
[----:B------:R-:W-:-:S03]  /*18860*/  ISETP.GE.U32.AND P1, PT, R160, 0x7f000001, PT ;  /* 0x7f000001a000780c */ /* 0x000fc60003f26070 */
[----:B------:R-:W-:-:S06]  /*18870*/  ISETP.GE.U32.AND P3, PT, R9, 0x7f000001, PT ;  /* 0x7f0000010900780c */ /* 0x000fcc0003f66070 */
[----:B------:R-:W-:Y:S02]  /*18880*/  @P2 IADD3 R156, PT, PT, R156, -0x7f000001, RZ ;  /* 0x80ffffff9c9c2810 */ /* 0x000fe40007ffe0ff */
[----:B------:R-:W-:Y:S01]  /*18890*/  @P0 IADD3 R15, PT, PT, R15, -0x7f000001, RZ ;  /* 0x80ffffff0f0f0810 */ /* 0x000fe20007ffe0ff */
[----:B------:R-:W-:Y:S01]  /*188a0*/  ISETP.GE.U32.AND P0, PT, R158, 0x7f000001, PT ;  /* 0x7f0000019e00780c */ /* 0x000fe20003f06070 */
[----:B------:R-:W-:Y:S01]  /*188b0*/  @P1 IADD3 R160, PT, PT, R160, -0x7f000001, RZ ;  /* 0x80ffffffa0a01810 */ /* 0x000fe20007ffe0ff */
[----:B------:R-:W-:Y:S01]  /*188c0*/  ISETP.GE.U32.AND P1, PT, R156, 0x7f000001, PT ;  /* 0x7f0000019c00780c */ /* 0x000fe20003f26070 */
[----:B------:R-:W-:Y:S01]  /*188d0*/  IMAD.WIDE.U32 R4, R155, R52, RZ ;  /* 0x000000349b047225 */ /* 0x000fe200078e00ff */
[----:B------:R-:W-:-:S03]  /*188e0*/  @P3 IADD3 R9, PT, PT, R9, -0x7f000001, RZ ;  /* 0x80ffffff09093810 */ /* 0x000fc60007ffe0ff */
[----:B------:R-:W-:Y:S01]  /*188f0*/  IMAD R159, R4, 0x7effffff, RZ ;  /* 0x7effffff049f7824 */ /* 0x000fe200078e02ff */
[----:B------:R-:W-:Y:S01]  /*18900*/  IADD3 R9, PT, PT, R160, R9, RZ ;  /* 0x00000009a0097210 */ /* 0x000fe20007ffe0ff */
[----:B------:R-:W-:-:S04]  /*18910*/  IMAD.WIDE.U32 R160, R148, R51, RZ ;  /* 0x0000003394a07225 */ /* 0x000fc800078e00ff */
[----:B------:R-:W-:Y:S01]  /*18920*/  @P0 IADD3 R158, PT, PT, R158, -0x7f000001, RZ ;  /* 0x80ffffff9e9e0810 */ /* 0x000fe20007ffe0ff */
[----:B------:R-:W-:Y:S01]  /*18930*/  IMAD.HI.U32 R146, R159, 0x7f000001, R4 ;  /* 0x7f0000019f927827 */ /* 0x000fe200078e0004 */
[----:B------:R-:W-:Y:S01]  /*18940*/  @P1 IADD3 R156, PT, PT, R156, -0x7f000001, RZ ;  /* 0x80ffffff9c9c1810 */ /* 0x000fe20007ffe0ff */
[----:B------:R-:W-:Y:S02]  /*18950*/  ISETP.GE.U32.AND P1, PT, R10, 0x7f000001, PT ;  /* 0x7f0000010a00780c */ /* 0x000fe40003f26070 */
[----:B------:R-:W-:Y:S01]  /*18960*/  ISETP.GE.U32.AND P0, PT, R158, 0x7f000001, PT ;  /* 0x7f0000019e00780c */ /* 0x000fe20003f06070 */
[----:B------:R-:W-:-:S04]  /*18970*/  IMAD R5, R160, 0x7effffff, RZ ;  /* 0x7effffffa0057824 */ /* 0x000fc800078e02ff */
[----:B------:R-:W-:Y:S01]  /*18980*/  IMAD.HI.U32 R160, R5, 0x7f000001, R160 ;  /* 0x7f00000105a07827 */ /* 0x000fe200078e00a0 */
[----:B------:R-:W-:-:S03]  /*18990*/  IADD3 R156, PT, PT, R15, R156, RZ ;  /* 0x0000009c0f9c7210 */ /* 0x000fc60007ffe0ff */
[----:B------:R-:W-:-:S04]  /*189a0*/  IMAD.WIDE.U32 R4, R155, R43, RZ ;  /* 0x0000002b9b047225 */ /* 0x000fc800078e00ff */
[----:B------:R-:W-:Y:S01]  /*189b0*/  IMAD R15, R4, 0x7effffff, RZ ;  /* 0x7effffff040f7824 */ /* 0x000fe200078e02ff */
[----:B------:R-:W-:Y:S02]  /*189c0*/  @P1 IADD3 R10, PT, PT, R10, -0x7f000001, RZ ;  /* 0x80ffffff0a0a1810 */ /* 0x000fe40007ffe0ff */
[----:B------:R-:W-:Y:S01]  /*189d0*/  @P0 IADD3 R158, PT, PT, R158, -0x7f000001, RZ ;  /* 0x80ffffff9e9e0810 */ /* 0x000fe20007ffe0ff */
[----:B------:R-:W-:-:S04]  /*189e0*/  IMAD.HI.U32 R15, R15, 0x7f000001, R4 ;  /* 0x7f0000010f0f7827 */ /* 0x000fc800078e0004 */
[----:B------:R-:W-:Y:S01]  /*189f0*/  IMAD.WIDE.U32 R4, R155, R53, RZ ;  /* 0x000000359b047225 */ /* 0x000fe200078e00ff */
[----:B------:R-:W-:-:S03]  /*18a00*/  IADD3 R10, PT, PT, R158, R10, RZ ;  /* 0x0000000a9e0a7210 */ /* 0x000fc60007ffe0ff */
[----:B------:R-:W-:Y:S02]  /*18a10*/  IMAD R155, R4, 0x7effffff, RZ ;  /* 0x7effffff049b7824 */ /* 0x000fe400078e02ff */
[----:B------:R-:W-:-:S04]  /*18a20*/  IMAD.WIDE.U32 R158, R148, R52, RZ ;  /* 0x00000034949e7225 */ /* 0x000fc800078e00ff */
[----:B------:R-:W-:-:S04]  /*18a30*/  IMAD.HI.U32 R155, R155, 0x7f000001, R4 ;  /* 0x7f0000019b9b7827 */ /* 0x000fc800078e0004 */
[----:B------:R-:W-:-:S04]  /*18a40*/  IMAD R5, R158, 0x7effffff, RZ ;  /* 0x7effffff9e057824 */ /* 0x000fc800078e02ff */
[----:B------:R-:W-:-:S04]  /*18a50*/  IMAD.HI.U32 R158, R5, 0x7f000001, R158 ;  /* 0x7f000001059e7827 */ /* 0x000fc800078e009e */
[----:B------:R-:W-:Y:S01]  /*18a60*/  IMAD.WIDE.U32 R4, R148, R53, RZ ;  /* 0x0000003594047225 */ /* 0x000fe200078e00ff */
[----:B------:R-:W-:-:S03]  /*18a70*/  ISETP.GE.U32.AND P0, PT, R146, 0x7f000001, PT ;  /* 0x7f0000019200780c */ /* 0x000fc60003f06070 */
[----:B------:R-:W-:-:S04]  /*18a80*/  IMAD R159, R4, 0x7effffff, RZ ;  /* 0x7effffff049f7824 */ /* 0x000fc800078e02ff */
[----:B------:R-:W-:-:S05]  /*18a90*/  IMAD.HI.U32 R159, R159, 0x7f000001, R4 ;  /* 0x7f0000019f9f7827 */ /* 0x000fca00078e0004 */
[----:B------:R-:W-:Y:S01]  /*18aa0*/  ISETP.GE.U32.AND P1, PT, R159, 0x7f000001, PT ;  /* 0x7f0000019f00780c */ /* 0x000fe20003f26070 */
[----:B------:R-:W-:Y:S01]  /*18ab0*/  @P0 IADD3 R146, PT, PT, R146, -0x7f000001, RZ ;  /* 0x80ffffff92920810 */ /* 0x000fe20007ffe0ff */
[----:B------:R-:W-:-:S11]  /*18ac0*/  ISETP.GE.U32.AND P0, PT, R11, 0x7f000001, PT ;  /* 0x7f0000010b00780c */ /* 0x000fd60003f06070 */
[----:B------:R-:W-:Y:S02]  /*18ad0*/  @P1 IADD3 R159, PT, PT, R159, -0x7f000001, RZ ;  /* 0x80ffffff9f9f1810 */ /* 0x000fe40007ffe0ff */
[----:B------:R-:W-:-:S03]  /*18ae0*/  @P0 IADD3 R11, PT, PT, R11, -0x7f000001, RZ ;  /* 0x80ffffff0b0b0810 */ /* 0x000fc60007ffe0ff */
[----:B------:R-:W-:-:S04]  /*18af0*/  IMAD.WIDE.U32 R4, R159, 0x5fffffa, RZ ;  /* 0x05fffffa9f047825 */ /* 0x000fc800078e00ff */
[----:B------:R-:W-:Y:S01]  /*18b00*/  IMAD R159, R159, 0x6, RZ ;  /* 0x000000069f9f7824 */ /* 0x000fe200078e02ff */
[----:B------:R-:W-:-:S03]  /*18b10*/  ISETP.GE.U32.AND P1, PT, R146, 0x7f000001, PT ;  /* 0x7f0000019200780c */ /* 0x000fc60003f26070 */
[----:B------:R-:W-:-:S04]  /*18b20*/  IMAD.HI.U32 R148, R159, 0x7f000001, R4 ;  /* 0x7f0000019f947827 */ /* 0x000fc800078e0004 */
[----:B------:R-:W-:-:S04]  /*18b30*/  IMAD.WIDE.U32 R4, R11, R52, RZ ;  /* 0x000000340b047225 */ /* 0x000fc800078e00ff */
[----:B------:R-:W-:Y:S01]  /*18b40*/  IMAD R161, R4, 0x7effffff, RZ ;  /* 0x7effffff04a17824 */ /* 0x000fe200078e02ff */
[----:B------:R-:W-:-:S03]  /*18b50*/  ISETP.GE.U32.AND P0, PT, R155, 0x7f000001, PT ;  /* 0x7f0000019b00780c */ /* 0x000fc60003f06070 */
[----:B------:R-:W-:Y:S01]  /*18b60*/  IMAD.HI.U32 R161, R161, 0x7f000001, R4 ;  /* 0x7f000001a1a17827 */ /* 0x000fe200078e0004 */
[----:B------:R-:W-:Y:S01]  /*18b70*/  @P1 IADD3 R146, PT, PT, R146, -0x7f000001, RZ ;  /* 0x80ffffff92921810 */ /* 0x000fe20007ffe0ff */
[----:B------:R-:W-:-:S03]  /*18b80*/  ISETP.GE.U32.AND P2, PT, R160, 0x7f000001, PT ;  /* 0x7f000001a000780c */ /* 0x000fc60003f46070 */
[----:B------:R-:W-:-:S05]  /*18b90*/  ISETP.GE.U32.AND P1, PT, R161, 0x7f000001, PT ;  /* 0x7f000001a100780c */ /* 0x000fca0003f26070 */
[----:B------:R-:W-:Y:S01]  /*18ba0*/  @P0 IADD3 R155, PT, PT, R155, -0x7f000001, RZ ;  /* 0x80ffffff9b9b0810 */ /* 0x000fe20007ffe0ff */
[----:B------:R-:W-:-:S04]  /*18bb0*/  ISETP.GE.U32.AND P0, PT, R15, 0x7f000001, PT ;  /* 0x7f0000010f00780c */ /* 0x000fc80003f06070 */
[----:B------:R-:W-:Y:S01]  /*18bc0*/  @P2 IADD3 R160, PT, PT, R160, -0x7f000001, RZ ;  /* 0x80ffffffa0a02810 */ /* 0x000fe20007ffe0ff */
[----:B------:R-:W-:Y:S02]  /*18bd0*/  ISETP.GE.U32.AND P2, PT, R158, 0x7f000001, PT ;  /* 0x7f0000019e00780c */ /* 0x000fe40003f46070 */
[----:B------:R-:W-:Y:S01]  /*18be0*/  @P1 IADD3 R161, PT, PT, R161, -0x7f000001, RZ ;  /* 0x80ffffffa1a11810 */ /* 0x000fe20007ffe0ff */
[----:B------:R-:W-:-:S04]  /*18bf0*/  ISETP.GE.U32.AND P1, PT, R155, 0x7f000001, PT ;  /* 0x7f0000019b00780c */ /* 0x000fc80003f26070 */
[----:B------:R-:W-:Y:S01]  /*18c00*/  IMAD.WIDE.U32 R4, R161, 0x5fffffa, RZ ;  /* 0x05fffffaa1047825 */ /* 0x000fe200078e00ff */
[----:B------:R-:W-:-:S03]  /*18c10*/  @P0 IADD3 R15, PT, PT, R15, -0x7f000001, RZ ;  /* 0x80ffffff0f0f0810 */ /* 0x000fc60007ffe0ff */
[----:B------:R-:W-:Y:S01]  /*18c20*/  IMAD R161, R161, 0x6, RZ ;  /* 0x00000006a1a17824 */ /* 0x000fe200078e02ff */
[----:B------:R-:W-:Y:S02]  /*18c30*/  IADD3 R159, PT, PT, R146, R160, RZ ;  /* 0x000000a0929f7210 */ /* 0x000fe40007ffe0ff */
[----:B------:R-:W-:Y:S01]  /*18c40*/  @P2 IADD3 R158, PT, PT, R158, -0x7f000001, RZ ;  /* 0x80ffffff9e9e2810 */ /* 0x000fe20007ffe0ff */
[----:B------:R-:W-:Y:S01]  /*18c50*/  ISETP.GE.U32.AND P0, PT, R15, 0x7f000001, PT ;  /* 0x7f0000010f00780c */ /* 0x000fe20003f06070 */
[----:B------:R-:W-:Y:S01]  /*18c60*/  @P1 IADD3 R155, PT, PT, R155, -0x7f000001, RZ ;  /* 0x80ffffff9b9b1810 */ /* 0x000fe20007ffe0ff */
[----:B------:R-:W-:Y:S01]  /*18c70*/  ISETP.GE.U32.AND P1, PT, R148, 0x7f000001, PT ;  /* 0x7f0000019400780c */ /* 0x000fe20003f26070 */
[----:B------:R-:W-:Y:S01]  /*18c80*/  IMAD.HI.U32 R146, R161, 0x7f000001, R4 ;  /* 0x7f000001a1927827 */ /* 0x000fe200078e0004 */
[----:B------:R-:W2:Y:S03]  /*18c90*/  LDL R160, [R1+0x118] ;  /* 0x0001180001a07983 */ /* 0x000ea60000100800 */
[----:B------:R-:W-:Y:S01]  /*18ca0*/  IMAD.WIDE.U32 R4, R11, R43, RZ ;  /* 0x0000002b0b047225 */ /* 0x000fe200078e00ff */
[----:B------:R-:W-:-:S03]  /*18cb0*/  IADD3 R158, PT, PT, R155, R158, RZ ;  /* 0x0000009e9b9e7210 */ /* 0x000fc60007ffe0ff */
[----:B------:R-:W-:Y:S02]  /*18cc0*/  IMAD R155, R4, 0x7effffff, RZ ;  /* 0x7effffff049b7824 */ /* 0x000fe400078e02ff */
[----:B------:R-:W-:Y:S02]  /*18cd0*/  @P0 IADD3 R15, PT, PT, R15, -0x7f000001, RZ ;  /* 0x80ffffff0f0f0810 */ /* 0x000fe40007ffe0ff */
[----:B------:R-:W-:Y:S01]  /*18ce0*/  IMAD.HI.U32 R155, R155, 0x7f000001, R4 ;  /* 0x7f0000019b9b7827 */ /* 0x000fe200078e0004 */
[----:B------:R-:W-:-:S03]  /*18cf0*/  @P1 IADD3 R148, PT, PT, R148, -0x7f000001, RZ ;  /* 0x80ffffff94941810 */ /* 0x000fc60007ffe0ff */
[----:B------:R-:W-:-:S04]  /*18d00*/  IMAD.WIDE.U32 R4, R11, R51, RZ ;  /* 0x000000330b047225 */ /* 0x000fc800078e00ff */
[----:B------:R-:W-:Y:S01]  /*18d10*/  IMAD R161, R4, 0x7effffff, RZ ;  /* 0x7effffff04a17824 */ /* 0x000fe200078e02ff */
[----:B------:R-:W-:-:S03]  /*18d20*/  IADD3 R15, PT, PT, R15, R148, RZ ;  /* 0x000000940f0f7210 */ /* 0x000fc60007ffe0ff */
[----:B------:R-:W-:-:S04]  /*18d30*/  IMAD.HI.U32 R148, R161, 0x7f000001, R4 ;  /* 0x7f000001a1947827 */ /* 0x000fc800078e0004 */
[----:B------:R-:W-:-:S04]  /*18d40*/  IMAD.WIDE.U32 R4, R11, R53, RZ ;  /* 0x000000350b047225 */ /* 0x000fc800078e00ff */
[----:B------:R-:W-:-:S04]  /*18d50*/  IMAD R11, R4, 0x7effffff, RZ ;  /* 0x7effffff040b7824 */ /* 0x000fc800078e02ff */
[----:B------:R-:W-:-:S05]  /*18d60*/  IMAD.HI.U32 R11, R11, 0x7f000001, R4 ;  /* 0x7f0000010b0b7827 */ /* 0x000fca00078e0004 */
[----:B------:R-:W-:Y:S01]  /*18d70*/  ISETP.GE.U32.AND P0, PT, R11, 0x7f000001, PT ;  /* 0x7f0000010b00780c */ /* 0x000fe20003f06070 */
[----:B------:R-:W-:Y:S01]  /*18d80*/  ISETP.GE.U32.AND P2, PT, R155, 0x7f000001, PT ;  /* 0x7f0000019b00780c */ /* 0x000fe20003f46070 */
[----:B------:R-:W-:-:S11]  /*18d90*/  ISETP.GE.U32.AND P1, PT, R159, 0x7f000001, PT ;  /* 0x7f0000019f00780c */ /* 0x000fd60003f26070 */
[----:B------:R-:W-:Y:S01]  /*18da0*/  @P0 IADD3 R11, PT, PT, R11, -0x7f000001, RZ ;  /* 0x80ffffff0b0b0810 */ /* 0x000fe20007ffe0ff */
[----:B------:R-:W-:-:S04]  /*18db0*/  ISETP.GE.U32.AND P0, PT, R162, 0x7f000001, PT ;  /* 0x7f000001a200780c */ /* 0x000fc80003f06070 */
[----:B------:R-:W-:Y:S01]  /*18dc0*/  IMAD.WIDE.U32 R4, R11, 0x5fffffa, RZ ;  /* 0x05fffffa0b047825 */ /* 0x000fe200078e00ff */
[----:B------:R-:W-:-:S03]  /*18dd0*/  @P2 IADD3 R155, PT, PT, R155, -0x7f000001, RZ ;  /* 0x80ffffff9b9b2810 */ /* 0x000fc60007ffe0ff */
[----:B------:R-:W-:Y:S01]  /*18de0*/  IMAD R11, R11, 0x6, RZ ;  /* 0x000000060b0b7824 */ /* 0x000fe200078e02ff */
[----:B------:R-:W-:-:S04]  /*18df0*/  @P1 IADD3 R159, PT, PT, R159, -0x7f000001, RZ ;  /* 0x80ffffff9f9f1810 */ /* 0x000fc80007ffe0ff */
[----:B------:R-:W-:Y:S01]  /*18e00*/  @P0 IADD3 R162, PT, PT, R162, -0x7f000001, RZ ;  /* 0x80ffffffa2a20810 */ /* 0x000fe20007ffe0ff */
[----:B------:R-:W-:Y:S01]  /*18e10*/  IMAD.HI.U32 R11, R11, 0x7f000001, R4 ;  /* 0x7f0000010b0b7827 */ /* 0x000fe200078e0004 */
[----:B------:R-:W-:-:S03]  /*18e20*/  IADD3 R159, PT, PT, R159, R155, RZ ;  /* 0x0000009b9f9f7210 */ /* 0x000fc60007ffe0ff */
        /* <DEDUP_REMOVED lines=27> */
[----:B------:R-:W3:Y:S03]  /*18fe0*/  LDL R163, [R1+0x11c] ;  /* 0x00011c0001a37983 */ /* 0x000ee60000100800 */
[----:B------:R-:W-:-:S13]  /*18ff0*/  ISETP.GE.U32.AND P0, PT, R165, 0x7f000001, PT ;  /* 0x7f000001a500780c */ /* 0x000fda0003f06070 */
[----:B------:R-:W-:-:S05]  /*19000*/  @P0 IADD3 R165, PT, PT, R165, -0x7f000001, RZ ;  /* 0x80ffffffa5a50810 */ /* 0x000fca0007ffe0ff */
[----:B------:R-:W-:-:S04]  /*19010*/  IMAD.WIDE.U32 R4, R165, 0x5fffffa, RZ ;  /* 0x05fffffaa5047825 */ /* 0x000fc800078e00ff */
[----:B------:R-:W-:-:S04]  /*19020*/  IMAD R165, R165, 0x6, RZ ;  /* 0x00000006a5a57824 */ /* 0x000fc800078e02ff */
[----:B------:R-:W-:Y:S02]  /*19030*/  IMAD.HI.U32 R162, R165, 0x7f000001, R4 ;  /* 0x7f000001a5a27827 */ /* 0x000fe400078e0004 */
[----:B------:R-:W4:Y:S01]  /*19040*/  LDL.64 R4, [R1+0x100] ;  /* 0x0001000001047983 */ /* 0x000f220000100a00 */
[----:B------:R-:W-:-:S13]  /*19050*/  ISETP.GE.U32.AND P0, PT, R13, 0x7f000001, PT ;  /* 0x7f0000010d00780c */ /* 0x000fda0003f06070 */
[----:B------:R-:W-:-:S04]  /*19060*/  @P0 IADD3 R13, PT, PT, R13, -0x7f000001, RZ ;  /* 0x80ffffff0d0d0810 */ /* 0x000fc80007ffe0ff */
[----:B--2---:R-:W-:-:S05]  /*19070*/  IADD3 R160, PT, PT, R13, R160, RZ ;  /* 0x000000a00da07210 */ /* 0x004fca0007ffe0ff */
[----:B------:R-:W-:Y:S01]  /*19080*/  ISETP.GE.U32.AND P0, PT, R160, 0x7f000001, PT ;  /* 0x7f000001a000780c */ /* 0x000fe20003f06070 */
[----:B------:R0:W-:-:S12]  /*19090*/  STL [R1+0x118], R160 ;  /* 0x000118a001007387 */ /* 0x0001d80000100800 */
[----:B0-----:R-:W-:Y:S01]  /*190a0*/  @P0 IADD3 R160, PT, PT, R160, -0x7f000001, RZ ;  /* 0x80ffffffa0a00810 */ /* 0x001fe20007ffe0ff */
[----:B------:R-:W-:-:S13]  /*190b0*/  ISETP.GE.U32.AND P0, PT, R12, 0x7f000001, PT ;  /* 0x7f0000010c00780c */ /* 0x000fda0003f06070 */
[----:B------:R-:W-:Y:S01]  /*190c0*/  @P0 IADD3 R12, PT, PT, R12, -0x7f000001, RZ ;  /* 0x80ffffff0c0c0810 */ /* 0x000fe20007ffe0ff */
[----:B------:R-:W-:Y:S03]  /*190d0*/  STL [R1+0x118], R160 ;  /* 0x000118a001007387 */ /* 0x000fe60000100800 */
[----:B---3--:R-:W-:-:S05]  /*190e0*/  IADD3 R164, PT, PT, R12, R163, RZ ;  /* 0x000000a30ca47210 */ /* 0x008fca0007ffe0ff */
[----:B------:R-:W-:Y:S01]  /*190f0*/  ISETP.GE.U32.AND P0, PT, R164, 0x7f000001, PT ;  /* 0x7f000001a400780c */ /* 0x000fe20003f06070 */
[----:B------:R0:W-:-:S12]  /*19100*/  STL [R1+0x11c], R164 ;  /* 0x00011ca401007387 */ /* 0x0001d80000100800 */
[----:B0-----:R-:W-:-:S05]  /*19110*/  @P0 IADD3 R164, PT, PT, R164, -0x7f000001, RZ ;  /* 0x80ffffffa4a40810 */ /* 0x001fca0007ffe0ff */
[----:B------:R-:W-:Y:S04]  /*19120*/  STL [R1+0x11c], R164 ;  /* 0x00011ca401007387 */ /* 0x000fe80000100800 */
[----:B----4-:R-:W2:Y:S04]  /*19130*/  LD.E R12, desc[UR14][R4.64+0x200] ;  /* 0x0002000e040c7980 */ /* 0x010ea8000c101900 */
[----:B------:R-:W3:Y:S04]  /*19140*/  LD.E R160, desc[UR14][R4.64+0x204] ;  /* 0x0002040e04a07980 */ /* 0x000ee8000c101900 */
[----:B------:R-:W4:Y:S01]  /*19150*/  LD.E R13, desc[UR14][R4.64+0x208] ;  /* 0x0002080e040d7980 */ /* 0x000f22000c101900 */
[----:B------:R-:W-:Y:S01]  /*19160*/  ISETP.GE.U32.AND P1, PT, R11, 0x7f000001, PT ;  /* 0x7f0000010b00780c */ /* 0x000fe20003f26070 */
[----:B------:R-:W-:-:S12]  /*19170*/  ISETP.GE.U32.AND P0, PT, R10, 0x7f000001, PT ;  /* 0x7f0000010a00780c */ /* 0x000fd80003f06070 */
[----:B------:R-:W-:Y:S02]  /*19180*/  @P1 IADD3 R11, PT, PT, R11, -0x7f000001, RZ ;  /* 0x80ffffff0b0b1810 */ /* 0x000fe40007ffe0ff */
[----:B------:R-:W-:-:S04]  /*19190*/  @P0 IADD3 R10, PT, PT, R10, -0x7f000001, RZ ;  /* 0x80ffffff0a0a0810 */ /* 0x000fc80007ffe0ff */
[----:B------:R-:W-:Y:S01]  /*191a0*/  IADD3 R10, PT, PT, R10, R11, RZ ;  /* 0x0000000b0a0a7210 */ /* 0x000fe20007ffe0ff */
[----:B------:R-:W-:-:S04]  /*191b0*/  ISETP.GE.U32.AND P0, PT, R9, 0x7f000001, PT ;  /* 0x7f0000010900780c */ /* 0x000fc80003f06070 */
[----:B------:R-:W-:-:S09]  /*191c0*/  ISETP.GE.U32.AND P1, PT, R10, 0x7f000001, PT ;  /* 0x7f0000010a00780c */ /* 0x000fd20003f26070 */
[----:B------:R-:W-:Y:S01]  /*191d0*/  @P0 IADD3 R9, PT, PT, R9, -0x7f000001, RZ ;  /* 0x80ffffff09090810 */ /* 0x000fe20007ffe0ff */
[----:B------:R-:W-:-:S03]  /*191e0*/  ISETP.GE.U32.AND P0, PT, R15, 0x7f000001, PT ;  /* 0x7f0000010f00780c */ /* 0x000fc60003f06070 */
[----:B------:R-:W-:Y:S01]  /*191f0*/  @P1 IADD3 R10, PT, PT, R10, -0x7f000001, RZ ;  /* 0x80ffffff0a0a1810 */ /* 0x000fe20007ffe0ff */
[----:B------:R-:W-:-:S04]  /*19200*/  ISETP.GE.U32.AND P1, PT, R146, 0x7f000001, PT ;  /* 0x7f0000019200780c */ /* 0x000fc80003f26070 */
[----:B------:R-:W-:Y:S01]  /*19210*/  ISETP.GE.U32.AND P2, PT, R10, R9, PT ;  /* 0x000000090a00720c */ /* 0x000fe20003f46070 */
[----:B------:R-:W-:-:S04]  /*19220*/  IADD3 R9, PT, PT, -R9, R10, RZ ;  /* 0x0000000a09097210 */ /* 0x000fc80007ffe1ff */
[----:B------:R-:W-:Y:S01]  /*19230*/  @P0 IADD3 R15, PT, PT, R15, -0x7f000001, RZ ;  /* 0x80ffffff0f0f0810 */ /* 0x000fe20007ffe0ff */
[----:B------:R-:W-:-:S03]  /*19240*/  ISETP.GE.U32.AND P0, PT, R14, 0x7f000001, PT ;  /* 0x7f0000010e00780c */ /* 0x000fc60003f06070 */
[----:B------:R-:W-:-:S04]  /*19250*/  @P1 IADD3 R146, PT, PT, R146, -0x7f000001, RZ ;  /* 0x80ffffff92921810 */ /* 0x000fc80007ffe0ff */
[----:B------:R-:W-:Y:S02]  /*19260*/  @!P2 IADD3 R9, PT, PT, R9, 0x7f000001, RZ ;  /* 0x7f0000010909a810 */ /* 0x000fe40007ffe0ff */
[----:B------:R-:W-:-:S04]  /*19270*/  IADD3 R146, PT, PT, R15, R146, RZ ;  /* 0x000000920f927210 */ /* 0x000fc80007ffe0ff */
[----:B------:R-:W-:Y:S01]  /*19280*/  @P0 IADD3 R14, PT, PT, R14, -0x7f000001, RZ ;  /* 0x80ffffff0e0e0810 */ /* 0x000fe20007ffe0ff */
[----:B------:R-:W-:-:S04]  /*19290*/  ISETP.GE.U32.AND P2, PT, R157, 0x7f000001, PT ;  /* 0x7f0000019d00780c */ /* 0x000fc80003f46070 */
[----:B------:R-:W-:-:S09]  /*192a0*/  ISETP.GE.U32.AND P0, PT, R14, 0x7f000001, PT ;  /* 0x7f0000010e00780c */ /* 0x000fd20003f06070 */
[----:B------:R-:W-:-:S04]  /*192b0*/  @P2 IADD3 R157, PT, PT, R157, -0x7f000001, RZ ;  /* 0x80ffffff9d9d2810 */ /* 0x000fc80007ffe0ff */
[----:B------:R-:W-:Y:S01]  /*192c0*/  @P0 IADD3 R14, PT, PT, R14, -0x7f000001, RZ ;  /* 0x80ffffff0e0e0810 */ /* 0x000fe20007ffe0ff */
[----:B------:R-:W-:-:S04]  /*192d0*/  ISETP.GE.U32.AND P0, PT, R153, 0x7f000001, PT ;  /* 0x7f0000019900780c */ /* 0x000fc80003f06070 */
[----:B------:R-:W-:Y:S01]  /*192e0*/  ISETP.GE.U32.AND P1, PT, R14, 0x7f000001, PT ;  /* 0x7f0000010e00780c */ /* 0x000fe20003f26070 */
[----:B------:R-:W-:-:S08]  /*192f0*/  ISETP.GE.U32.AND P2, PT, R157, 0x7f000001, PT ;  /* 0x7f0000019d00780c */ /* 0x000fd00003f46070 */
[----:B------:R-:W-:-:S04]  /*19300*/  @P0 IADD3 R153, PT, PT, R153, -0x7f000001, RZ ;  /* 0x80ffffff99990810 */ /* 0x000fc80007ffe0ff */
[----:B------:R-:W-:Y:S01]  /*19310*/  @P1 IADD3 R14, PT, PT, R14, -0x7f000001, RZ ;  /* 0x80ffffff0e0e1810 */ /* 0x000fe20007ffe0ff */
[----:B------:R-:W-:Y:S01]  /*19320*/  ISETP.GE.U32.AND P0, PT, R153, 0x7f000001, PT ;  /* 0x7f0000019900780c */ /* 0x000fe20003f06070 */
[----:B------:R-:W-:Y:S01]  /*19330*/  @P2 IADD3 R157, PT, PT, R157, -0x7f000001, RZ ;  /* 0x80ffffff9d9d2810 */ /* 0x000fe20007ffe0ff */
[----:B------:R-:W-:Y:S02]  /*19340*/  ISETP.GE.U32.AND P3, PT, R152, 0x7f000001, PT ;  /* 0x7f0000019800780c */ /* 0x000fe40003f66070 */
[----:B------:R-:W-:Y:S02]  /*19350*/  ISETP.GE.U32.AND P1, PT, R14, 0x7f000001, PT ;  /* 0x7f0000010e00780c */ /* 0x000fe40003f26070 */
[----:B------:R-:W-:-:S07]  /*19360*/  ISETP.GE.U32.AND P4, PT, R157, 0x7f000001, PT ;  /* 0x7f0000019d00780c */ /* 0x000fce0003f86070 */
[----:B------:R-:W-:Y:S02]  /*19370*/  @P0 IADD3 R153, PT, PT, R153, -0x7f000001, RZ ;  /* 0x80ffffff99990810 */ /* 0x000fe40007ffe0ff */
[----:B------:R-:W-:Y:S02]  /*19380*/  @P3 IADD3 R152, PT, PT, R152, -0x7f000001, RZ ;  /* 0x80ffffff98983810 */ /* 0x000fe40007ffe0ff */
        /* <DEDUP_REMOVED lines=11> */
[----:B------:R-:W-:Y:S01]  /*19440*/  ISETP.GE.U32.AND P3, PT, R152, 0x7f000001, PT ;  /* 0x7f0000019800780c */ /* 0x000fe20003f66070 */
[----:B------:R-:W-:-:S03]  /*19450*/  IADD3 R14, PT, PT, R14, UR7, RZ ;  /* 0x000000070e0e7c10 */ /* 0x000fc6000fffe0ff */
[----:B------:R-:W-:Y:S02]  /*19460*/  ISETP.GE.U32.AND P0, PT, R157, 0x7f000001, PT ;  /* 0x7f0000019d00780c */ /* 0x000fe40003f06070 */
[----:B------:R-:W-:Y:S01]  /*19470*/  ISETP.GE.U32.AND P1, PT, R14, 0x7f000001, PT ;  /* 0x7f0000010e00780c */ /* 0x000fe20003f26070 */
[----:B------:R-:W-:Y:S01]  /*19480*/  ISETP.GE.U32.AND P5, PT, R162, 0x7f000001, PT ;  /* 0x7f000001a200780c */ /* 0x000fe20003fa6070 */
[----:B------:R-:W-:-:S03]  /*19490*/  ISETP.GE.U32.AND P4, PT, R159, 0x7f000001, PT ;  /* 0x7f0000019f00780c */ /* 0x000fc60003f86070 */
[----:B------:R-:W-:Y:S01]  /*194a0*/  @P2 IADD3 R153, PT, PT, R153, -0x7f000001, RZ ;  /* 0x80ffffff99992810 */ /* 0x000fe20007ffe0ff */
[----:B------:R-:W-:Y:S01]  /*194b0*/  ISETP.GE.U32.AND P6, PT, R148, 0x7f000001, PT ;  /* 0x7f0000019400780c */ /* 0x000fe20003fc6070 */
[----:B------:R-:W-:Y:S01]  /*194c0*/  @P3 IADD3 R152, PT, PT, R152, -0x7f000001, RZ ;  /* 0x80ffffff98983810 */ /* 0x000fe20007ffe0ff */
[----:B------:R-:W-:Y:S02]  /*194d0*/  ISETP.GE.U32.AND P3, PT, R158, 0x7f000001, PT ;  /* 0x7f0000019e00780c */ /* 0x000fe40003f66070 */
[----:B------:R-:W-:Y:S01]  /*194e0*/  ISETP.GE.U32.AND P2, PT, R153, 0x7f000001, PT ;  /* 0x7f0000019900780c */ /* 0x000fe20003f46070 */
[----:B------:R-:W-:Y:S01]  /*194f0*/  @P0 IADD3 R157, PT, PT, R157, -0x7f000001, RZ ;  /* 0x80ffffff9d9d0810 */ /* 0x000fe20007ffe0ff */
[----:B------:R-:W-:Y:S01]  /*19500*/  ISETP.GE.U32.AND P0, PT, R155, 0x7f000001, PT ;  /* 0x7f0000019b00780c */ /* 0x000fe20003f06070 */
[----:B------:R-:W-:Y:S01]  /*19510*/  @P1 IADD3 R14, PT, PT, R14, -0x7f000001, RZ ;  /* 0x80ffffff0e0e1810 */ /* 0x000fe20007ffe0ff */
[----:B------:R-:W-:Y:S01]  /*19520*/  ISETP.GE.U32.AND P1, PT, R152, 0x7f000001, PT ;  /* 0x7f0000019800780c */ /* 0x000fe20003f26070 */
[----:B------:R-:W-:-:S02]  /*19530*/  @P5 IADD3 R162, PT, PT, R162, -0x7f000001, RZ ;  /* 0x80ffffffa2a25810 */ /* 0x000fc40007ffe0ff */
[----:B------:R-:W-:Y:S02]  /*19540*/  @P4 IADD3 R159, PT, PT, R159, -0x7f000001, RZ ;  /* 0x80ffffff9f9f4810 */ /* 0x000fe40007ffe0ff */
[----:B------:R-:W-:Y:S01]  /*19550*/  @P6 IADD3 R148, PT, PT, R148, -0x7f000001, RZ ;  /* 0x80ffffff94946810 */ /* 0x000fe20007ffe0ff */
[----:B------:R-:W-:Y:S01]  /*19560*/  ISETP.GE.U32.AND P6, PT, R146, 0x7f000001, PT ;  /* 0x7f0000019200780c */ /* 0x000fe20003fc6070 */
[----:B------:R-:W-:Y:S02]  /*19570*/  @P3 IADD3 R158, PT, PT, R158, -0x7f000001, RZ ;  /* 0x80ffffff9e9e3810 */ /* 0x000fe40007ffe0ff */
[----:B------:R-:W-:Y:S02]  /*19580*/  IADD3 R159, PT, PT, R159, R162, RZ ;  /* 0x000000a29f9f7210 */ /* 0x000fe40007ffe0ff */
[----:B------:R-:W-:Y:S02]  /*19590*/  @P2 IADD3 R153, PT, PT, R153, -0x7f000001, RZ ;  /* 0x80ffffff99992810 */ /* 0x000fe40007ffe0ff */
[----:B------:R-:W-:-:S02]  /*195a0*/  @P0 IADD3 R155, PT, PT, R155, -0x7f000001, RZ ;  /* 0x80ffffff9b9b0810 */ /* 0x000fc40007ffe0ff */
[----:B------:R-:W-:Y:S01]  /*195b0*/  IADD3 R148, PT, PT, R158, R148, RZ ;  /* 0x000000949e947210 */ /* 0x000fe20007ffe0ff */
[----:B------:R-:W-:Y:S01]  /*195c0*/  ISETP.GE.U32.AND P0, PT, R159, 0x7f000001, PT ;  /* 0x7f0000019f00780c */ /* 0x000fe20003f06070 */
[----:B------:R-:W-:Y:S02]  /*195d0*/  @P1 IADD3 R152, PT, PT, R152, -0x7f000001, RZ ;  /* 0x80ffffff98981810 */ /* 0x000fe40007ffe0ff */
[----:B------:R-:W-:Y:S01]  /*195e0*/  IADD3 R153, PT, PT, R153, UR11, RZ ;  /* 0x0000000b99997c10 */ /* 0x000fe2000fffe0ff */
[----:B--2---:R-:W-:-:S04]  /*195f0*/  IMAD.WIDE.U32 R10, R12, R9, RZ ;  /* 0x000000090c0a7225 */ /* 0x004fc800078e00ff */
[----:B------:R-:W-:-:S04]  /*19600*/  IMAD R15, R10, 0x7effffff, RZ ;  /* 0x7effffff0a0f7824 */ /* 0x000fc800078e02ff */
[----:B------:R-:W-:Y:S02]  /*19610*/  IMAD.HI.U32 R10, R15, 0x7f000001, R10 ;  /* 0x7f0000010f0a7827 */ /* 0x000fe400078e000a */
[----:B------:R0:W2:Y:S01]  /*19620*/  LD.E R11, desc[UR14][R4.64+0x20c] ;  /* 0x00020c0e040b7980 */ /* 0x0000a2000c101900 */
[----:B------:R-:W-:Y:S01]  /*19630*/  ISETP.GE.U32.AND P2, PT, R156, 0x7f000001, PT ;  /* 0x7f0000019c00780c */ /* 0x000fe20003f46070 */
        /* <DEDUP_REMOVED lines=8> */
[----:B------:R-:W-:Y:S02]  /*196c0*/  IADD3 R14, PT, PT, R146, R155, RZ ;  /* 0x0000009b920e7210 */ /* 0x000fe40007ffe0ff */
[----:B------:R-:W-:Y:S02]  /*196d0*/  @P2 IADD3 R156, PT, PT, R156, -0x7f000001, RZ ;  /* 0x80ffffff9c9c2810 */ /* 0x000fe40007ffe0ff */
[----:B------:R-:W-:Y:S02]  /*196e0*/  @P1 IADD3 R152, PT, PT, R152, -0x7f000001, RZ ;  /* 0x80ffffff98981810 */ /* 0x000fe40007ffe0ff */
[----:B------:R-:W-:Y:S02]  /*196f0*/  @P5 IADD3 R153, PT, PT, R153, -0x7f000001, RZ ;  /* 0x80ffffff99995810 */ /* 0x000fe40007ffe0ff */
[----:B------:R-:W-:-:S02]  /*19700*/  @P4 IADD3 R161, PT, PT, R161, -0x7f000001, RZ ;  /* 0x80ffffffa1a14810 */ /* 0x000fc40007ffe0ff */
[----:B------:R-:W-:Y:S01]  /*19710*/  @P3 IADD3 R148, PT, PT, R148, -0x7f000001, RZ ;  /* 0x80ffffff94943810 */ /* 0x000fe20007ffe0ff */
[----:B------:R-:W-:Y:S01]  /*19720*/  ISETP.GE.U32.AND P2, PT, R14, 0x7f000001, PT ;  /* 0x7f0000010e00780c */ /* 0x000fe20003f46070 */
[----:B------:R-:W-:Y:S02]  /*19730*/  IADD3 R146, PT, PT, R153, R152, RZ ;  /* 0x0000009899927210 */ /* 0x000fe40007ffe0ff */
[----:B------:R-:W-:Y:S02]  /*19740*/  IADD3 R161, PT, PT, R148, R161, RZ ;  /* 0x000000a194a17210 */ /* 0x000fe40007ffe0ff */
[----:B------:R-:W-:Y:S01]  /*19750*/  @P0 IADD3 R157, PT, PT, R157, -0x7f000001, RZ ;  /* 0x80ffffff9d9d0810 */ /* 0x000fe20007ffe0ff */
[----:B------:R-:W-:Y:S01]  /*19760*/  ISETP.GE.U32.AND P6, PT, R159, R156, PT ;  /* 0x0000009c9f00720c */ /* 0x000fe20003fc6070 */
[----:B------:R-:W-:Y:S01]  /*19770*/  ISETP.GE.U32.AND P0, PT, R146, 0x7f000001, PT ;  /* 0x7f0000019200780c */ /* 0x000fe20003f06070 */
[----:B------:R-:W-:-:S05]  /*19780*/  ISETP.GE.U32.AND P1, PT, R161, 0x7f000001, PT ;  /* 0x7f000001a100780c */ /* 0x000fca0003f26070 */
[----:B------:R-:W-:Y:S02]  /*19790*/  @P2 IADD3 R14, PT, PT, R14, -0x7f000001, RZ ;  /* 0x80ffffff0e0e2810 */ /* 0x000fe40007ffe0ff */
[----:B------:R-:W-:-:S03]  /*197a0*/  IADD3 R156, PT, PT, -R156, R159, RZ ;  /* 0x0000009f9c9c7210 */ /* 0x000fc60007ffe1ff */
[----:B------:R-:W-:Y:S01]  /*197b0*/  ISETP.GE.U32.AND P2, PT, R14, R157, PT ;  /* 0x0000009d0e00720c */ /* 0x000fe20003f46070 */
[----:B------:R-:W-:Y:S02]  /*197c0*/  @!P6 IADD3 R156, PT, PT, R156, 0x7f000001, RZ ;  /* 0x7f0000019c9ce810 */ /* 0x000fe40007ffe0ff */
[----:B------:R-:W-:Y:S02]  /*197d0*/  @P0 IADD3 R146, PT, PT, R146, -0x7f000001, RZ ;  /* 0x80ffffff92920810 */ /* 0x000fe40007ffe0ff */
[----:B------:R-:W-:Y:S02]  /*197e0*/  @P1 IADD3 R161, PT, PT, R161, -0x7f000001, RZ ;  /* 0x80ffffffa1a11810 */ /* 0x000fe40007ffe0ff */
[----:B------:R-:W-:Y:S01]  /*197f0*/  IADD3 R159, PT, PT, -R157, R14, RZ ;  /* 0x0000000e9d9f7210 */ /* 0x000fe20007ffe1ff */
[----:B0-----:R-:W-:Y:S02]  /*19800*/  IMAD.WIDE.U32 R4, R12, R156, RZ ;  /* 0x0000009c0c047225 */ /* 0x001fe400078e00ff */
[----:B------:R-:W-:-:S02]  /*19810*/  ISETP.GE.U32.AND P0, PT, R161, R146, PT ;  /* 0x00000092a100720c */ /* 0x000fc40003f06070 */
[----:B------:R-:W-:Y:S01]  /*19820*/  IMAD R15, R4, 0x7effffff, RZ ;  /* 0x7effffff040f7824 */ /* 0x000fe200078e02ff */
[----:B------:R-:W-:-:S03]  /*19830*/  @!P2 IADD3 R159, PT, PT, R159, 0x7f000001, RZ ;  /* 0x7f0000019f9fa810 */ /* 0x000fc60007ffe0ff */
[----:B------:R-:W-:Y:S01]  /*19840*/  IMAD.HI.U32 R15, R15, 0x7f000001, R4 ;  /* 0x7f0000010f0f7827 */ /* 0x000fe200078e0004 */
[----:B------:R-:W-:-:S03]  /*19850*/  IADD3 R146, PT, PT, -R146, R161, RZ ;  /* 0x000000a192927210 */ /* 0x000fc60007ffe1ff */
[----:B------:R-:W-:-:S04]  /*19860*/  IMAD.WIDE.U32 R4, R12, R159, RZ ;  /* 0x0000009f0c047225 */ /* 0x000fc800078e00ff */
[----:B------:R-:W-:Y:S01]  /*19870*/  IMAD R153, R4, 0x7effffff, RZ ;  /* 0x7effffff04997824 */ /* 0x000fe200078e02ff */
[----:B------:R-:W-:-:S03]  /*19880*/  @!P0 IADD3 R146, PT, PT, R146, 0x7f000001, RZ ;  /* 0x7f00000192928810 */ /* 0x000fc60007ffe0ff */
[----:B------:R-:W-:-:S04]  /*19890*/  IMAD.HI.U32 R14, R153, 0x7f000001, R4 ;  /* 0x7f000001990e7827 */ /* 0x000fc800078e0004 */
[----:B------:R-:W-:-:S04]  /*198a0*/  IMAD.WIDE.U32 R4, R12, R146, RZ ;  /* 0x000000920c047225 */ /* 0x000fc800078e00ff */
        /* <DEDUP_REMOVED lines=11> */
[----:B----4-:R-:W-:Y:S01]  /*19960*/  IMAD.WIDE.U32 R4, R13, R156, RZ ;  /* 0x0000009c0d047225 */ /* 0x010fe200078e00ff */
        /* <DEDUP_REMOVED lines=58> */
[----:B------:R-:W-:-:S04]  /*19d10*/  IMAD.WIDE.U32 R4, R11, 0x5fffffa, RZ ;  /* 0x05fffffa0b047825 */ /* 0x000fc800078e00ff */
[----:B------:R-:W-:-:S04]  /*19d20*/  IMAD R11, R11, 0x6, RZ ;  /* 0x000000060b0b7824 */ /* 0x000fc800078e02ff */
[----:B------:R-:W-:Y:S01]  /*19d30*/  IMAD.HI.U32 R146, R11, 0x7f000001, R4 ;  /* 0x7f0000010b927827 */ /* 0x000fe200078e0004 */
[----:B------:R-:W-:-:S03]  /*19d40*/  @P1 IADD3 R15, PT, PT, R15, -0x7f000001, RZ ;  /* 0x80ffffff0f0f1810 */ /* 0x000fc60007ffe0ff */
[----:B------:R-:W-:Y:S01]  /*19d50*/  IMAD.WIDE.U32 R4, R121, R147, RZ ;  /* 0x0000009379047225 */ /* 0x000fe200078e00ff */
[----:B------:R-:W-:Y:S02]  /*19d60*/  @P0 IADD3 R10, PT, PT, R10, -0x7f000001, RZ ;  /* 0x80ffffff0a0a0810 */ /* 0x000fe40007ffe0ff */
[----:B------:R-:W-:Y:S01]  /*19d70*/  @P2 IADD3 R148, PT, PT, R148, -0x7f000001, RZ ;  /* 0x80ffffff94942810 */ /* 0x000fe20007ffe0ff */
[----:B------:R-:W-:Y:S01]  /*19d80*/  ISETP.GE.U32.AND P1, PT, R152, 0x7f000001, PT ;  /* 0x7f0000019800780c */ /* 0x000fe20003f26070 */
[----:B------:R-:W-:Y:S01]  /*19d90*/  IMAD R161, R4, 0x7effffff, RZ ;  /* 0x7effffff04a17824 */ /* 0x000fe200078e02ff */
[----:B------:R-:W-:-:S03]  /*19da0*/  ISETP.GE.U32.AND P0, PT, R15, 0x7f000001, PT ;  /* 0x7f0000010f00780c */ /* 0x000fc60003f06070 */
        /* <DEDUP_REMOVED lines=26> */
[----:B------:R-:W-:Y:S02]  /*19f50*/  @P1 IADD3 R5, PT, PT, R5, -0x7f000001, RZ ;  /* 0x80ffffff05051810 */ /* 0x000fe40007ffe0ff */
[----:B------:R-:W-:Y:S02]  /*19f60*/  @P0 IADD3 R12, PT, PT, R12, -0x7f000001, RZ ;  /* 0x80ffffff0c0c0810 */ /* 0x000fe40007ffe0ff */
[----:B------:R-:W-:-:S03]  /*19f70*/  IADD3 R5, PT, PT, R5, UR11, RZ ;  /* 0x0000000b05057c10 */ /* 0x000fc6000fffe0ff */
[----:B------:R-:W-:Y:S02]  /*19f80*/  ISETP.GE.U32.AND P0, PT, R12, 0x7f000001, PT ;  /* 0x7f0000010c00780c */ /* 0x000fe40003f06070 */
[----:B------:R-:W-:Y:S01]  /*19f90*/  ISETP.GE.U32.AND P3, PT, R5, 0x7f000001, PT ;  /* 0x7f0000010500780c */ /* 0x000fe20003f66070 */
[----:B------:R-:W-:-:S04]  /*19fa0*/  @P2 IADD3 R161, PT, PT, R161, -0x7f000001, RZ ;  /* 0x80ffffffa1a12810 */ /* 0x000fc80007ffe0ff */
[----:B------:R-:W-:-:S06]  /*19fb0*/  IADD3 R161, PT, PT, R154, R161, RZ ;  /* 0x000000a19aa17210 */ /* 0x000fcc0007ffe0ff */
[----:B------:R-:W-:Y:S01]  /*19fc0*/  @P0 IADD3 R12, PT, PT, R12, -0x7f000001, RZ ;  /* 0x80ffffff0c0c0810 */ /* 0x000fe20007ffe0ff */
[----:B------:R-:W-:Y:S01]  /*19fd0*/  ISETP.GE.U32.AND P0, PT, R161, 0x7f000001, PT ;  /* 0x7f000001a100780c */ /* 0x000fe20003f06070 */
[----:B------:R-:W-:Y:S01]  /*19fe0*/  @P3 IADD3 R5, PT, PT, R5, -0x7f000001, RZ ;  /* 0x80ffffff05053810 */ /* 0x000fe20007ffe0ff */
[----:B------:R-:W-:-:S04]  /*19ff0*/  ISETP.GE.U32.AND P1, PT, R158, 0x7f000001, PT ;  /* 0x7f0000019e00780c */ /* 0x000fc80003f26070 */
[----:B------:R-:W-:-:S04]  /*1a000*/  IMAD.WIDE.U32 R10, R5, UR5, RZ ;  /* 0x00000005050a7c25 */ /* 0x000fc8000f8e00ff */
[----:B------:R-:W-:-:S03]  /*1a010*/  IMAD R147, R10, 0x7effffff, RZ ;  /* 0x7effffff0a937824 */ /* 0x000fc600078e02ff */
[----:B------:R-:W-:Y:S01]  /*1a020*/  @P0 IADD3 R161, PT, PT, R161, -0x7f000001, RZ ;  /* 0x80ffffffa1a10810 */ /* 0x000fe20007ffe0ff */
[----:B------:R-:W-:Y:S01]  /*1a030*/  IMAD.HI.U32 R147, R147, 0x7f000001, R10 ;  /* 0x7f00000193937827 */ /* 0x000fe200078e000a */
[----:B------:R-:W-:Y:S02]  /*1a040*/  @P1 IADD3 R158, PT, PT, R158, -0x7f000001, RZ ;  /* 0x80ffffff9e9e1810 */ /* 0x000fe40007ffe0ff */
[----:B------:R-:W-:Y:S02]  /*1a050*/  IADD3 R161, PT, PT, R161, UR7, RZ ;  /* 0x00000007a1a17c10 */ /* 0x000fe4000fffe0ff */
[----:B------:R-:W-:-:S03]  /*1a060*/  ISETP.GE.U32.AND P1, PT, R147, 0x7f000001, PT ;  /* 0x7f0000019300780c */ /* 0x000fc60003f26070 */
[----:B------:R-:W-:-:S10]  /*1a070*/  ISETP.GE.U32.AND P0, PT, R161, 0x7f000001, PT ;  /* 0x7f000001a100780c */ /* 0x000fd40003f06070 */
[----:B------:R-:W-:Y:S01]  /*1a080*/  @P1 IADD3 R147, PT, PT, R147, -0x7f000001, RZ ;  /* 0x80ffffff93931810 */ /* 0x000fe20007ffe0ff */
[----:B------:R-:W-:Y:S02]  /*1a090*/  ISETP.GE.U32.AND P1, PT, R15, 0x7f000001, PT ;  /* 0x7f0000010f00780c */ /* 0x000fe40003f26070 */
[----:B------:R-:W-:Y:S02]  /*1a0a0*/  @P0 IADD3 R161, PT, PT, R161, -0x7f000001, RZ ;  /* 0x80ffffffa1a10810 */ /* 0x000fe40007ffe0ff */
[----:B------:R-:W-:Y:S01]  /*1a0b0*/  IMAD.WIDE.U32 R10, R147, 0x5fffffa, RZ ;  /* 0x05fffffa930a7825 */ /* 0x000fe200078e00ff */
[----:B------:R-:W-:-:S03]  /*1a0c0*/  IADD3 R158, PT, PT, R12, R158, RZ ;  /* 0x0000009e0c9e7210 */ /* 0x000fc60007ffe0ff */
[----:B------:R-:W-:-:S04]  /*1a0d0*/  IMAD R147, R147, 0x6, RZ ;  /* 0x0000000693937824 */ /* 0x000fc800078e02ff */
[----:B------:R-:W-:Y:S01]  /*1a0e0*/  IMAD.HI.U32 R12, R147, 0x7f000001, R10 ;  /* 0x7f000001930c7827 */ /* 0x000fe200078e000a */
[----:B------:R-:W-:Y:S02]  /*1a0f0*/  IADD3 R147, PT, PT, R161, UR7, RZ ;  /* 0x00000007a1937c10 */ /* 0x000fe4000fffe0ff */
[----:B------:R-:W-:-:S03]  /*1a100*/  @P1 IADD3 R15, PT, PT, R15, -0x7f000001, RZ ;  /* 0x80ffffff0f0f1810 */ /* 0x000fc60007ffe0ff */
[----:B------:R-:W-:Y:S01]  /*1a110*/  ISETP.GE.U32.AND P2, PT, R147, 0x7f000001, PT ;  /* 0x7f0000019300780c */ /* 0x000fe20003f46070 */
[----:B------:R-:W-:Y:S01]  /*1a120*/  ISETP.GE.U32.AND P0, PT, R14, 0x7f000001, PT ;  /* 0x7f0000010e00780c */ /* 0x000fe20003f06070 */
[----:B------:R-:W-:-:S11]  /*1a130*/  IADD3 R15, PT, PT, R139, R15, RZ ;  /* 0x0000000f8b0f7210 */ /* 0x000fd60007ffe0ff */
[----:B------:R-:W-:Y:S01]  /*1a140*/  @P2 IADD3 R147, PT, PT, R147, -0x7f000001, RZ ;  /* 0x80ffffff93932810 */ /* 0x000fe20007ffe0ff */
[----:B------:R-:W-:Y:S01]  /*1a150*/  ISETP.GE.U32.AND P2, PT, R15, 0x7f000001, PT ;  /* 0x7f0000010f00780c */ /* 0x000fe20003f46070 */
[----:B------:R-:W-:-:S05]  /*1a160*/  @P0 IADD3 R14, PT, PT, R14, -0x7f000001, RZ ;  /* 0x80ffffff0e0e0810 */ /* 0x000fca0007ffe0ff */
[----:B------:R-:W-:Y:S01]  /*1a170*/  ISETP.GE.U32.AND P0, PT, R14, 0x7f000001, PT ;  /* 0x7f0000010e00780c */ /* 0x000fe20003f06070 */
[----:B------:R-:W-:-:S06]  /*1a180*/  IADD3 R147, PT, PT, R147, UR7, RZ ;  /* 0x0000000793937c10 */ /* 0x000fcc000fffe0ff */
[----:B------:R-:W-:-:S04]  /*1a190*/  @P2 IADD3 R15, PT, PT, R15, -0x7f000001, RZ ;  /* 0x80ffffff0f0f2810 */ /* 0x000fc80007ffe0ff */
[----:B------:R-:W-:Y:S02]  /*1a1a0*/  IADD3 R15, PT, PT, R15, UR10, RZ ;  /* 0x0000000a0f0f7c10 */ /* 0x000fe4000fffe0ff */
[----:B------:R-:W-:Y:S01]  /*1a1b0*/  @P0 IADD3 R14, PT, PT, R14, -0x7f000001, RZ ;  /* 0x80ffffff0e0e0810 */ /* 0x000fe20007ffe0ff */
[----:B------:R-:W-:Y:S02]  /*1a1c0*/  ISETP.GE.U32.AND P3, PT, R147, 0x7f000001, PT ;  /* 0x7f0000019300780c */ /* 0x000fe40003f66070 */
[----:B------:R-:W-:Y:S01]  /*1a1d0*/  ISETP.GE.U32.AND P0, PT, R15, 0x7f000001, PT ;  /* 0x7f0000010f00780c */ /* 0x000fe20003f06070 */
[----:B------:R-:W-:-:S10]  /*1a1e0*/  ISETP.GE.U32.AND P1, PT, R157, 0x7f000001, PT ;  /* 0x7f0000019d00780c */ /* 0x000fd40003f26070 */
[----:B------:R-:W-:Y:S02]  /*1a1f0*/  @P3 IADD3 R147, PT, PT, R147, -0x7f000001, RZ ;  /* 0x80ffffff93933810 */ /* 0x000fe40007ffe0ff */
[----:B------:R-:W-:-:S03]  /*1a200*/  @P0 IADD3 R15, PT, PT, R15, -0x7f000001, RZ ;  /* 0x80ffffff0f0f0810 */ /* 0x000fc60007ffe0ff */
[----:B------:R-:W-:Y:S01]  /*1a210*/  IMAD.WIDE.U32 R10, R147, UR4, RZ ;  /* 0x00000004930a7c25 */ /* 0x000fe2000f8e00ff */
[----:B------:R-:W-:-:S03]  /*1a220*/  IADD3 R15, PT, PT, R15, UR10, RZ ;  /* 0x0000000a0f0f7c10 */ /* 0x000fc6000fffe0ff */
[----:B------:R-:W-:Y:S02]  /*1a230*/  IMAD R161, R10, 0x7effffff, RZ ;  /* 0x7effffff0aa17824 */ /* 0x000fe400078e02ff */
[----:B------:R-:W-:Y:S02]  /*1a240*/  ISETP.GE.U32.AND P0, PT, R15, 0x7f000001, PT ;  /* 0x7f0000010f00780c */ /* 0x000fe40003f06070 */
[----:B------:R-:W-:Y:S01]  /*1a250*/  IMAD.HI.U32 R11, R161, 0x7f000001, R10 ;  /* 0x7f000001a10b7827 */ /* 0x000fe200078e000a */
[----:B------:R-:W-:-:S04]  /*1a260*/  @P1 IADD3 R157, PT, PT, R157, -0x7f000001, RZ ;  /* 0x80ffffff9d9d1810 */ /* 0x000fc80007ffe0ff */
[----:B------:R-:W-:-:S06]  /*1a270*/  ISETP.GE.U32.AND P1, PT, R11, 0x7f000001, PT ;  /* 0x7f0000010b00780c */ /* 0x000fcc0003f26070 */
[----:B------:R-:W-:Y:S01]  /*1a280*/  @P0 IADD3 R15, PT, PT, R15, -0x7f000001, RZ ;  /* 0x80ffffff0f0f0810 */ /* 0x000fe20007ffe0ff */
[----:B------:R-:W-:-:S03]  /*1a290*/  ISETP.GE.U32.AND P0, PT, R162, 0x7f000001, PT ;  /* 0x7f000001a200780c */ /* 0x000fc60003f06070 */
[----:B------:R-:W-:-:S03]  /*1a2a0*/  IADD3 R15, PT, PT, R15, UR10, RZ ;  /* 0x0000000a0f0f7c10 */ /* 0x000fc6000fffe0ff */
[----:B------:R-:W-:Y:S01]  /*1a2b0*/  @P1 IADD3 R11, PT, PT, R11, -0x7f000001, RZ ;  /* 0x80ffffff0b0b1810 */ /* 0x000fe20007ffe0ff */
[----:B------:R-:W-:Y:S01]  /*1a2c0*/  ISETP.GE.U32.AND P3, PT, R12, 0x7f000001, PT ;  /* 0x7f0000010c00780c */ /* 0x000fe20003f66070 */
[----:B------:R-:W-:-:S03]  /*1a2d0*/  ISETP.GE.U32.AND P1, PT, R15, 0x7f000001, PT ;  /* 0x7f0000010f00780c */ /* 0x000fc60003f26070 */
[----:B------:R-:W-:Y:S02]  /*1a2e0*/  ISETP.GE.U32.AND P2, PT, R11, 0x7f000001, PT ;  /* 0x7f0000010b00780c */ /* 0x000fe40003f46070 */
[----:B------:R-:W-:-:S04]  /*1a2f0*/  @P0 IADD3 R162, PT, PT, R162, -0x7f000001, RZ ;  /* 0x80ffffffa2a20810 */ /* 0x000fc80007ffe0ff */
[----:B------:R-:W-:-:S03]  /*1a300*/  IADD3 R162, PT, PT, R151, R162, RZ ;  /* 0x000000a297a27210 */ /* 0x000fc60007ffe0ff */
[----:B------:R-:W-:Y:S02]  /*1a310*/  @P3 IADD3 R12, PT, PT, R12, -0x7f000001, RZ ;  /* 0x80ffffff0c0c3810 */ /* 0x000fe40007ffe0ff */
[----:B------:R-:W-:Y:S02]  /*1a320*/  ISETP.GE.U32.AND P0, PT, R162, 0x7f000001, PT ;  /* 0x7f000001a200780c */ /* 0x000fe40003f06070 */
[----:B------:R-:W-:Y:S02]  /*1a330*/  @P2 IADD3 R11, PT, PT, R11, -0x7f000001, RZ ;  /* 0x80ffffff0b0b2810 */ /* 0x000fe40007ffe0ff */
[----:B------:R-:W-:Y:S02]  /*1a340*/  @P1 IADD3 R15, PT, PT, R15, -0x7f000001, RZ ;  /* 0x80ffffff0f0f1810 */ /* 0x000fe40007ffe0ff */
[----:B------:R-:W-:-:S03]  /*1a350*/  IADD3 R12, PT, PT, R11, R12, RZ ;  /* 0x0000000c0b0c7210 */ /* 0x000fc60007ffe0ff */
[----:B------:R-:W-:-:S04]  /*1a360*/  IMAD.WIDE.U32 R10, R15, UR6, RZ ;  /* 0x000000060f0a7c25 */ /* 0x000fc8000f8e00ff */
[----:B------:R-:W-:Y:S01]  /*1a370*/  IMAD R161, R10, 0x7effffff, RZ ;  /* 0x7effffff0aa17824 */ /* 0x000fe200078e02ff */
[----:B------:R-:W-:-:S03]  /*1a380*/  @P0 IADD3 R162, PT, PT, R162, -0x7f000001, RZ ;  /* 0x80ffffffa2a20810 */ /* 0x000fc60007ffe0ff */
[----:B------:R-:W-:Y:S01]  /*1a390*/  IMAD.HI.U32 R161, R161, 0x7f000001, R10 ;  /* 0x7f000001a1a17827 */ /* 0x000fe200078e000a */
[----:B------:R-:W-:-:S04]  /*1a3a0*/  IADD3 R162, PT, PT, R162, UR9, RZ ;  /* 0x00000009a2a27c10 */ /* 0x000fc8000fffe0ff */
[----:B------:R-:W-:Y:S01]  /*1a3b0*/  ISETP.GE.U32.AND P1, PT, R161, 0x7f000001, PT ;  /* 0x7f000001a100780c */ /* 0x000fe20003f26070 */
[----:B------:R-:W-:-:S12]  /*1a3c0*/  ISETP.GE.U32.AND P0, PT, R162, 0x7f000001, PT ;  /* 0x7f000001a200780c */ /* 0x000fd80003f06070 */
[----:B------:R-:W-:Y:S02]  /*1a3d0*/  @P1 IADD3 R161, PT, PT, R161, -0x7f000001, RZ ;  /* 0x80ffffffa1a11810 */ /* 0x000fe40007ffe0ff */
[----:B------:R-:W-:-:S03]  /*1a3e0*/  @P0 IADD3 R162, PT, PT, R162, -0x7f000001, RZ ;  /* 0x80ffffffa2a20810 */ /* 0x000fc60007ffe0ff */
[----:B------:R-:W-:Y:S01]  /*1a3f0*/  IMAD.WIDE.U32 R10, R161, 0x5fffffa, RZ ;  /* 0x05fffffaa10a7825 */ /* 0x000fe200078e00ff */
[----:B------:R-:W-:-:S03]  /*1a400*/  IADD3 R152, PT, PT, R162, UR9, RZ ;  /* 0x00000009a2987c10 */ /* 0x000fc6000fffe0ff */
[----:B------:R-:W-:-:S04]  /*1a410*/  IMAD R161, R161, 0x6, RZ ;  /* 0x00000006a1a17824 */ /* 0x000fc800078e02ff */
[----:B------:R-:W-:Y:S01]  /*1a420*/  IMAD.HI.U32 R11, R161, 0x7f000001, R10 ;  /* 0x7f000001a10b7827 */ /* 0x000fe200078e000a */
[----:B------:R-:W-:Y:S01]  /*1a430*/  ISETP.GE.U32.AND P0, PT, R152, 0x7f000001, PT ;  /* 0x7f0000019800780c */ /* 0x000fe20003f06070 */
[----:B------:R-:W-:-:S03]  /*1a440*/  ISETP.GE.U32.AND P1, PT, R12, 0x7f000001, PT ;  /* 0x7f0000010c00780c */ /* 0x000fc60003f26070 */
[----:B------:R-:W-:-:S09]  /*1a450*/  ISETP.GE.U32.AND P2, PT, R11, 0x7f000001, PT ;  /* 0x7f0000010b00780c */ /* 0x000fd20003f46070 */
[----:B------:R-:W-:Y:S02]  /*1a460*/  @P0 IADD3 R152, PT, PT, R152, -0x7f000001, RZ ;  /* 0x80ffffff98980810 */ /* 0x000fe40007ffe0ff */
[----:B------:R-:W-:Y:S02]  /*1a470*/  @P1 IADD3 R12, PT, PT, R12, -0x7f000001, RZ ;  /* 0x80ffffff0c0c1810 */ /* 0x000fe40007ffe0ff */
[----:B------:R-:W-:Y:S02]  /*1a480*/  @P2 IADD3 R11, PT, PT, R11, -0x7f000001, RZ ;  /* 0x80ffffff0b0b2810 */ /* 0x000fe40007ffe0ff */
[----:B------:R-:W-:Y:S01]  /*1a490*/  IADD3 R152, PT, PT, R152, UR9, RZ ;  /* 0x0000000998987c10 */ /* 0x000fe2000fffe0ff */
[----:B------:R-:W-:Y:S01]  /*1a4a0*/  ISETP.GE.U32.AND P0, PT, R148, 0x7f000001, PT ;  /* 0x7f0000019400780c */ /* 0x000fe20003f06070 */
[----:B------:R-:W-:-:S03]  /*1a4b0*/  IADD3 R12, PT, PT, R12, R11, RZ ;  /* 0x0000000b0c0c7210 */ /* 0x000fc60007ffe0ff */
[----:B------:R-:W-:Y:S01]  /*1a4c0*/  ISETP.GE.U32.AND P2, PT, R152, 0x7f000001, PT ;  /* 0x7f0000019800780c */ /* 0x000fe20003f46070 */
[----:B------:R-:W-:Y:S01]  /*1a4d0*/  IMAD.WIDE.U32 R10, R15, UR4, RZ ;  /* 0x000000040f0a7c25 */ /* 0x000fe2000f8e00ff */
[----:B------:R-:W-:-:S03]  /*1a4e0*/  ISETP.GE.U32.AND P1, PT, R155, 0x7f000001, PT ;  /* 0x7f0000019b00780c */ /* 0x000fc60003f26070 */
[----:B------:R-:W-:-:S04]  /*1a4f0*/  IMAD R161, R10, 0x7effffff, RZ ;  /* 0x7effffff0aa17824 */ /* 0x000fc800078e02ff */
[----:B------:R-:W-:Y:S01]  /*1a500*/  IMAD.HI.U32 R161, R161, 0x7f000001, R10 ;  /* 0x7f000001a1a17827 */ /* 0x000fe200078e000a */
[----:B------:R-:W-:-:S03]  /*1a510*/  @P0 IADD3 R148, PT, PT, R148, -0x7f000001, RZ ;  /* 0x80ffffff94940810 */ /* 0x000fc60007ffe0ff */
[----:B------:R-:W-:Y:S01]  /*1a520*/  @P2 IADD3 R152, PT, PT, R152, -0x7f000001, RZ ;  /* 0x80ffffff98982810 */ /* 0x000fe20007ffe0ff */
[----:B------:R-:W-:Y:S01]  /*1a530*/  ISETP.GE.U32.AND P0, PT, R161, 0x7f000001, PT ;  /* 0x7f000001a100780c */ /* 0x000fe20003f06070 */
[----:B------:R-:W-:Y:S02]  /*1a540*/  @P1 IADD3 R155, PT, PT, R155, -0x7f000001, RZ ;  /* 0x80ffffff9b9b1810 */ /* 0x000fe40007ffe0ff */
[----:B------:R-:W-:Y:S01]  /*1a550*/  IADD3 R157, PT, PT, R14, R157, RZ ;  /* 0x0000009d0e9d7210 */ /* 0x000fe20007ffe0ff */
[----:B------:R-:W-:Y:S01]  /*1a560*/  IMAD.WIDE.U32 R10, R152, UR5, RZ ;  /* 0x00000005980a7c25 */ /* 0x000fe2000f8e00ff */
[----:B------:R-:W-:-:S03]  /*1a570*/  IADD3 R14, PT, PT, R148, R155, RZ ;  /* 0x0000009b940e7210 */ /* 0x000fc60007ffe0ff */
[----:B------:R-:W-:-:S04]  /*1a580*/  IMAD R155, R10, 0x7effffff, RZ ;  /* 0x7effffff0a9b7824 */ /* 0x000fc800078e02ff */
[----:B------:R-:W-:Y:S01]  /*1a590*/  IMAD.HI.U32 R10, R155, 0x7f000001, R10 ;  /* 0x7f0000019b0a7827 */ /* 0x000fe200078e000a */
[----:B------:R-:W-:-:S04]  /*1a5a0*/  @P0 IADD3 R161, PT, PT, R161, -0x7f000001, RZ ;  /* 0x80ffffffa1a10810 */ /* 0x000fc80007ffe0ff */
[----:B------:R-:W-:Y:S01]  /*1a5b0*/  ISETP.GE.U32.AND P1, PT, R10, 0x7f000001, PT ;  /* 0x7f0000010a00780c */ /* 0x000fe20003f26070 */
[----:B------:R-:W-:-:S12]  /*1a5c0*/  ISETP.GE.U32.AND P0, PT, R161, 0x7f000001, PT ;  /* 0x7f000001a100780c */ /* 0x000fd80003f06070 */
[----:B------:R-:W-:Y:S02]  /*1a5d0*/  @P1 IADD3 R10, PT, PT, R10, -0x7f000001, RZ ;  /* 0x80ffffff0a0a1810 */ /* 0x000fe40007ffe0ff */
        /* <DEDUP_REMOVED lines=8> */
[----:B------:R-:W-:Y:S01]  /*1a660*/  ISETP.GE.U32.AND P1, PT, R160, 0x7f000001, PT ;  /* 0x7f000001a000780c */ /* 0x000fe20003f26070 */
[----:B------:R-:W-:-:S04]  /*1a670*/  IMAD.WIDE.U32 R10, R15, UR5, RZ ;  /* 0x000000050f0a7c25 */ /* 0x000fc8000f8e00ff */
[----:B------:R-:W-:-:S04]  /*1a680*/  IMAD R161, R10, 0x7effffff, RZ ;  /* 0x7effffff0aa17824 */ /* 0x000fc800078e02ff */
[----:B------:R-:W-:-:S03]  /*1a690*/  IMAD.HI.U32 R11, R161, 0x7f000001, R10 ;  /* 0x7f000001a10b7827 */ /* 0x000fc600078e000a */
[----:B------:R-:W-:Y:S02]  /*1a6a0*/  @P0 IADD3 R162, PT, PT, R162, -0x7f000001, RZ ;  /* 0x80ffffffa2a20810 */ /* 0x000fe40007ffe0ff */
[----:B------:R-:W-:Y:S01]  /*1a6b0*/  @P1 IADD3 R160, PT, PT, R160, -0x7f000001, RZ ;  /* 0x80ffffffa0a01810 */ /* 0x000fe20007ffe0ff */
[----:B------:R-:W-:Y:S02]  /*1a6c0*/  ISETP.GE.U32.AND P1, PT, R11, 0x7f000001, PT ;  /* 0x7f0000010b00780c */ /* 0x000fe40003f26070 */
[----:B------:R-:W-:Y:S01]  /*1a6d0*/  ISETP.GE.U32.AND P0, PT, R162, 0x7f000001, PT ;  /* 0x7f000001a200780c */ /* 0x000fe20003f06070 */
[----:B------:R-:W-:-:S10]  /*1a6e0*/  IADD3 R148, PT, PT, R158, R160, RZ ;  /* 0x000000a09e947210 */ /* 0x000fd40007ffe0ff */
[----:B------:R-:W-:Y:S02]  /*1a6f0*/  @P1 IADD3 R11, PT, PT, R11, -0x7f000001, RZ ;  /* 0x80ffffff0b0b1810 */ /* 0x000fe40007ffe0ff */
        /* <DEDUP_REMOVED lines=77> */
[----:B------:R-:W-:-:S04]  /*1abd0*/  IMAD.HI.U32 R155, R155, 0x7f000001, R10 ;  /* 0x7f0000019b9b7827 */ /* 0x000fc800078e000a */
[----:B------:R-:W-:Y:S01]  /*1abe0*/  IMAD.WIDE.U32 R10, R121, R150, RZ ;  /* 0x00000096790a7225 */ /* 0x000fe200078e00ff */
[----:B------:R-:W-:Y:S02]  /*1abf0*/  @P1 IADD3 R15, PT, PT, R15, -0x7f000001, RZ ;  /* 0x80ffffff0f0f1810 */ /* 0x000fe40007ffe0ff */
[----:B------:R-:W-:Y:S01]  /*1ac00*/  @P0 IADD3 R160, PT, PT, R160, -0x7f000001, RZ ;  /* 0x80ffffffa0a00810 */ /* 0x000fe20007ffe0ff */
[----:B------:R-:W-:-:S04]  /*1ac10*/  IMAD R5, R10, 0x7effffff, RZ ;  /* 0x7effffff0a057824 */ /* 0x000fc800078e02ff */
[----:B------:R-:W-:Y:S01]  /*1ac20*/  IMAD.HI.U32 R11, R5, 0x7f000001, R10 ;  /* 0x7f000001050b7827 */ /* 0x000fe200078e000a */
[----:B------:R-:W-:-:S03]  /*1ac30*/  IADD3 R10, PT, PT, R160, R15, RZ ;  /* 0x0000000fa00a7210 */ /* 0x000fc60007ffe0ff */
        /* <DEDUP_REMOVED lines=25> */
[----:B------:R-:W-:-:S03]  /*1add0*/  ISETP.GE.U32.AND P0, PT, R11, 0x7f000001, PT ;  /* 0x7f0000010b00780c */ /* 0x000fc60003f06070 */
[----:B------:R-:W-:-:S10]  /*1ade0*/  IADD3 R160, PT, PT, R150, UR11, RZ ;  /* 0x0000000b96a07c10 */ /* 0x000fd4000fffe0ff */
[----:B------:R-:W-:-:S04]  /*1adf0*/  @P0 IADD3 R11, PT, PT, R11, -0x7f000001, RZ ;  /* 0x80ffffff0b0b0810 */ /* 0x000fc80007ffe0ff */
[----:B------:R-:W-:-:S05]  /*1ae00*/  IADD3 R150, PT, PT, R154, R11, RZ ;  /* 0x0000000b9a967210 */ /* 0x000fca0007ffe0ff */
[----:B------:R-:W-:Y:S01]  /*1ae10*/  ISETP.GE.U32.AND P0, PT, R150, 0x7f000001, PT ;  /* 0x7f0000019600780c */ /* 0x000fe20003f06070 */
[----:B------:R-:W-:-:S12]  /*1ae20*/  ISETP.GE.U32.AND P1, PT, R160, 0x7f000001, PT ;  /* 0x7f000001a000780c */ /* 0x000fd80003f26070 */
        /* <DEDUP_REMOVED lines=9> */
[----:B------:R-:W-:Y:S01]  /*1aec0*/  ISETP.GE.U32.AND P1, PT, R155, 0x7f000001, PT ;  /* 0x7f0000019b00780c */ /* 0x000fe20003f26070 */
[----:B------:R-:W-:Y:S01]  /*1aed0*/  ISETP.GE.U32.AND P2, PT, R12, 0x7f000001, PT ;  /* 0x7f0000010c00780c */ /* 0x000fe20003f46070 */
[----:B------:R-:W-:-:S10]  /*1aee0*/  IADD3 R150, PT, PT, R150, UR7, RZ ;  /* 0x0000000796967c10 */ /* 0x000fd4000fffe0ff */
[----:B------:R-:W-:Y:S02]  /*1aef0*/  @P0 IADD3 R15, PT, PT, R15, -0x7f000001, RZ ;  /* 0x80ffffff0f0f0810 */ /* 0x000fe40007ffe0ff */
[----:B------:R-:W-:Y:S02]  /*1af00*/  @P1 IADD3 R155, PT, PT, R155, -0x7f000001, RZ ;  /* 0x80ffffff9b9b1810 */ /* 0x000fe40007ffe0ff */
[----:B------:R-:W-:Y:S02]  /*1af10*/  IADD3 R15, PT, PT, R139, R15, RZ ;  /* 0x0000000f8b0f7210 */ /* 0x000fe40007ffe0ff */
[----:B------:R-:W-:Y:S01]  /*1af20*/  @P2 IADD3 R12, PT, PT, R12, -0x7f000001, RZ ;  /* 0x80ffffff0c0c2810 */ /* 0x000fe20007ffe0ff */
[----:B------:R-:W-:Y:S02]  /*1af30*/  ISETP.GE.U32.AND P1, PT, R150, 0x7f000001, PT ;  /* 0x7f0000019600780c */ /* 0x000fe40003f26070 */
[----:B------:R-:W-:Y:S01]  /*1af40*/  ISETP.GE.U32.AND P2, PT, R15, 0x7f000001, PT ;  /* 0x7f0000010f00780c */ /* 0x000fe20003f46070 */
[----:B------:R-:W-:Y:S01]  /*1af50*/  ISETP.GE.U32.AND P3, PT, R152, 0x7f000001, PT ;  /* 0x7f0000019800780c */ /* 0x000fe20003f66070 */
[----:B------:R-:W-:Y:S01]  /*1af60*/  ISETP.GE.U32.AND P0, PT, R4, 0x7f000001, PT ;  /* 0x7f0000010400780c */ /* 0x000fe20003f06070 */
[----:B------:R-:W-:-:S04]  /*1af70*/  IMAD.WIDE.U32 R162, R155, 0x5fffffa, RZ ;  /* 0x05fffffa9ba27825 */ /* 0x000fc800078e00ff */
[----:B------:R-:W-:-:S04]  /*1af80*/  IMAD R155, R155, 0x6, RZ ;  /* 0x000000069b9b7824 */ /* 0x000fc800078e02ff */
[----:B------:R-:W-:Y:S02]  /*1af90*/  @P1 IADD3 R150, PT, PT, R150, -0x7f000001, RZ ;  /* 0x80ffffff96961810 */ /* 0x000fe40007ffe0ff */
[----:B------:R-:W-:Y:S01]  /*1afa0*/  @P2 IADD3 R15, PT, PT, R15, -0x7f000001, RZ ;  /* 0x80ffffff0f0f2810 */ /* 0x000fe20007ffe0ff */
[----:B------:R-:W-:Y:S01]  /*1afb0*/  IMAD.HI.U32 R162, R155, 0x7f000001, R162 ;  /* 0x7f0000019ba27827 */ /* 0x000fe200078e00a2 */
[----:B------:R-:W-:Y:S02]  /*1afc0*/  IADD3 R155, PT, PT, R150, UR7, RZ ;  /* 0x00000007969b7c10 */ /* 0x000fe4000fffe0ff */
[----:B------:R-:W-:Y:S02]  /*1afd0*/  IADD3 R150, PT, PT, R15, UR10, RZ ;  /* 0x0000000a0f967c10 */ /* 0x000fe4000fffe0ff */
[----:B------:R-:W-:Y:S01]  /*1afe0*/  @P3 IADD3 R152, PT, PT, R152, -0x7f000001, RZ ;  /* 0x80ffffff98983810 */ /* 0x000fe20007ffe0ff */
[----:B------:R-:W-:Y:S01]  /*1aff0*/  ISETP.GE.U32.AND P1, PT, R13, 0x7f000001, PT ;  /* 0x7f0000010d00780c */ /* 0x000fe20003f26070 */
[----:B------:R-:W-:Y:S01]  /*1b000*/  @P0 IADD3 R4, PT, PT, R4, -0x7f000001, RZ ;  /* 0x80ffffff04040810 */ /* 0x000fe20007ffe0ff */
[----:B------:R-:W-:Y:S01]  /*1b010*/  ISETP.GE.U32.AND P3, PT, R155, 0x7f000001, PT ;  /* 0x7f0000019b00780c */ /* 0x000fe20003f66070 */
[----:B------:R-:W-:Y:S01]  /*1b020*/  ISETP.GE.U32.AND P0, PT, R150, 0x7f000001, PT ;  /* 0x7f0000019600780c */ /* 0x000fe20003f06070 */
[----:B------:R-:W-:-:S09]  /*1b030*/  IADD3 R11, PT, PT, R12, R152, RZ ;  /* 0x000000980c0b7210 */ /* 0x000fd20007ffe0ff */
[----:B------:R-:W-:Y:S02]  /*1b040*/  @P1 IADD3 R13, PT, PT, R13, -0x7f000001, RZ ;  /* 0x80ffffff0d0d1810 */ /* 0x000fe40007ffe0ff */
[----:B------:R-:W-:Y:S02]  /*1b050*/  @P3 IADD3 R155, PT, PT, R155, -0x7f000001, RZ ;  /* 0x80ffffff9b9b3810 */ /* 0x000fe40007ffe0ff */
[----:B------:R-:W-:Y:S01]  /*1b060*/  @P0 IADD3 R150, PT, PT, R150, -0x7f000001, RZ ;  /* 0x80ffffff96960810 */ /* 0x000fe20007ffe0ff */
[----:B------:R-:W-:Y:S01]  /*1b070*/  ISETP.GE.U32.AND P0, PT, R5, 0x7f000001, PT ;  /* 0x7f0000010500780c */ /* 0x000fe20003f06070 */
[----:B------:R-:W-:Y:S01]  /*1b080*/  IADD3 R15, PT, PT, R4, R13, RZ ;  /* 0x0000000d040f7210 */ /* 0x000fe20007ffe0ff */
[----:B------:R-:W-:Y:S01]  /*1b090*/  IMAD.WIDE.U32 R12, R155, UR4, RZ ;  /* 0x000000049b0c7c25 */ /* 0x000fe2000f8e00ff */
[----:B------:R-:W-:-:S03]  /*1b0a0*/  IADD3 R150, PT, PT, R150, UR10, RZ ;  /* 0x0000000a96967c10 */ /* 0x000fc6000fffe0ff */
[----:B------:R-:W-:Y:S02]  /*1b0b0*/  IMAD R161, R12, 0x7effffff, RZ ;  /* 0x7effffff0ca17824 */ /* 0x000fe400078e02ff */
[----:B------:R-:W-:Y:S02]  /*1b0c0*/  ISETP.GE.U32.AND P1, PT, R150, 0x7f000001, PT ;  /* 0x7f0000019600780c */ /* 0x000fe40003f26070 */
[----:B------:R-:W-:-:S03]  /*1b0d0*/  IMAD.HI.U32 R13, R161, 0x7f000001, R12 ;  /* 0x7f000001a10d7827 */ /* 0x000fc600078e000c */
[----:B------:R-:W-:Y:S02]  /*1b0e0*/  @P0 IADD3 R5, PT, PT, R5, -0x7f000001, RZ ;  /* 0x80ffffff05050810 */ /* 0x000fe40007ffe0ff */
[----:B------:R-:W-:Y:S02]  /*1b0f0*/  ISETP.GE.U32.AND P2, PT, R13, 0x7f000001, PT ;  /* 0x7f0000010d00780c */ /* 0x000fe40003f46070 */
[----:B------:R-:W-:-:S04]  /*1b100*/  IADD3 R5, PT, PT, R151, R5, RZ ;  /* 0x0000000597057210 */ /* 0x000fc80007ffe0ff */
[----:B------:R-:W-:Y:S01]  /*1b110*/  @P1 IADD3 R150, PT, PT, R150, -0x7f000001, RZ ;  /* 0x80ffffff96961810 */ /* 0x000fe20007ffe0ff */
[----:B------:R-:W-:-:S03]  /*1b120*/  ISETP.GE.U32.AND P0, PT, R5, 0x7f000001, PT ;  /* 0x7f0000010500780c */ /* 0x000fc60003f06070 */
[----:B------:R-:W-:-:S03]  /*1b130*/  IADD3 R150, PT, PT, R150, UR10, RZ ;  /* 0x0000000a96967c10 */ /* 0x000fc6000fffe0ff */
[----:B------:R-:W-:Y:S02]  /*1b140*/  @P2 IADD3 R13, PT, PT, R13, -0x7f000001, RZ ;  /* 0x80ffffff0d0d2810 */ /* 0x000fe40007ffe0ff */
[----:B------:R-:W-:Y:S01]  /*1b150*/  ISETP.GE.U32.AND P1, PT, R150, 0x7f000001, PT ;  /* 0x7f0000019600780c */ /* 0x000fe20003f26070 */
[----:B------:R-:W-:Y:S02]  /*1b160*/  ISETP.GE.U32.AND P3, PT, R162, 0x7f000001, PT ;  /* 0x7f000001a200780c */ /* 0x000fe40003f66070 */
[----:B------:R-:W-:Y:S02]  /*1b170*/  ISETP.GE.U32.AND P2, PT, R13, 0x7f000001, PT ;  /* 0x7f0000010d00780c */ /* 0x000fe40003f46070 */
[----:B------:R-:W-:-:S04]  /*1b180*/  @P0 IADD3 R5, PT, PT, R5, -0x7f000001, RZ ;  /* 0x80ffffff05050810 */ /* 0x000fc80007ffe0ff */
[----:B------:R-:W-:-:S04]  /*1b190*/  IADD3 R12, PT, PT, R5, UR9, RZ ;  /* 0x00000009050c7c10 */ /* 0x000fc8000fffe0ff */
[----:B------:R-:W-:Y:S01]  /*1b1a0*/  @P1 IADD3 R150, PT, PT, R150, -0x7f000001, RZ ;  /* 0x80ffffff96961810 */ /* 0x000fe20007ffe0ff */
[----:B------:R-:W-:Y:S02]  /*1b1b0*/  ISETP.GE.U32.AND P0, PT, R12, 0x7f000001, PT ;  /* 0x7f0000010c00780c */ /* 0x000fe40003f06070 */
[----:B------:R-:W-:Y:S02]  /*1b1c0*/  @P2 IADD3 R13, PT, PT, R13, -0x7f000001, RZ ;  /* 0x80ffffff0d0d2810 */ /* 0x000fe40007ffe0ff */
[----:B------:R-:W-:Y:S01]  /*1b1d0*/  @P3 IADD3 R162, PT, PT, R162, -0x7f000001, RZ ;  /* 0x80ffffffa2a23810 */ /* 0x000fe20007ffe0ff */
[----:B------:R-:W-:-:S03]  /*1b1e0*/  IMAD.WIDE.U32 R4, R150, UR6, RZ ;  /* 0x0000000696047c25 */ /* 0x000fc6000f8e00ff */
[----:B------:R-:W-:Y:S01]  /*1b1f0*/  IADD3 R162, PT, PT, R13, R162, RZ ;  /* 0x000000a20da27210 */ /* 0x000fe20007ffe0ff */
[----:B------:R-:W-:-:S04]  /*1b200*/  IMAD R13, R4, 0x7effffff, RZ ;  /* 0x7effffff040d7824 */ /* 0x000fc800078e02ff */
[----:B------:R-:W-:Y:S01]  /*1b210*/  IMAD.HI.U32 R13, R13, 0x7f000001, R4 ;  /* 0x7f0000010d0d7827 */ /* 0x000fe200078e0004 */
[----:B------:R-:W-:-:S04]  /*1b220*/  @P0 IADD3 R12, PT, PT, R12, -0x7f000001, RZ ;  /* 0x80ffffff0c0c0810 */ /* 0x000fc80007ffe0ff */
[----:B------:R-:W-:Y:S01]  /*1b230*/  ISETP.GE.U32.AND P1, PT, R13, 0x7f000001, PT ;  /* 0x7f0000010d00780c */ /* 0x000fe20003f26070 */
[----:B------:R-:W-:-:S05]  /*1b240*/  IADD3 R12, PT, PT, R12, UR9, RZ ;  /* 0x000000090c0c7c10 */ /* 0x000fca000fffe0ff */
[----:B------:R-:W-:-:S07]  /*1b250*/  ISETP.GE.U32.AND P0, PT, R12, 0x7f000001, PT ;  /* 0x7f0000010c00780c */ /* 0x000fce0003f06070 */
[----:B------:R-:W-:-:S05]  /*1b260*/  @P1 IADD3 R13, PT, PT, R13, -0x7f000001, RZ ;  /* 0x80ffffff0d0d1810 */ /* 0x000fca0007ffe0ff */
[----:B------:R-:W-:Y:S01]  /*1b270*/  IMAD.WIDE.U32 R4, R13, 0x5fffffa, RZ ;  /* 0x05fffffa0d047825 */ /* 0x000fe200078e00ff */
[----:B------:R-:W-:-:S03]  /*1b280*/  @P0 IADD3 R12, PT, PT, R12, -0x7f000001, RZ ;  /* 0x80ffffff0c0c0810 */ /* 0x000fc60007ffe0ff */
[----:B------:R-:W-:Y:S01]  /*1b290*/  IMAD R13, R13, 0x6, RZ ;  /* 0x000000060d0d7824 */ /* 0x000fe200078e02ff */
[----:B------:R-:W-:-:S03]  /*1b2a0*/  IADD3 R152, PT, PT, R12, UR9, RZ ;  /* 0x000000090c987c10 */ /* 0x000fc6000fffe0ff */
        /* <DEDUP_REMOVED lines=32> */
[----:B------:R-:W-:-:S04]  /*1b4b0*/  IMAD.HI.U32 R161, R13, 0x7f000001, R4 ;  /* 0x7f0000010da17827 */ /* 0x000fc800078e0004 */
[----:B------:R-:W-:-:S04]  /*1b4c0*/  IMAD.WIDE.U32 R4, R11, R155, RZ ;  /* 0x0000009b0b047225 */ /* 0x000fc800078e00ff */
        /* <DEDUP_REMOVED lines=8> */
[----:B------:R-:W-:Y:S02]  /*1b550*/  ISETP.GE.U32.AND P0, PT, R148, 0x7f000001, PT ;  /* 0x7f0000019400780c */ /* 0x000fe40003f06070 */
[----:B------:R-:W-:Y:S02]  /*1b560*/  IADD3 R153, PT, PT, R157, R153, RZ ;  /* 0x000000999d997210 */ /* 0x000fe40007ffe0ff */
[----:B------:R-:W-:Y:S01]  /*1b570*/  @P2 IADD3 R4, PT, PT, R4, -0x7f000001, RZ ;  /* 0x80ffffff04042810 */ /* 0x000fe20007ffe0ff */
[----:B------:R-:W2:Y:S01]  /*1b580*/  LDL R157, [R1+0x110] ;  /* 0x00011000019d7983 */ /* 0x000ea20000100800 */
[----:B------:R-:W-:Y:S01]  /*1b590*/  ISETP.GE.U32.AND P4, PT, R161, 0x7f000001, PT ;  /* 0x7f000001a100780c */ /* 0x000fe20003f86070 */
[----:B------:R-:W-:-:S02]  /*1b5a0*/  ISETP.GE.U32.AND P2, PT, R158, 0x7f000001, PT ;  /* 0x7f0000019e00780c */ /* 0x000fc40003f46070 */
[----:B------:R-:W-:-:S03]  /*1b5b0*/  ISETP.GE.U32.AND P3, PT, R4, 0x7f000001, PT ;  /* 0x7f0000010400780c */ /* 0x000fc60003f66070 */
[----:B------:R-:W-:Y:S02]  /*1b5c0*/  @P1 IADD3 R159, PT, PT, R159, -0x7f000001, RZ ;  /* 0x80ffffff9f9f1810 */ /* 0x000fe40007ffe0ff */
[----:B------:R-:W-:-:S05]  /*1b5d0*/  @P0 IADD3 R148, PT, PT, R148, -0x7f000001, RZ ;  /* 0x80ffffff94940810 */ /* 0x000fca0007ffe0ff */
[----:B------:R-:W-:Y:S02]  /*1b5e0*/  @P4 IADD3 R161, PT, PT, R161, -0x7f000001, RZ ;  /* 0x80ffffffa1a14810 */ /* 0x000fe40007ffe0ff */
[----:B------:R-:W-:Y:S02]  /*1b5f0*/  @P2 IADD3 R158, PT, PT, R158, -0x7f000001, RZ ;  /* 0x80ffffff9e9e2810 */ /* 0x000fe40007ffe0ff */
[----:B------:R-:W-:Y:S02]  /*1b600*/  @P3 IADD3 R4, PT, PT, R4, -0x7f000001, RZ ;  /* 0x80ffffff04043810 */ /* 0x000fe40007ffe0ff */
[----:B------:R-:W-:Y:S02]  /*1b610*/  IADD3 R13, PT, PT, R148, R159, RZ ;  /* 0x0000009f940d7210 */ /* 0x000fe40007ffe0ff */
        /* <DEDUP_REMOVED lines=40> */
[----:B------:R-:W-:Y:S01]  /*1b8a0*/  ISETP.GE.U32.AND P1, PT, R9, 0x7f000001, PT ;  /* 0x7f0000010900780c */ /* 0x000fe20003f26070 */
[----:B------:R-:W-:Y:S01]  /*1b8b0*/  ISETP.GE.U32.AND P0, PT, R153, 0x7f000001, PT ;  /* 0x7f0000019900780c */ /* 0x000fe20003f06070 */
[----:B------:R-:W-:-:S04]  /*1b8c0*/  IMAD.WIDE.U32 R4, R150, UR5, RZ ;  /* 0x0000000596047c25 */ /* 0x000fc8000f8e00ff */
[----:B------:R-:W-:Y:S01]  /*1b8d0*/  IMAD R161, R4, 0x7effffff, RZ ;  /* 0x7effffff04a17824 */ /* 0x000fe200078e02ff */
[----:B------:R-:W-:Y:S02]  /*1b8e0*/  IADD3 R14, PT, PT, R14, R146, RZ ;  /* 0x000000920e0e7210 */ /* 0x000fe40007ffe0ff */
[----:B------:R-:W3:Y:S01]  /*1b8f0*/  LDL R146, [R1+0x114] ;  /* 0x0001140001927983 */ /* 0x000ee20000100800 */
[----:B------:R-:W-:Y:S01]  /*1b900*/  IMAD.HI.U32 R4, R161, 0x7f000001, R4 ;  /* 0x7f000001a1047827 */ /* 0x000fe200078e0004 */
[----:B------:R-:W-:Y:S02]  /*1b910*/  @P2 IADD3 R159, PT, PT, R159, -0x7f000001, RZ ;  /* 0x80ffffff9f9f2810 */ /* 0x000fe40007ffe0ff */
[----:B------:R-:W-:Y:S02]  /*1b920*/  @P1 IADD3 R9, PT, PT, R9, -0x7f000001, RZ ;  /* 0x80ffffff09091810 */ /* 0x000fe40007ffe0ff */
[----:B------:R-:W-:Y:S01]  /*1b930*/  @P0 IADD3 R153, PT, PT, R153, -0x7f000001, RZ ;  /* 0x80ffffff99990810 */ /* 0x000fe20007ffe0ff */
[----:B------:R-:W-:Y:S01]  /*1b940*/  ISETP.GE.U32.AND P1, PT, R4, 0x7f000001, PT ;  /* 0x7f0000010400780c */ /* 0x000fe20003f26070 */
[----:B------:R-:W-:-:S02]  /*1b950*/  ISETP.GE.U32.AND P0, PT, R159, 0x7f000001, PT ;  /* 0x7f0000019f00780c */ /* 0x000fc40003f06070 */
        /* <DEDUP_REMOVED lines=35> */
[----:B--2---:R-:W-:-:S03]  /*1bb90*/  IADD3 R162, PT, PT, R9, R157, RZ ;  /* 0x0000009d09a27210 */ /* 0x004fc60007ffe0ff */
        /* <DEDUP_REMOVED lines=32> */
[----:B------:R-:W-:Y:S01]  /*1bda0*/  IMAD.WIDE.U32 R4, R158, R152, RZ ;  /* 0x000000989e047225 */ /* 0x000fe200078e00ff */
[----:B------:R-:W-:-:S03]  /*1bdb0*/  ISETP.GE.U32.AND P0, PT, R9, 0x7f000001, PT ;  /* 0x7f0000010900780c */ /* 0x000fc60003f06070 */
[----:B------:R-:W-:-:S04]  /*1bdc0*/  IMAD R159, R4, 0x7effffff, RZ ;  /* 0x7effffff049f7824 */ /* 0x000fc800078e02ff */
[----:B------:R-:W-:-:S05]  /*1bdd0*/  IMAD.HI.U32 R4, R159, 0x7f000001, R4 ;  /* 0x7f0000019f047827 */ /* 0x000fca00078e0004 */
[C---:B------:R-:W-:Y:S01]  /*1bde0*/  ISETP.GE.U32.AND P1, PT, R4.reuse, 0x7f000001, PT ;  /* 0x7f0000010400780c */ /* 0x040fe20003f26070 */
[----:B------:R-:W-:Y:S01]  /*1bdf0*/  @P0 IADD3 R9, PT, PT, R9, -0x7f000001, RZ ;  /* 0x80ffffff09090810 */ /* 0x000fe20007ffe0ff */
[----:B------:R-:W-:Y:S01]  /*1be00*/  ISETP.GE.U32.AND P0, PT, R15, 0x7f000001, PT ;  /* 0x7f0000010f00780c */ /* 0x000fe20003f06070 */
[----:B------:R0:W-:Y:S10]  /*1be10*/  STL [R1+0x110], R162 ;  /* 0x000110a201007387 */ /* 0x0001f40000100800 */
[----:B------:R-:W-:-:S02]  /*1be20*/  @P1 IADD3 R4, PT, PT, R4, -0x7f000001, RZ ;  /* 0x80ffffff04041810 */ /* 0x000fc40007ffe0ff */
[----:B------:R-:W-:Y:S01]  /*1be30*/  @P0 IADD3 R15, PT, PT, R15, -0x7f000001, RZ ;  /* 0x80ffffff0f0f0810 */ /* 0x000fe20007ffe0ff */
[----:B------:R-:W-:Y:S01]  /*1be40*/  ISETP.GE.U32.AND P0, PT, R147, 0x7f000001, PT ;  /* 0x7f0000019300780c */ /* 0x000fe20003f06070 */
[----:B0-----:R-:W-:Y:S01]  /*1be50*/  IADD3 R162, PT, PT, R9, R4, RZ ;  /* 0x0000000409a27210 */ /* 0x001fe20007ffe0ff */
[----:B------:R-:W-:-:S04]  /*1be60*/  IMAD.WIDE.U32 R4, R155, UR5, RZ ;  /* 0x000000059b047c25 */ /* 0x000fc8000f8e00ff */
[----:B------:R-:W-:-:S04]  /*1be70*/  IMAD R9, R4, 0x7effffff, RZ ;  /* 0x7effffff04097824 */ /* 0x000fc800078e02ff */
[----:B------:R-:W-:-:S04]  /*1be80*/  IMAD.HI.U32 R9, R9, 0x7f000001, R4 ;  /* 0x7f00000109097827 */ /* 0x000fc800078e0004 */
[----:B------:R-:W-:Y:S01]  /*1be90*/  IMAD.WIDE.U32 R4, R10, R155, RZ ;  /* 0x0000009b0a047225 */ /* 0x000fe200078e00ff */
[----:B------:R-:W-:-:S03]  /*1bea0*/  @P0 IADD3 R147, PT, PT, R147, -0x7f000001, RZ ;  /* 0x80ffffff93930810 */ /* 0x000fc60007ffe0ff */
[----:B------:R-:W-:Y:S01]  /*1beb0*/  IMAD R159, R4, 0x7effffff, RZ ;  /* 0x7effffff049f7824 */ /* 0x000fe200078e02ff */
[----:B---3--:R-:W-:-:S03]  /*1bec0*/  IADD3 R15, PT, PT, R15, R146, RZ ;  /* 0x000000920f0f7210 */ /* 0x008fc60007ffe0ff */
        /* <DEDUP_REMOVED lines=88> */
[----:B------:R-:W-:Y:S01]  /*1c450*/  @P0 IADD3 R159, PT, PT, R159, -0x7f000001, RZ ;  /* 0x80ffffff9f9f0810 */ /* 0x000fe20007ffe0ff */
[----:B------:R-:W-:-:S04]  /*1c460*/  ISETP.GE.U32.AND P0, PT, R12, 0x7f000001, PT ;  /* 0x7f0000010c00780c */ /* 0x000fc80003f06070 */
        /* <DEDUP_REMOVED lines=9> */
[----:B------:R-:W-:Y:S01]  /*1c500*/  IMAD.WIDE.U32 R4, R147, R160, RZ ;  /* 0x000000a093047225 */ /* 0x000fe200078e00ff */
[----:B------:R-:W-:-:S03]  /*1c510*/  ISETP.GE.U32.AND P1, PT, R9, 0x7f000001, PT ;  /* 0x7f0000010900780c */ /* 0x000fc60003f26070 */
[----:B------:R-:W-:Y:S01]  /*1c520*/  ISETP.GE.U32.AND P0, PT, R156, 0x7f000001, PT ;  /* 0x7f0000019c00780c */ /* 0x000fe20003f06070 */
[----:B------:R-:W-:-:S04]  /*1c530*/  IMAD R161, R4, 0x7effffff, RZ ;  /* 0x7effffff04a17824 */ /* 0x000fc800078e02ff */
[----:B------:R-:W-:-:S04]  /*1c540*/  IMAD.HI.U32 R160, R161, 0x7f000001, R4 ;  /* 0x7f000001a1a07827 */ /* 0x000fc800078e0004 */
[----:B------:R-:W-:Y:S01]  /*1c550*/  IMAD.WIDE.U32 R4, R39, R12, RZ ;  /* 0x0000000c27047225 */ /* 0x000fe200078e00ff */
[----:B------:R-:W-:-:S03]  /*1c560*/  @P1 IADD3 R9, PT, PT, R9, -0x7f000001, RZ ;  /* 0x80ffffff09091810 */ /* 0x000fc60007ffe0ff */
[----:B------:R-:W-:Y:S01]  /*1c570*/  @P0 IADD3 R156, PT, PT, R156, -0x7f000001, RZ ;  /* 0x80ffffff9c9c0810 */ /* 0x000fe20007ffe0ff */
[----:B------:R-:W-:Y:S01]  /*1c580*/  IMAD R161, R4, 0x7effffff, RZ ;  /* 0x7effffff04a17824 */ /* 0x000fe200078e02ff */
[----:B------:R-:W-:-:S03]  /*1c590*/  ISETP.GE.U32.AND P0, PT, R153, 0x7f000001, PT ;  /* 0x7f0000019900780c */ /* 0x000fc60003f06070 */
[----:B------:R-:W-:-:S04]  /*1c5a0*/  IMAD.HI.U32 R146, R161, 0x7f000001, R4 ;  /* 0x7f000001a1927827 */ /* 0x000fc800078e0004 */
[----:B------:R-:W-:-:S04]  /*1c5b0*/  IMAD.WIDE.U32 R4, R39, R9, RZ ;  /* 0x0000000927047225 */ /* 0x000fc800078e00ff */
[----:B------:R-:W-:Y:S02]  /*1c5c0*/  IMAD R9, R4, 0x7effffff, RZ ;  /* 0x7effffff04097824 */ /* 0x000fe400078e02ff */
[----:B------:R-:W-:Y:S01]  /*1c5d0*/  @P0 IADD3 R153, PT, PT, R153, -0x7f000001, RZ ;  /* 0x80ffffff99990810 */ /* 0x000fe20007ffe0ff */
[----:B------:R-:W-:Y:S01]  /*1c5e0*/  ISETP.GE.U32.AND P0, PT, R148, 0x7f000001, PT ;  /* 0x7f0000019400780c */ /* 0x000fe20003f06070 */
[----:B------:R-:W-:-:S04]  /*1c5f0*/  IMAD.HI.U32 R9, R9, 0x7f000001, R4 ;  /* 0x7f00000109097827 */ /* 0x000fc800078e0004 */
[----:B------:R-:W-:Y:S01]  /*1c600*/  IMAD.WIDE.U32 R4, R39, R10, RZ ;  /* 0x0000000a27047225 */ /* 0x000fe200078e00ff */
[----:B------:R-:W-:-:S03]  /*1c610*/  ISETP.GE.U32.AND P1, PT, R155, 0x7f000001, PT ;  /* 0x7f0000019b00780c */ /* 0x000fc60003f26070 */
[----:B------:R-:W-:-:S04]  /*1c620*/  IMAD R159, R4, 0x7effffff, RZ ;  /* 0x7effffff049f7824 */ /* 0x000fc800078e02ff */
[----:B------:R-:W-:-:S04]  /*1c630*/  IMAD.HI.U32 R12, R159, 0x7f000001, R4 ;  /* 0x7f0000019f0c7827 */ /* 0x000fc800078e0004 */
[----:B------:R-:W-:Y:S01]  /*1c640*/  IMAD.WIDE.U32 R4, R39, R156, RZ ;  /* 0x0000009c27047225 */ /* 0x000fe200078e00ff */
[----:B------:R-:W-:Y:S01]  /*1c650*/  @P0 IADD3 R148, PT, PT, R148, -0x7f000001, RZ ;  /* 0x80ffffff94940810 */ /* 0x000fe20007ffe0ff */
[----:B------:R-:W-:Y:S02]  /*1c660*/  ISETP.GE.U32.AND P0, PT, R152, 0x7f000001, PT ;  /* 0x7f0000019800780c */ /* 0x000fe40003f06070 */
[----:B------:R-:W-:Y:S01]  /*1c670*/  IMAD R159, R4, 0x7effffff, RZ ;  /* 0x7effffff049f7824 */ /* 0x000fe200078e02ff */
[----:B------:R-:W-:Y:S01]  /*1c680*/  @P1 IADD3 R155, PT, PT, R155, -0x7f000001, RZ ;  /* 0x80ffffff9b9b1810 */ /* 0x000fe20007ffe0ff */
[----:B------:R-:W-:Y:S02]  /*1c690*/  ISETP.GE.U32.AND P1, PT, R150, 0x7f000001, PT ;  /* 0x7f0000019600780c */ /* 0x000fe40003f26070 */
[----:B------:R-:W-:-:S04]  /*1c6a0*/  IMAD.HI.U32 R10, R159, 0x7f000001, R4 ;  /* 0x7f0000019f0a7827 */ /* 0x000fc800078e0004 */
[----:B------:R-:W-:Y:S01]  /*1c6b0*/  IMAD.WIDE.U32 R158, R39, R158, RZ ;  /* 0x0000009e279e7225 */ /* 0x000fe200078e00ff */
[----:B------:R-:W-:-:S03]  /*1c6c0*/  IADD3 R148, PT, PT, R148, R155, RZ ;  /* 0x0000009b94947210 */ /* 0x000fc60007ffe0ff */
[----:B------:R-:W-:Y:S01]  /*1c6d0*/  IMAD R5, R158, 0x7effffff, RZ ;  /* 0x7effffff9e057824 */ /* 0x000fe200078e02ff */
[----:B------:R-:W-:Y:S01]  /*1c6e0*/  @P0 IADD3 R152, PT, PT, R152, -0x7f000001, RZ ;  /* 0x80ffffff98980810 */ /* 0x000fe20007ffe0ff */
[----:B------:R-:W-:Y:S02]  /*1c6f0*/  ISETP.GE.U32.AND P0, PT, R148, 0x7f000001, PT ;  /* 0x7f0000019400780c */ /* 0x000fe40003f06070 */
[----:B------:R-:W-:-:S04]  /*1c700*/  IMAD.HI.U32 R158, R5, 0x7f000001, R158 ;  /* 0x7f000001059e7827 */ /* 0x000fc800078e009e */
[----:B------:R-:W-:Y:S01]  /*1c710*/  IMAD.WIDE.U32 R4, R39, R153, RZ ;  /* 0x0000009927047225 */ /* 0x000fe200078e00ff */
[----:B------:R-:W-:-:S03]  /*1c720*/  @P1 IADD3 R150, PT, PT, R150, -0x7f000001, RZ ;  /* 0x80ffffff96961810 */ /* 0x000fc60007ffe0ff */
[----:B------:R-:W-:-:S04]  /*1c730*/  IMAD R153, R4, 0x7effffff, RZ ;  /* 0x7effffff04997824 */ /* 0x000fc800078e02ff */
[----:B------:R-:W-:-:S04]  /*1c740*/  IMAD.HI.U32 R156, R153, 0x7f000001, R4 ;  /* 0x7f000001999c7827 */ /* 0x000fc800078e0004 */
[----:B------:R-:W-:Y:S01]  /*1c750*/  IMAD.WIDE.U32 R4, R39, R147, RZ ;  /* 0x0000009327047225 */ /* 0x000fe200078e00ff */
[----:B------:R-:W-:Y:S02]  /*1c760*/  IADD3 R147, PT, PT, R152, R150, RZ ;  /* 0x0000009698937210 */ /* 0x000fe40007ffe0ff */
[----:B------:R-:W-:-:S03]  /*1c770*/  @P0 IADD3 R148, PT, PT, R148, -0x7f000001, RZ ;  /* 0x80ffffff94940810 */ /* 0x000fc60007ffe0ff */
[----:B------:R-:W-:Y:S01]  /*1c780*/  ISETP.GE.U32.AND P0, PT, R147, 0x7f000001, PT ;  /* 0x7f0000019300780c */ /* 0x000fe20003f06070 */
[----:B------:R-:W-:Y:S01]  /*1c790*/  ISETP.GE.U32.AND P2, PT, R160, 0x7f000001, PT ;  /* 0x7f000001a000780c */ /* 0x000fe20003f46070 */
[----:B------:R-:W-:-:S04]  /*1c7a0*/  IMAD R153, R4, 0x7effffff, RZ ;  /* 0x7effffff04997824 */ /* 0x000fc800078e02ff */
[----:B------:R-:W-:-:S07]  /*1c7b0*/  IMAD.HI.U32 R153, R153, 0x7f000001, R4 ;  /* 0x7f00000199997827 */ /* 0x000fce00078e0004 */
[----:B------:R-:W-:Y:S01]  /*1c7c0*/  @P0 IADD3 R147, PT, PT, R147, -0x7f000001, RZ ;  /* 0x80ffffff93930810 */ /* 0x000fe20007ffe0ff */
[----:B------:R-:W-:Y:S01]  /*1c7d0*/  ISETP.GE.U32.AND P0, PT, R9, 0x7f000001, PT ;  /* 0x7f0000010900780c */ /* 0x000fe20003f06070 */
[----:B------:R-:W-:Y:S01]  /*1c7e0*/  IMAD.WIDE.U32 R4, R39, R11, RZ ;  /* 0x0000000b27047225 */ /* 0x000fe200078e00ff */
[----:B------:R-:W-:-:S03]  /*1c7f0*/  @P2 IADD3 R160, PT, PT, R160, -0x7f000001, RZ ;  /* 0x80ffffffa0a02810 */ /* 0x000fc60007ffe0ff */
[----:B------:R-:W-:-:S04]  /*1c800*/  IMAD R159, R4, 0x7effffff, RZ ;  /* 0x7effffff049f7824 */ /* 0x000fc800078e02ff */
[----:B------:R-:W-:-:S04]  /*1c810*/  IMAD.HI.U32 R159, R159, 0x7f000001, R4 ;  /* 0x7f0000019f9f7827 */ /* 0x000fc800078e0004 */
[----:B------:R-:W-:Y:S01]  /*1c820*/  @P0 IADD3 R9, PT, PT, R9, -0x7f000001, RZ ;  /* 0x80ffffff09090810 */ /* 0x000fe20007ffe0ff */
[----:B------:R-:W-:-:S04]  /*1c830*/  IMAD.WIDE.U32 R4, R160, 0x5fffffa, RZ ;  /* 0x05fffffaa0047825 */ /* 0x000fc800078e00ff */
[----:B------:R-:W-:Y:S01]  /*1c840*/  IMAD R11, R160, 0x6, RZ ;  /* 0x00000006a00b7824 */ /* 0x000fe200078e02ff */
[----:B------:R-:W-:Y:S01]  /*1c850*/  ISETP.GE.U32.AND P0, PT, R9, 0x7f000001, PT ;  /* 0x7f0000010900780c */ /* 0x000fe20003f06070 */
[----:B------:R-:W-:Y:S01]  /*1c860*/  ISETP.GE.U32.AND P1, PT, R157, 0x7f000001, PT ;  /* 0x7f0000019d00780c */ /* 0x000fe20003f26070 */
[----:B------:R-:W-:Y:S01]  /*1c870*/  ISETP.GE.U32.AND P3, PT, R12, 0x7f000001, PT ;  /* 0x7f0000010c00780c */ /* 0x000fe20003f66070 */
[----:B------:R-:W-:-:S05]  /*1c880*/  IMAD.HI.U32 R160, R11, 0x7f000001, R4 ;  /* 0x7f0000010ba07827 */ /* 0x000fca00078e0004 */
[----:B------:R-:W-:-:S05]  /*1c890*/  ISETP.GE.U32.AND P2, PT, R160, 0x7f000001, PT ;  /* 0x7f000001a000780c */ /* 0x000fca0003f46070 */
[----:B------:R-:W-:Y:S01]  /*1c8a0*/  @P0 IADD3 R9, PT, PT, R9, -0x7f000001, RZ ;  /* 0x80ffffff09090810 */ /* 0x000fe20007ffe0ff */
[----:B------:R-:W-:Y:S01]  /*1c8b0*/  ISETP.GE.U32.AND P0, PT, R10, 0x7f000001, PT ;  /* 0x7f0000010a00780c */ /* 0x000fe20003f06070 */
[----:B------:R-:W-:Y:S02]  /*1c8c0*/  @P1 IADD3 R157, PT, PT, R157, -0x7f000001, RZ ;  /* 0x80ffffff9d9d1810 */ /* 0x000fe40007ffe0ff */
[----:B------:R-:W-:Y:S01]  /*1c8d0*/  @P3 IADD3 R12, PT, PT, R12, -0x7f000001, RZ ;  /* 0x80ffffff0c0c3810 */ /* 0x000fe20007ffe0ff */
[----:B------:R-:W-:-:S03]  /*1c8e0*/  ISETP.GE.U32.AND P1, PT, R9, 0x7f000001, PT ;  /* 0x7f0000010900780c */ /* 0x000fc60003f26070 */
[----:B------:R-:W-:Y:S01]  /*1c8f0*/  @P2 IADD3 R160, PT, PT, R160, -0x7f000001, RZ ;  /* 0x80ffffffa0a02810 */ /* 0x000fe20007ffe0ff */
[----:B------:R-:W-:-:S05]  /*1c900*/  ISETP.GE.U32.AND P2, PT, R12, 0x7f000001, PT ;  /* 0x7f0000010c00780c */ /* 0x000fca0003f46070 */
[----:B------:R-:W-:-:S04]  /*1c910*/  @P0 IADD3 R10, PT, PT, R10, -0x7f000001, RZ ;  /* 0x80ffffff0a0a0810 */ /* 0x000fc80007ffe0ff */
[----:B------:R-:W-:Y:S01]  /*1c920*/  @P1 IADD3 R9, PT, PT, R9, -0x7f000001, RZ ;  /* 0x80ffffff09091810 */ /* 0x000fe20007ffe0ff */
[----:B------:R-:W-:-:S03]  /*1c930*/  ISETP.GE.U32.AND P0, PT, R10, 0x7f000001, PT ;  /* 0x7f0000010a00780c */ /* 0x000fc60003f06070 */
[----:B------:R-:W-:Y:S01]  /*1c940*/  @P2 IADD3 R12, PT, PT, R12, -0x7f000001, RZ ;  /* 0x80ffffff0c0c2810 */ /* 0x000fe20007ffe0ff */
[----:B------:R-:W-:Y:S01]  /*1c950*/  ISETP.GE.U32.AND P1, PT, R9, 0x7f000001, PT ;  /* 0x7f0000010900780c */ /* 0x000fe20003f26070 */
[----:B------:R-:W-:-:S08]  /*1c960*/  ISETP.GE.U32.AND P2, PT, R158, 0x7f000001, PT ;  /* 0x7f0000019e00780c */ /* 0x000fd00003f46070 */
[----:B------:R-:W-:-:S04]  /*1c970*/  @P0 IADD3 R10, PT, PT, R10, -0x7f000001, RZ ;  /* 0x80ffffff0a0a0810 */ /* 0x000fc80007ffe0ff */
[----:B------:R-:W-:Y:S02]  /*1c980*/  @P1 IADD3 R9, PT, PT, R9, -0x7f000001, RZ ;  /* 0x80ffffff09091810 */ /* 0x000fe40007ffe0ff */
[----:B------:R-:W-:Y:S01]  /*1c990*/  @P2 IADD3 R158, PT, PT, R158, -0x7f000001, RZ ;  /* 0x80ffffff9e9e2810 */ /* 0x000fe20007ffe0ff */
[----:B------:R-:W-:Y:S01]  /*1c9a0*/  ISETP.GE.U32.AND P0, PT, R10, 0x7f000001, PT ;  /* 0x7f0000010a00780c */ /* 0x000fe20003f06070 */
[----:B------:R-:W-:Y:S01]  /*1c9b0*/  ISETP.GE.U32.AND P3, PT, R12, 0x7f000001, PT ;  /* 0x7f0000010c00780c */ /* 0x000fe20003f66070 */
[----:B------:R-:W-:Y:S02]  /*1c9c0*/  ISETP.GE.U32.AND P1, PT, R9, 0x7f000001, PT ;  /* 0x7f0000010900780c */ /* 0x000fe40003f26070 */
[----:B------:R-:W-:Y:S01]  /*1c9d0*/  ISETP.GE.U32.AND P2, PT, R158, 0x7f000001, PT ;  /* 0x7f0000019e00780c */ /* 0x000fe20003f46070 */
[----:B------:R-:W-:-:S08]  /*1c9e0*/  IMAD.WIDE.U32 R4, R148, R55, RZ ;  /* 0x0000003794047225 */ /* 0x000fd000078e00ff */
[----:B------:R-:W-:Y:S02]  /*1c9f0*/  @P0 IADD3 R10, PT, PT, R10, -0x7f000001, RZ ;  /* 0x80ffffff0a0a0810 */ /* 0x000fe40007ffe0ff */
[----:B------:R-:W-:Y:S02]  /*1ca00*/  @P3 IADD3 R12, PT, PT, R12, -0x7f000001, RZ ;  /* 0x80ffffff0c0c3810 */ /* 0x000fe40007ffe0ff */
[----:B------:R-:W-:Y:S02]  /*1ca10*/  @P1 IADD3 R9, PT, PT, R9, -0x7f000001, RZ ;  /* 0x80ffffff09091810 */ /* 0x000fe40007ffe0ff */
[----:B------:R-:W-:Y:S01]  /*1ca20*/  @P2 IADD3 R158, PT, PT, R158, -0x7f000001, RZ ;  /* 0x80ffffff9e9e2810 */ /* 0x000fe20007ffe0ff */
[----:B------:R-:W-:Y:S01]  /*1ca30*/  ISETP.GE.U32.AND P0, PT, R10, 0x7f000001, PT ;  /* 0x7f0000010a00780c */ /* 0x000fe20003f06070 */
[----:B------:R-:W-:Y:S01]  /*1ca40*/  ISETP.GE.U32.AND P3, PT, R12, 0x7f000001, PT ;  /* 0x7f0000010c00780c */ /* 0x000fe20003f66070 */
[----:B------:R-:W-:Y:S02]  /*1ca50*/  IADD3 R9, PT, PT, R9, UR9, RZ ;  /* 0x0000000909097c10 */ /* 0x000fe4000fffe0ff */
[----:B------:R-:W-:Y:S01]  /*1ca60*/  ISETP.GE.U32.AND P2, PT, R158, 0x7f000001, PT ;  /* 0x7f0000019e00780c */ /* 0x000fe20003f46070 */
[----:B------:R-:W-:-:S02]  /*1ca70*/  IMAD R11, R4, 0x7effffff, RZ ;  /* 0x7effffff040b7824 */ /* 0x000fc400078e02ff */
[----:B------:R-:W-:Y:S02]  /*1ca80*/  ISETP.GE.U32.AND P1, PT, R9, 0x7f000001, PT ;  /* 0x7f0000010900780c */ /* 0x000fe40003f26070 */
[----:B------:R-:W-:-:S04]  /*1ca90*/  IMAD.HI.U32 R11, R11, 0x7f000001, R4 ;  /* 0x7f0000010b0b7827 */ /* 0x000fc800078e0004 */
[----:B------:R-:W-:Y:S01]  /*1caa0*/  IMAD.WIDE.U32 R4, R147, R54, RZ ;  /* 0x0000003693047225 */ /* 0x000fe200078e00ff */
[----:B------:R-:W-:-:S03]  /*1cab0*/  @P0 IADD3 R10, PT, PT, R10, -0x7f000001, RZ ;  /* 0x80ffffff0a0a0810 */ /* 0x000fc60007ffe0ff */
[----:B------:R-:W-:Y:S01]  /*1cac0*/  IMAD R155, R4, 0x7effffff, RZ ;  /* 0x7effffff049b7824 */ /* 0x000fe200078e02ff */
[----:B------:R-:W-:Y:S02]  /*1cad0*/  @P3 IADD3 R12, PT, PT, R12, -0x7f000001, RZ ;  /* 0x80ffffff0c0c3810 */ /* 0x000fe40007ffe0ff */
[----:B------:R-:W-:Y:S01]  /*1cae0*/  @P2 IADD3 R158, PT, PT, R158, -0x7f000001, RZ ;  /* 0x80ffffff9e9e2810 */ /* 0x000fe20007ffe0ff */
[----:B------:R-:W-:Y:S01]  /*1caf0*/  ISETP.GE.U32.AND P0, PT, R10, 0x7f000001, PT ;  /* 0x7f0000010a00780c */ /* 0x000fe20003f06070 */
[----:B------:R-:W-:Y:S01]  /*1cb00*/  IMAD.HI.U32 R152, R155, 0x7f000001, R4 ;  /* 0x7f0000019b987827 */ /* 0x000fe200078e0004 */
[----:B------:R-:W-:-:S03]  /*1cb10*/  @P1 IADD3 R9, PT, PT, R9, -0x7f000001, RZ ;  /* 0x80ffffff09091810 */ /* 0x000fc60007ffe0ff */
[----:B------:R-:W-:Y:S01]  /*1cb20*/  IMAD.WIDE.U32 R4, R148, R56, RZ ;  /* 0x0000003894047225 */ /* 0x000fe200078e00ff */
[----:B------:R-:W-:Y:S01]  /*1cb30*/  ISETP.GE.U32.AND P3, PT, R12, 0x7f000001, PT ;  /* 0x7f0000010c00780c */ /* 0x000fe20003f66070 */
[----:B------:R-:W-:Y:S02]  /*1cb40*/  ISETP.GE.U32.AND P1, PT, R158, 0x7f000001, PT ;  /* 0x7f0000019e00780c */ /* 0x000fe40003f26070 */
[----:B------:R-:W-:-:S04]  /*1cb50*/  IMAD R155, R4, 0x7effffff, RZ ;  /* 0x7effffff049b7824 */ /* 0x000fc800078e02ff */
[----:B------:R-:W-:Y:S01]  /*1cb60*/  IMAD.HI.U32 R150, R155, 0x7f000001, R4 ;  /* 0x7f0000019b967827 */ /* 0x000fe200078e0004 */
[----:B------:R-:W-:-:S03]  /*1cb70*/  @P0 IADD3 R10, PT, PT, R10, -0x7f000001, RZ ;  /* 0x80ffffff0a0a0810 */ /* 0x000fc60007ffe0ff */
[----:B------:R-:W-:-:S04]  /*1cb80*/  IMAD.WIDE.U32 R4, R147, R55, RZ ;  /* 0x0000003793047225 */ /* 0x000fc800078e00ff */
[----:B------:R-:W-:Y:S01]  /*1cb90*/  IMAD R155, R4, 0x7effffff, RZ ;  /* 0x7effffff049b7824 */ /* 0x000fe200078e02ff */
[----:B------:R-:W-:Y:S02]  /*1cba0*/  @P3 IADD3 R12, PT, PT, R12, -0x7f000001, RZ ;  /* 0x80ffffff0c0c3810 */ /* 0x000fe40007ffe0ff */
[----:B------:R-:W-:Y:S02]  /*1cbb0*/  @P1 IADD3 R158, PT, PT, R158, -0x7f000001, RZ ;  /* 0x80ffffff9e9e1810 */ /* 0x000fe40007ffe0ff */
[----:B------:R-:W-:Y:S01]  /*1cbc0*/  IADD3 R161, PT, PT, R10, UR10, RZ ;  /* 0x0000000a0aa17c10 */ /* 0x000fe2000fffe0ff */
[----:B------:R-:W-:-:S04]  /*1cbd0*/  IMAD.HI.U32 R155, R155, 0x7f000001, R4 ;  /* 0x7f0000019b9b7827 */ /* 0x000fc800078e0004 */
[----:B------:R-:W-:Y:S01]  /*1cbe0*/  IMAD.WIDE.U32 R4, R148, R54, RZ ;  /* 0x0000003694047225 */ /* 0x000fe200078e00ff */
[----:B------:R-:W-:Y:S01]  /*1cbf0*/  IADD3 R12, PT, PT, R9, R12, RZ ;  /* 0x0000000c090c7210 */ /* 0x000fe20007ffe0ff */
[----:B------:R-:W-:Y:S01]  /*1cc00*/  ISETP.GE.U32.AND P1, PT, R158, 0x7f000001, PT ;  /* 0x7f0000019e00780c */ /* 0x000fe20003f26070 */
[----:B------:R-:W-:Y:S01]  /*1cc10*/  ISETP.GE.U32.AND P0, PT, R161, 0x7f000001, PT ;  /* 0x7f000001a100780c */ /* 0x000fe20003f06070 */
        /* <DEDUP_REMOVED lines=11> */
[----:B------:R-:W-:Y:S01]  /*1ccd0*/  IMAD.WIDE.U32 R4, R147, R57, RZ ;  /* 0x0000003993047225 */ /* 0x000fe200078e00ff */
[----:B------:R-:W-:-:S03]  /*1cce0*/  ISETP.GE.U32.AND P0, PT, R11, 0x7f000001, PT ;  /* 0x7f0000010b00780c */ /* 0x000fc60003f06070 */
[----:B------:R-:W-:-:S04]  /*1ccf0*/  IMAD R147, R4, 0x7effffff, RZ ;  /* 0x7effffff04937824 */ /* 0x000fc800078e02ff */
[----:B------:R-:W-:Y:S01]  /*1cd00*/  IMAD.HI.U32 R147, R147, 0x7f000001, R4 ;  /* 0x7f00000193937827 */ /* 0x000fe200078e0004 */
[----:B------:R-:W-:-:S04]  /*1cd10*/  IADD3 R157, PT, PT, R157, R160, RZ ;  /* 0x000000a09d9d7210 */ /* 0x000fc80007ffe0ff */
        /* <DEDUP_REMOVED lines=13> */
[----:B------:R-:W-:Y:S01]  /*1cdf0*/  @P2 IADD3 R152, PT, PT, R152, -0x7f000001, RZ ;  /* 0x80ffffff98982810 */ /* 0x000fe20007ffe0ff */
[----:B------:R-:W-:-:S03]  /*1ce00*/  ISETP.GE.U32.AND P1, PT, R11, 0x7f000001, PT ;  /* 0x7f0000010b00780c */ /* 0x000fc60003f26070 */
[----:B------:R-:W-:Y:S01]  /*1ce10*/  ISETP.GE.U32.AND P2, PT, R161, 0x7f000001, PT ;  /* 0x7f000001a100780c */ /* 0x000fe20003f46070 */
[----:B------:R-:W-:-:S05]  /*1ce20*/  @P0 IADD3 R150, PT, PT, R150, -0x7f000001, RZ ;  /* 0x80ffffff96960810 */ /* 0x000fca0007ffe0ff */
[----:B------:R-:W-:-:S04]  /*1ce30*/  ISETP.GE.U32.AND P0, PT, R150, 0x7f000001, PT ;  /* 0x7f0000019600780c */ /* 0x000fc80003f06070 */
[----:B------:R-:W-:Y:S01]  /*1ce40*/  @P1 IADD3 R11, PT, PT, R11, -0x7f000001, RZ ;  /* 0x80ffffff0b0b1810 */ /* 0x000fe20007ffe0ff */
[----:B------:R-:W-:Y:S02]  /*1ce50*/  ISETP.GE.U32.AND P1, PT, R155, 0x7f000001, PT ;  /* 0x7f0000019b00780c */ /* 0x000fe40003f26070 */
[----:B------:R-:W-:-:S05]  /*1ce60*/  @P2 IADD3 R161, PT, PT, R161, -0x7f000001, RZ ;  /* 0x80ffffffa1a12810 */ /* 0x000fca0007ffe0ff */
[----:B------:R-:W-:Y:S01]  /*1ce70*/  IMAD.WIDE.U32 R4, R161, 0x5fffffa, RZ ;  /* 0x05fffffaa1047825 */ /* 0x000fe200078e00ff */
[----:B------:R-:W-:-:S03]  /*1ce80*/  @P0 IADD3 R150, PT, PT, R150, -0x7f000001, RZ ;  /* 0x80ffffff96960810 */ /* 0x000fc60007ffe0ff */
[----:B------:R-:W-:Y:S01]  /*1ce90*/  IMAD R161, R161, 0x6, RZ ;  /* 0x00000006a1a17824 */ /* 0x000fe200078e02ff */
[----:B------:R-:W-:Y:S01]  /*1cea0*/  IADD3 R11, PT, PT, R11, R152, RZ ;  /* 0x000000980b0b7210 */ /* 0x000fe20007ffe0ff */
[----:B------:R-:W-:Y:S02]  /*1ceb0*/  ISETP.GE.U32.AND P0, PT, R15, 0x7f000001, PT ;  /* 0x7f0000010f00780c */ /* 0x000fe40003f06070 */
[----:B------:R-:W-:Y:S01]  /*1cec0*/  IMAD.HI.U32 R152, R161, 0x7f000001, R4 ;  /* 0x7f000001a1987827 */ /* 0x000fe200078e0004 */
[----:B------:R-:W-:-:S03]  /*1ced0*/  @P1 IADD3 R155, PT, PT, R155, -0x7f000001, RZ ;  /* 0x80ffffff9b9b1810 */ /* 0x000fc60007ffe0ff */
[----:B------:R-:W-:-:S04]  /*1cee0*/  IMAD.WIDE.U32 R4, R157, R54, RZ ;  /* 0x000000369d047225 */ /* 0x000fc800078e00ff */
[----:B------:R-:W-:Y:S01]  /*1cef0*/  IMAD R161, R4, 0x7effffff, RZ ;  /* 0x7effffff04a17824 */ /* 0x000fe200078e02ff */
[----:B------:R-:W-:Y:S01]  /*1cf00*/  IADD3 R155, PT, PT, R150, R155, RZ ;  /* 0x0000009b969b7210 */ /* 0x000fe20007ffe0ff */
[----:B------:R0:W-:Y:S02]  /*1cf10*/  STL [R1+0x114], R15 ;  /* 0x0001140f01007387 */ /* 0x0001e40000100800 */
[----:B------:R-:W-:-:S04]  /*1cf20*/  IMAD.HI.U32 R150, R161, 0x7f000001, R4 ;  /* 0x7f000001a1967827 */ /* 0x000fc800078e0004 */
[----:B------:R-:W-:Y:S01]  /*1cf30*/  IMAD.WIDE.U32 R4, R157, R55, RZ ;  /* 0x000000379d047225 */ /* 0x000fe200078e00ff */
[----:B0-----:R-:W-:-:S03]  /*1cf40*/  @P0 IADD3 R15, PT, PT, R15, -0x7f000001, RZ ;  /* 0x80ffffff0f0f0810 */ /* 0x001fc60007ffe0ff */
[----:B------:R-:W-:Y:S02]  /*1cf50*/  IMAD R161, R4, 0x7effffff, RZ ;  /* 0x7effffff04a17824 */ /* 0x000fe400078e02ff */
[----:B------:R0:W-:Y:S01]  /*1cf60*/  STL [R1+0x114], R15 ;  /* 0x0001140f01007387 */ /* 0x0001e20000100800 */
[----:B------:R-:W-:-:S03]  /*1cf70*/  ISETP.GE.U32.AND P1, PT, R11, 0x7f000001, PT ;  /* 0x7f0000010b00780c */ /* 0x000fc60003f26070 */
[----:B------:R-:W2:Y:S04]  /*1cf80*/  LDL R160, [R1+0x118] ;  /* 0x0001180001a07983 */ /* 0x000ea80000100800 */
[----:B------:R-:W3:Y:S01]  /*1cf90*/  LDL R164, [R1+0x11c] ;  /* 0x00011c0001a47983 */ /* 0x000ee20000100800 */
[----:B0-----:R-:W-:-:S04]  /*1cfa0*/  IMAD.HI.U32 R15, R161, 0x7f000001, R4 ;  /* 0x7f000001a10f7827 */ /* 0x001fc800078e0004 */
        /* <DEDUP_REMOVED lines=10> */
[----:B------:R-:W-:-:S08]  /*1d050*/  @P1 IADD3 R11, PT, PT, R11, -0x7f000001, RZ ;  /* 0x80ffffff0b0b1810 */ /* 0x000fd00007ffe0ff */
        /* <DEDUP_REMOVED lines=43> */
[----:B------:R-:W-:-:S04]  /*1d310*/  @P0 IADD3 R13, PT, PT, R13, -0x7f000001, RZ ;  /* 0x80ffffff0d0d0810 */ /* 0x000fc80007ffe0ff */
[----:B---3--:R-:W-:-:S05]  /*1d320*/  IADD3 R164, PT, PT, R13, R164, RZ ;  /* 0x000000a40da47210 */ /* 0x008fca0007ffe0ff */
[C---:B------:R-:W-:Y:S01]  /*1d330*/  ISETP.GE.U32.AND P0, PT, R164.reuse, 0x7f000001, PT ;  /* 0x7f000001a400780c */ /* 0x040fe20003f06070 */
[----:B------:R-:W-:Y:S04]  /*1d340*/  STL [R1+0x118], R14 ;  /* 0x0001180e01007387 */ /* 0x000fe80000100800 */
[----:B------:R0:W-:Y:S08]  /*1d350*/  STL [R1+0x11c], R164 ;  /* 0x00011ca401007387 */ /* 0x0001f00000100800 */
[----:B0-----:R-:W-:-:S05]  /*1d360*/  @P0 IADD3 R164, PT, PT, R164, -0x7f000001, RZ ;  /* 0x80ffffffa4a40810 */ /* 0x001fca0007ffe0ff */
[----:B------:R0:W-:Y:S04]  /*1d370*/  STL [R1+0x11c], R164 ;  /* 0x00011ca401007387 */ /* 0x0001e80000100800 */
[----:B----4-:R-:W0:Y:S01]  /*1d380*/  LD.E R13, desc[UR14][R4.64+0x210] ;  /* 0x0002100e040d7980 */ /* 0x010e22000c101900 */
[----:B------:R-:W-:Y:S01]  /*1d390*/  ISETP.GE.U32.AND P0, PT, R12, 0x7f000001, PT ;  /* 0x7f0000010c00780c */ /* 0x000fe20003f06070 */
[----:B------:R-:W-:Y:S01]  /*1d3a0*/  ISETP.GE.U32.AND P3, PT, R11, 0x7f000001, PT ;  /* 0x7f0000010b00780c */ /* 0x000fe20003f66070 */
[----:B------:R-:W-:Y:S01]  /*1d3b0*/  ISETP.GE.U32.AND P1, PT, R9, 0x7f000001, PT ;  /* 0x7f0000010900780c */ /* 0x000fe20003f26070 */
[----:B------:R-:W-:Y:S01]  /*1d3c0*/  ISETP.GE.U32.AND P2, PT, R10, 0x7f000001, PT ;  /* 0x7f0000010a00780c */ /* 0x000fe20003f46070 */
[----:B------:R-:W2:Y:S09]  /*1d3d0*/  LD.E R14, desc[UR14][R4.64+0x218] ;  /* 0x0002180e040e7980 */ /* 0x000eb2000c101900 */
[----:B------:R-:W-:-:S02]  /*1d3e0*/  @P0 IADD3 R12, PT, PT, R12, -0x7f000001, RZ ;  /* 0x80ffffff0c0c0810 */ /* 0x000fc40007ffe0ff */
[----:B------:R-:W-:Y:S02]  /*1d3f0*/  @P3 IADD3 R11, PT, PT, R11, -0x7f000001, RZ ;  /* 0x80ffffff0b0b3810 */ /* 0x000fe40007ffe0ff */
[----:B------:R-:W-:Y:S02]  /*1d400*/  @P1 IADD3 R9, PT, PT, R9, -0x7f000001, RZ ;  /* 0x80ffffff09091810 */ /* 0x000fe40007ffe0ff */
[----:B------:R-:W-:Y:S01]  /*1d410*/  @P2 IADD3 R10, PT, PT, R10, -0x7f000001, RZ ;  /* 0x80ffffff0a0a2810 */ /* 0x000fe20007ffe0ff */
[----:B------:R-:W-:Y:S02]  /*1d420*/  ISETP.GE.U32.AND P4, PT, R11, R12, PT ;  /* 0x0000000c0b00720c */ /* 0x000fe40003f86070 */
[----:B------:R-:W-:Y:S01]  /*1d430*/  ISETP.GE.U32.AND P0, PT, R9, 0x7f000001, PT ;  /* 0x7f0000010900780c */ /* 0x000fe20003f06070 */
[----:B------:R-:W-:Y:S01]  /*1d440*/  ISETP.GE.U32.AND P3, PT, R147, 0x7f000001, PT ;  /* 0x7f0000019300780c */ /* 0x000fe20003f66070 */
[----:B------:R-:W-:Y:S01]  /*1d450*/  ISETP.GE.U32.AND P2, PT, R148, 0x7f000001, PT ;  /* 0x7f0000019400780c */ /* 0x000fe20003f46070 */
[----:B------:R-:W-:Y:S01]  /*1d460*/  ISETP.GE.U32.AND P1, PT, R10, 0x7f000001, PT ;  /* 0x7f0000010a00780c */ /* 0x000fe20003f26070 */
[----:B------:R-:W-:-:S07]  /*1d470*/  IADD3 R11, PT, PT, -R12, R11, RZ ;  /* 0x0000000b0c0b7210 */ /* 0x000fce0007ffe1ff */
[----:B------:R-:W-:Y:S02]  /*1d480*/  @!P4 IADD3 R11, PT, PT, R11, 0x7f000001, RZ ;  /* 0x7f0000010b0bc810 */ /* 0x000fe40007ffe0ff */
[----:B------:R-:W-:Y:S02]  /*1d490*/  @P0 IADD3 R9, PT, PT, R9, -0x7f000001, RZ ;  /* 0x80ffffff09090810 */ /* 0x000fe40007ffe0ff */
[----:B------:R-:W-:Y:S02]  /*1d4a0*/  @P3 IADD3 R147, PT, PT, R147, -0x7f000001, RZ ;  /* 0x80ffffff93933810 */ /* 0x000fe40007ffe0ff */
[----:B------:R-:W-:Y:S02]  /*1d4b0*/  @P2 IADD3 R148, PT, PT, R148, -0x7f000001, RZ ;  /* 0x80ffffff94942810 */ /* 0x000fe40007ffe0ff */
[----:B------:R-:W-:Y:S02]  /*1d4c0*/  @P1 IADD3 R10, PT, PT, R10, -0x7f000001, RZ ;  /* 0x80ffffff0a0a1810 */ /* 0x000fe40007ffe0ff */
[----:B------:R-:W-:-:S02]  /*1d4d0*/  IADD3 R163, PT, PT, R9, R147, RZ ;  /* 0x0000009309a37210 */ /* 0x000fc40007ffe0ff */
[----:B------:R-:W-:Y:S01]  /*1d4e0*/  IADD3 R148, PT, PT, R10, R148, RZ ;  /* 0x000000940a947210 */ /* 0x000fe20007ffe0ff */
[----:B------:R-:W3:Y:S01]  /*1d4f0*/  LD.E R147, desc[UR14][R4.64+0x21c] ;  /* 0x00021c0e04937980 */ /* 0x000ee2000c101900 */
[----:B------:R-:W-:-:S13]  /*1d500*/  ISETP.GE.U32.AND P0, PT, R146, 0x7f000001, PT ;  /* 0x7f0000019200780c */ /* 0x000fda0003f06070 */
[----:B------:R-:W-:-:S05]  /*1d510*/  @P0 IADD3 R146, PT, PT, R146, -0x7f000001, RZ ;  /* 0x80ffffff92920810 */ /* 0x000fca0007ffe0ff */
[----:B------:R-:W-:Y:S01]  /*1d520*/  ISETP.GE.U32.AND P0, PT, R146, 0x7f000001, PT ;  /* 0x7f0000019200780c */ /* 0x000fe20003f06070 */
[----:B------:R-:W-:Y:S01]  /*1d530*/  ISETP.GE.U32.AND P2, PT, R159, 0x7f000001, PT ;  /* 0x7f0000019f00780c */ /* 0x000fe20003f46070 */
[----:B------:R-:W-:-:S11]  /*1d540*/  ISETP.GE.U32.AND P1, PT, R156, 0x7f000001, PT ;  /* 0x7f0000019c00780c */ /* 0x000fd60003f26070 */
[----:B------:R-:W-:Y:S02]  /*1d550*/  @P0 IADD3 R146, PT, PT, R146, -0x7f000001, RZ ;  /* 0x80ffffff92920810 */ /* 0x000fe40007ffe0ff */
[----:B------:R-:W-:-:S03]  /*1d560*/  @P2 IADD3 R159, PT, PT, R159, -0x7f000001, RZ ;  /* 0x80ffffff9f9f2810 */ /* 0x000fc60007ffe0ff */
[----:B------:R-:W-:Y:S01]  /*1d570*/  ISETP.GE.U32.AND P0, PT, R146, 0x7f000001, PT ;  /* 0x7f0000019200780c */ /* 0x000fe20003f06070 */
[----:B------:R-:W-:Y:S01]  /*1d580*/  @P1 IADD3 R156, PT, PT, R156, -0x7f000001, RZ ;  /* 0x80ffffff9c9c1810 */ /* 0x000fe20007ffe0ff */
[----:B------:R-:W-:Y:S01]  /*1d590*/  ISETP.GE.U32.AND P4, PT, R159, 0x7f000001, PT ;  /* 0x7f0000019f00780c */ /* 0x000fe20003f86070 */
[----:B------:R-:W-:-:S03]  /*1d5a0*/  ISETP.GE.U32.AND P5, PT, R153, 0x7f000001, PT ;  /* 0x7f0000019900780c */ /* 0x000fc60003fa6070 */
[----:B------:R-:W-:-:S07]  /*1d5b0*/  ISETP.GE.U32.AND P3, PT, R156, 0x7f000001, PT ;  /* 0x7f0000019c00780c */ /* 0x000fce0003f66070 */
[----:B------:R-:W-:-:S05]  /*1d5c0*/  @P0 IADD3 R146, PT, PT, R146, -0x7f000001, RZ ;  /* 0x80ffffff92920810 */ /* 0x000fca0007ffe0ff */
[----:B------:R-:W-:Y:S01]  /*1d5d0*/  ISETP.GE.U32.AND P1, PT, R146, 0x7f000001, PT ;  /* 0x7f0000019200780c */ /* 0x000fe20003f26070 */
[----:B------:R-:W-:Y:S02]  /*1d5e0*/  @P4 IADD3 R159, PT, PT, R159, -0x7f000001, RZ ;  /* 0x80ffffff9f9f4810 */ /* 0x000fe40007ffe0ff */
[----:B------:R-:W-:Y:S02]  /*1d5f0*/  @P5 IADD3 R153, PT, PT, R153, -0x7f000001, RZ ;  /* 0x80ffffff99995810 */ /* 0x000fe40007ffe0ff */
[----:B------:R-:W-:Y:S01]  /*1d600*/  @P3 IADD3 R156, PT, PT, R156, -0x7f000001, RZ ;  /* 0x80ffffff9c9c3810 */ /* 0x000fe20007ffe0ff */
[----:B------:R-:W-:Y:S02]  /*1d610*/  ISETP.GE.U32.AND P5, PT, R159, 0x7f000001, PT ;  /* 0x7f0000019f00780c */ /* 0x000fe40003fa6070 */
[----:B------:R-:W-:Y:S02]  /*1d620*/  ISETP.GE.U32.AND P4, PT, R153, 0x7f000001, PT ;  /* 0x7f0000019900780c */ /* 0x000fe40003f86070 */
[----:B------:R-:W-:Y:S01]  /*1d630*/  ISETP.GE.U32.AND P3, PT, R156, 0x7f000001, PT ;  /* 0x7f0000019c00780c */ /* 0x000fe20003f66070 */
[----:B------:R-:W-:-:S02]  /*1d640*/  ISETP.GE.U32.AND P0, PT, R150, 0x7f000001, PT ;  /* 0x7f0000019600780c */ /* 0x000fc40003f06070 */
[----:B------:R-:W-:Y:S01]  /*1d650*/  @P1 IADD3 R146, PT, PT, R146, -0x7f000001, RZ ;  /* 0x80ffffff92921810 */ /* 0x000fe20007ffe0ff */
[----:B0-----:R-:W-:-:S04]  /*1d660*/  IMAD.WIDE.U32 R164, R13, R11, RZ ;  /* 0x0000000b0da47225 */ /* 0x001fc800078e00ff */
[----:B------:R-:W-:-:S04]  /*1d670*/  IMAD R9, R164, 0x7effffff, RZ ;  /* 0x7effffffa4097824 */ /* 0x000fc800078e02ff */
[----:B------:R-:W-:Y:S02]  /*1d680*/  IMAD.HI.U32 R10, R9, 0x7f000001, R164 ;  /* 0x7f000001090a7827 */ /* 0x000fe400078e00a4 */
[----:B------:R0:W4:Y:S01]  /*1d690*/  LD.E R9, desc[UR14][R4.64+0x214] ;  /* 0x0002140e04097980 */ /* 0x000122000c101900 */
[----:B------:R-:W-:Y:S01]  /*1d6a0*/  ISETP.GE.U32.AND P1, PT, R146, 0x7f000001, PT ;  /* 0x7f0000019200780c */ /* 0x000fe20003f26070 */
[----:B------:R-:W-:Y:S01]  /*1d6b0*/  ISETP.GE.U32.AND P2, PT, R155, 0x7f000001, PT ;  /* 0x7f0000019b00780c */ /* 0x000fe20003f46070 */
[----:B------:R-:W-:Y:S02]  /*1d6c0*/  @P5 IADD3 R159, PT, PT, R159, -0x7f000001, RZ ;  /* 0x80ffffff9f9f5810 */ /* 0x000fe40007ffe0ff */
[----:B------:R-:W-:Y:S02]  /*1d6d0*/  @P4 IADD3 R153, PT, PT, R153, -0x7f000001, RZ ;  /* 0x80ffffff99994810 */ /* 0x000fe40007ffe0ff */
[----:B------:R-:W-:Y:S01]  /*1d6e0*/  @P3 IADD3 R156, PT, PT, R156, -0x7f000001, RZ ;  /* 0x80ffffff9c9c3810 */ /* 0x000fe20007ffe0ff */
[----:B------:R-:W-:Y:S01]  /*1d6f0*/  ISETP.GE.U32.AND P4, PT, R159, 0x7f000001, PT ;  /* 0x7f0000019f00780c */ /* 0x000fe20003f86070 */
[----:B------:R-:W-:-:S03]  /*1d700*/  @P0 IADD3 R150, PT, PT, R150, -0x7f000001, RZ ;  /* 0x80ffffff96960810 */ /* 0x000fc60007ffe0ff */
[----:B------:R-:W-:Y:S02]  /*1d710*/  ISETP.GE.U32.AND P0, PT, R156, 0x7f000001, PT ;  /* 0x7f0000019c00780c */ /* 0x000fe40003f06070 */
[----:B------:R-:W-:Y:S02]  /*1d720*/  @P1 IADD3 R146, PT, PT, R146, -0x7f000001, RZ ;  /* 0x80ffffff92921810 */ /* 0x000fe40007ffe0ff */
[----:B------:R-:W-:Y:S01]  /*1d730*/  @P2 IADD3 R155, PT, PT, R155, -0x7f000001, RZ ;  /* 0x80ffffff9b9b2810 */ /* 0x000fe20007ffe0ff */
[----:B------:R-:W-:Y:S01]  /*1d740*/  ISETP.GE.U32.AND P2, PT, R152, 0x7f000001, PT ;  /* 0x7f0000019800780c */ /* 0x000fe20003f46070 */
[----:B------:R-:W-:Y:S01]  /*1d750*/  ISETP.GE.U32.AND P5, PT, R153, 0x7f000001, PT ;  /* 0x7f0000019900780c */ /* 0x000fe20003fa6070 */
[----:B------:R-:W-:Y:S01]  /*1d760*/  ISETP.GE.U32.AND P3, PT, R163, 0x7f000001, PT ;  /* 0x7f000001a300780c */ /* 0x000fe20003f66070 */
[----:B------:R-:W-:Y:S02]  /*1d770*/  IADD3 R146, PT, PT, R146, UR7, RZ ;  /* 0x0000000792927c10 */ /* 0x000fe4000fffe0ff */
[----:B------:R-:W-:-:S03]  /*1d780*/  @P4 IADD3 R159, PT, PT, R159, -0x7f000001, RZ ;  /* 0x80ffffff9f9f4810 */ /* 0x000fc60007ffe0ff */
[----:B------:R-:W-:Y:S01]  /*1d790*/  ISETP.GE.U32.AND P4, PT, R146, 0x7f000001, PT ;  /* 0x7f0000019200780c */ /* 0x000fe20003f86070 */
[----:B------:R-:W-:Y:S02]  /*1d7a0*/  IADD3 R155, PT, PT, R155, R150, RZ ;  /* 0x000000969b9b7210 */ /* 0x000fe40007ffe0ff */
[----:B------:R-:W-:Y:S01]  /*1d7b0*/  @P0 IADD3 R156, PT, PT, R156, -0x7f000001, RZ ;  /* 0x80ffffff9c9c0810 */ /* 0x000fe20007ffe0ff */
[----:B------:R-:W-:Y:S01]  /*1d7c0*/  ISETP.GE.U32.AND P0, PT, R15, 0x7f000001, PT ;  /* 0x7f0000010f00780c */ /* 0x000fe20003f06070 */
[----:B------:R-:W-:Y:S01]  /*1d7d0*/  ISETP.GE.U32.AND P1, PT, R162, 0x7f000001, PT ;  /* 0x7f000001a200780c */ /* 0x000fe20003f26070 */
        /* <DEDUP_REMOVED lines=10> */
[----:B------:R-:W-:Y:S01]  /*1d880*/  @P0 IADD3 R15, PT, PT, R15, -0x7f000001, RZ ;  /* 0x80ffffff0f0f0810 */ /* 0x000fe20007ffe0ff */
[----:B------:R-:W-:Y:S01]  /*1d890*/  ISETP.GE.U32.AND P0, PT, R152, 0x7f000001, PT ;  /* 0x7f0000019800780c */ /* 0x000fe20003f06070 */
[----:B------:R-:W-:-:S03]  /*1d8a0*/  @P1 IADD3 R162, PT, PT, R162, -0x7f000001, RZ ;  /* 0x80ffffffa2a21810 */ /* 0x000fc60007ffe0ff */
[----:B------:R-:W-:Y:S02]  /*1d8b0*/  @P2 IADD3 R155, PT, PT, R155, -0x7f000001, RZ ;  /* 0x80ffffff9b9b2810 */ /* 0x000fe40007ffe0ff */
[----:B------:R-:W-:Y:S02]  /*1d8c0*/  @P3 IADD3 R148, PT, PT, R148, -0x7f000001, RZ ;  /* 0x80ffffff94943810 */ /* 0x000fe40007ffe0ff */
[----:B------:R-:W-:Y:S02]  /*1d8d0*/  @P5 IADD3 R156, PT, PT, R156, -0x7f000001, RZ ;  /* 0x80ffffff9c9c5810 */ /* 0x000fe40007ffe0ff */
[----:B------:R-:W-:Y:S01]  /*1d8e0*/  @P6 IADD3 R159, PT, PT, R159, -0x7f000001, RZ ;  /* 0x80ffffff9f9f6810 */ /* 0x000fe20007ffe0ff */
[----:B------:R-:W-:Y:S01]  /*1d8f0*/  ISETP.GE.U32.AND P6, PT, R157, 0x7f000001, PT ;  /* 0x7f0000019d00780c */ /* 0x000fe20003fc6070 */
[----:B------:R-:W-:Y:S02]  /*1d900*/  IADD3 R155, PT, PT, R155, R162, RZ ;  /* 0x000000a29b9b7210 */ /* 0x000fe40007ffe0ff */
[----:B0-----:R-:W-:Y:S01]  /*1d910*/  IADD3 R4, PT, PT, R148, R15, RZ ;  /* 0x0000000f94047210 */ /* 0x001fe20007ffe0ff */
[----:B------:R-:W-:Y:S01]  /*1d920*/  ISETP.GE.U32.AND P1, PT, R158, 0x7f000001, PT ;  /* 0x7f0000019e00780c */ /* 0x000fe20003f26070 */
[----:B------:R-:W-:-:S02]  /*1d930*/  @P4 IADD3 R153, PT, PT, R153, -0x7f000001, RZ ;  /* 0x80ffffff99994810 */ /* 0x000fc40007ffe0ff */
[----:B------:R-:W-:Y:S01]  /*1d940*/  IADD3 R156, PT, PT, R156, UR11, RZ ;  /* 0x0000000b9c9c7c10 */ /* 0x000fe2000fffe0ff */
[----:B------:R-:W-:Y:S01]  /*1d950*/  ISETP.GE.U32.AND P2, PT, R155, 0x7f000001, PT ;  /* 0x7f0000019b00780c */ /* 0x000fe20003f46070 */
[----:B------:R-:W-:Y:S01]  /*1d960*/  @P0 IADD3 R152, PT, PT, R152, -0x7f000001, RZ ;  /* 0x80ffffff98980810 */ /* 0x000fe20007ffe0ff */
[----:B------:R-:W-:Y:S01]  /*1d970*/  ISETP.GE.U32.AND P4, PT, R161, 0x7f000001, PT ;  /* 0x7f000001a100780c */ /* 0x000fe20003f86070 */
[----:B------:R-:W-:Y:S01]  /*1d980*/  ISETP.GE.U32.AND P0, PT, R153, 0x7f000001, PT ;  /* 0x7f0000019900780c */ /* 0x000fe20003f06070 */
[----:B------:R-:W-:Y:S01]  /*1d990*/  ISETP.GE.U32.AND P5, PT, R156, 0x7f000001, PT ;  /* 0x7f0000019c00780c */ /* 0x000fe20003fa6070 */
[----:B------:R-:W-:Y:S01]  /*1d9a0*/  ISETP.GE.U32.AND P3, PT, R4, 0x7f000001, PT ;  /* 0x7f0000010400780c */ /* 0x000fe20003f66070 */
[----:B------:R-:W-:Y:S02]  /*1d9b0*/  IADD3 R159, PT, PT, R146, R159, RZ ;  /* 0x0000009f929f7210 */ /* 0x000fe40007ffe0ff */
[----:B------:R-:W-:Y:S02]  /*1d9c0*/  @P6 IADD3 R157, PT, PT, R157, -0x7f000001, RZ ;  /* 0x80ffffff9d9d6810 */ /* 0x000fe40007ffe0ff */
[----:B------:R-:W-:Y:S01]  /*1d9d0*/  @P1 IADD3 R158, PT, PT, R158, -0x7f000001, RZ ;  /* 0x80ffffff9e9e1810 */ /* 0x000fe20007ffe0ff */
[----:B------:R-:W-:Y:S01]  /*1d9e0*/  ISETP.GE.U32.AND P1, PT, R159, 0x7f000001, PT ;  /* 0x7f0000019f00780c */ /* 0x000fe20003f26070 */
[----:B------:R-:W-:-:S02]  /*1d9f0*/  IADD3 R152, PT, PT, R152, R157, RZ ;  /* 0x0000009d98987210 */ /* 0x000fc40007ffe0ff */
[----:B------:R-:W-:Y:S02]  /*1da00*/  @P2 IADD3 R155, PT, PT, R155, -0x7f000001, RZ ;  /* 0x80ffffff9b9b2810 */ /* 0x000fe40007ffe0ff */
[----:B------:R-:W-:Y:S02]  /*1da10*/  @P4 IADD3 R161, PT, PT, R161, -0x7f000001, RZ ;  /* 0x80ffffffa1a14810 */ /* 0x000fe40007ffe0ff */
[----:B------:R-:W-:Y:S02]  /*1da20*/  @P0 IADD3 R153, PT, PT, R153, -0x7f000001, RZ ;  /* 0x80ffffff99990810 */ /* 0x000fe40007ffe0ff */
[----:B------:R-:W-:Y:S02]  /*1da30*/  @P5 IADD3 R156, PT, PT, R156, -0x7f000001, RZ ;  /* 0x80ffffff9c9c5810 */ /* 0x000fe40007ffe0ff */
[----:B------:R-:W-:Y:S01]  /*1da40*/  @P3 IADD3 R4, PT, PT, R4, -0x7f000001, RZ ;  /* 0x80ffffff04043810 */ /* 0x000fe20007ffe0ff */
[----:B------:R-:W-:Y:S01]  /*1da50*/  ISETP.GE.U32.AND P6, PT, R155, R158, PT ;  /* 0x0000009e9b00720c */ /* 0x000fe20003fc6070 */
[----:B------:R-:W-:Y:S01]  /*1da60*/  ISETP.GE.U32.AND P2, PT, R152, 0x7f000001, PT ;  /* 0x7f0000019800780c */ /* 0x000fe20003f46070 */
[----:B------:R-:W-:-:S02]  /*1da70*/  IADD3 R148, PT, PT, R156, R153, RZ ;  /* 0x000000999c947210 */ /* 0x000fc40007ffe0ff */
[----:B------:R-:W-:Y:S02]  /*1da80*/  IADD3 R161, PT, PT, R4, R161, RZ ;  /* 0x000000a104a17210 */ /* 0x000fe40007ffe0ff */
[----:B------:R-:W-:Y:S02]  /*1da90*/  @P1 IADD3 R159, PT, PT, R159, -0x7f000001, RZ ;  /* 0x80ffffff9f9f1810 */ /* 0x000fe40007ffe0ff */
[----:B------:R-:W-:Y:S01]  /*1daa0*/  IADD3 R158, PT, PT, -R158, R155, RZ ;  /* 0x0000009b9e9e7210 */ /* 0x000fe20007ffe1ff */
[----:B------:R-:W-:Y:S01]  /*1dab0*/  ISETP.GE.U32.AND P0, PT, R148, 0x7f000001, PT ;  /* 0x7f0000019400780c */ /* 0x000fe20003f06070 */
[----:B------:R-:W-:-:S03]  /*1dac0*/  ISETP.GE.U32.AND P1, PT, R161, 0x7f000001, PT ;  /* 0x7f000001a100780c */ /* 0x000fc60003f26070 */
[----:B------:R-:W-:Y:S02]  /*1dad0*/  @!P6 IADD3 R158, PT, PT, R158, 0x7f000001, RZ ;  /* 0x7f0000019e9ee810 */ /* 0x000fe40007ffe0ff */
[----:B------:R-:W-:-:S03]  /*1dae0*/  @P2 IADD3 R152, PT, PT, R152, -0x7f000001, RZ ;  /* 0x80ffffff98982810 */ /* 0x000fc60007ffe0ff */
[----:B------:R-:W-:Y:S02]  /*1daf0*/  IMAD.WIDE.U32 R4, R13, R158, RZ ;  /* 0x0000009e0d047225 */ /* 0x000fe400078e00ff */
[----:B------:R-:W-:Y:S02]  /*1db00*/  ISETP.GE.U32.AND P2, PT, R152, R159, PT ;  /* 0x0000009f9800720c */ /* 0x000fe40003f46070 */
[----:B------:R-:W-:Y:S02]  /*1db10*/  @P0 IADD3 R148, PT, PT, R148, -0x7f000001, RZ ;  /* 0x80ffffff94940810 */ /* 0x000fe40007ffe0ff */
[----:B------:R-:W-:Y:S01]  /*1db20*/  @P1 IADD3 R161, PT, PT, R161, -0x7f000001, RZ ;  /* 0x80ffffffa1a11810 */ /* 0x000fe20007ffe0ff */
[----:B------:R-:W-:-:S04]  /*1db30*/  IMAD R15, R4, 0x7effffff, RZ ;  /* 0x7effffff040f7824 */ /* 0x000fc800078e02ff */
[----:B------:R-:W-:Y:S01]  /*1db40*/  ISETP.GE.U32.AND P0, PT, R161, R148, PT ;  /* 0x00000094a100720c */ /* 0x000fe20003f06070 */
[----:B------:R-:W-:Y:S01]  /*1db50*/  IMAD.HI.U32 R12, R15, 0x7f000001, R4 ;  /* 0x7f0000010f0c7827 */ /* 0x000fe200078e0004 */
[----:B------:R-:W-:Y:S02]  /*1db60*/  IADD3 R15, PT, PT, -R159, R152, RZ ;  /* 0x000000989f0f7210 */ /* 0x000fe40007ffe1ff */
[----:B------:R-:W-:Y:S02]  /*1db70*/  IADD3 R148, PT, PT, -R148, R161, RZ ;  /* 0x000000a194947210 */ /* 0x000fe40007ffe1ff */
[----:B------:R-:W-:-:S05]  /*1db80*/  @!P2 IADD3 R15, PT, PT, R15, 0x7f000001, RZ ;  /* 0x7f0000010f0fa810 */ /* 0x000fca0007ffe0ff */
[----:B------:R-:W-:Y:S02]  /*1db90*/  IMAD.WIDE.U32 R4, R13, R15, RZ ;  /* 0x0000000f0d047225 */ /* 0x000fe400078e00ff */
[----:B------:R-:W-:Y:S02]  /*1dba0*/  @!P0 IADD3 R148, PT, PT, R148, 0x7f000001, RZ ;  /* 0x7f00000194948810 */ /* 0x000fe40007ffe0ff */
[----:B------:R-:W-:-:S03]  /*1dbb0*/  IMAD R153, R4, 0x7effffff, RZ ;  /* 0x7effffff04997824 */ /* 0x000fc600078e02ff */
[----:B------:R-:W-:-:S04]  /*1dbc0*/  IMAD.WIDE.U32 R156, R13, R148, RZ ;  /* 0x000000940d9c7225 */ /* 0x000fc800078e00ff */
[----:B------:R-:W-:-:S04]  /*1dbd0*/  IMAD.HI.U32 R146, R153, 0x7f000001, R4 ;  /* 0x7f00000199927827 */ /* 0x000fc800078e0004 */
[----:B------:R-:W-:-:S04]  /*1dbe0*/  IMAD R5, R156, 0x7effffff, RZ ;  /* 0x7effffff9c057824 */ /* 0x000fc800078e02ff */
[----:B------:R-:W-:Y:S02]  /*1dbf0*/  IMAD.HI.U32 R156, R5, 0x7f000001, R156 ;  /* 0x7f000001059c7827 */ /* 0x000fe400078e009c */
[----:B------:R-:W3:Y:S02]  /*1dc00*/  LDL R157, [R1+0x110] ;  /* 0x00011000019d7983 */ /* 0x000ee40000100800 */
[----:B--2---:R-:W-:-:S04]  /*1dc10*/  IMAD.WIDE.U32 R152, R14, R11, RZ ;  /* 0x0000000b0e987225 */ /* 0x004fc800078e00ff */
[----:B----4-:R-:W-:-:S04]  /*1dc20*/  IMAD.WIDE.U32 R4, R9, R15, RZ ;  /* 0x0000000f09047225 */ /* 0x010fc800078e00ff */
        /* <DEDUP_REMOVED lines=8> */
[----:B------:R-:W-:-:S04]  /*1dcb0*/  IMAD.HI.U32 R13, R13, 0x7f000001, R4 ;  /* 0x7f0000010d0d7827 */ /* 0x000fc800078e0004 */
[----:B------:R-:W-:Y:S02]  /*1dcc0*/  IMAD.WIDE.U32 R4, R9, R158, RZ ;  /* 0x0000009e09047225 */ /* 0x000fe400078e00ff */
[----:B------:R-:W-:Y:S02]  /*1dcd0*/  @P0 IADD3 R159, PT, PT, R159, -0x7f000001, RZ ;  /* 0x80ffffff9f9f0810 */ /* 0x000fe40007ffe0ff */
        /* <DEDUP_REMOVED lines=16> */
[----:B------:R-:W-:Y:S01]  /*1dde0*/  IMAD R5, R152, 0x7effffff, RZ ;  /* 0x7effffff98057824 */ /* 0x000fe200078e02ff */
[----:B------:R-:W-:-:S03]  /*1ddf0*/  @P0 IADD3 R160, PT, PT, R160, -0x7f000001, RZ ;  /* 0x80ffffffa0a00810 */ /* 0x000fc60007ffe0ff */
[----:B------:R-:W-:-:S04]  /*1de00*/  IMAD.HI.U32 R152, R5, 0x7f000001, R152 ;  /* 0x7f00000105987827 */ /* 0x000fc800078e0098 */
[----:B------:R-:W-:-:S04]  /*1de10*/  IMAD.WIDE.U32 R4, R160, 0x5fffffa, RZ ;  /* 0x05fffffaa0047825 */ /* 0x000fc800078e00ff */
[----:B------:R-:W-:Y:S01]  /*1de20*/  IMAD R153, R160, 0x6, RZ ;  /* 0x00000006a0997824 */ /* 0x000fe200078e02ff */
[----:B------:R-:W-:-:S03]  /*1de30*/  @P1 IADD3 R161, PT, PT, R161, -0x7f000001, RZ ;  /* 0x80ffffffa1a11810 */ /* 0x000fc60007ffe0ff */
[----:B------:R-:W-:-:S04]  /*1de40*/  IMAD.HI.U32 R160, R153, 0x7f000001, R4 ;  /* 0x7f00000199a07827 */ /* 0x000fc800078e0004 */
[----:B------:R-:W-:-:S04]  /*1de50*/  IMAD.WIDE.U32 R4, R161, 0x5fffffa, RZ ;  /* 0x05fffffaa1047825 */ /* 0x000fc800078e00ff */
[----:B------:R-:W-:Y:S02]  /*1de60*/  IMAD R161, R161, 0x6, RZ ;  /* 0x00000006a1a17824 */ /* 0x000fe400078e02ff */
[----:B---3--:R-:W-:-:S04]  /*1de70*/  IMAD.WIDE.U32 R14, R147, R15, RZ ;  /* 0x0000000f930e7225 */ /* 0x008fc800078e00ff */
[----:B------:R-:W-:-:S04]  /*1de80*/  IMAD.HI.U32 R161, R161, 0x7f000001, R4 ;  /* 0x7f000001a1a17827 */ /* 0x000fc800078e0004 */
        /* <DEDUP_REMOVED lines=9> */
[----:B------:R-:W-:Y:S01]  /*1df20*/  IMAD.WIDE.U32 R4, R147, R148, RZ ;  /* 0x0000009493047225 */ /* 0x000fe200078e00ff */
[----:B------:R-:W-:-:S03]  /*1df30*/  ISETP.GE.U32.AND P1, PT, R15, 0x7f000001, PT ;  /* 0x7f0000010f00780c */ /* 0x000fc60003f26070 */
[----:B------:R-:W-:Y:S01]  /*1df40*/  IMAD R147, R4, 0x7effffff, RZ ;  /* 0x7effffff04937824 */ /* 0x000fe200078e02ff */
[----:B------:R-:W-:Y:S01]  /*1df50*/  @P0 IADD3 R11, PT, PT, R11, -0x7f000001, RZ ;  /* 0x80ffffff0b0b0810 */ /* 0x000fe20007ffe0ff */
[----:B------:R-:W-:Y:S02]  /*1df60*/  ISETP.GE.U32.AND P0, PT, R146, 0x7f000001, PT ;  /* 0x7f0000019200780c */ /* 0x000fe40003f06070 */
[----:B------:R-:W-:-:S05]  /*1df70*/  IMAD.HI.U32 R147, R147, 0x7f000001, R4 ;  /* 0x7f00000193937827 */ /* 0x000fca00078e0004 */
[----:B------:R-:W-:Y:S01]  /*1df80*/  ISETP.GE.U32.AND P2, PT, R147, 0x7f000001, PT ;  /* 0x7f0000019300780c */ /* 0x000fe20003f46070 */
[----:B------:R-:W-:Y:S01]  /*1df90*/  IMAD.WIDE.U32 R4, R11, 0x5fffffa, RZ ;  /* 0x05fffffa0b047825 */ /* 0x000fe200078e00ff */
[----:B------:R-:W-:-:S03]  /*1dfa0*/  @P1 IADD3 R15, PT, PT, R15, -0x7f000001, RZ ;  /* 0x80ffffff0f0f1810 */ /* 0x000fc60007ffe0ff */
[----:B------:R-:W-:Y:S01]  /*1dfb0*/  IMAD R11, R11, 0x6, RZ ;  /* 0x000000060b0b7824 */ /* 0x000fe200078e02ff */
[----:B------:R-:W-:-:S03]  /*1dfc0*/  @P0 IADD3 R146, PT, PT, R146, -0x7f000001, RZ ;  /* 0x80ffffff92920810 */ /* 0x000fc60007ffe0ff */
[----:B------:R-:W-:Y:S01]  /*1dfd0*/  IMAD.HI.U32 R11, R11, 0x7f000001, R4 ;  /* 0x7f0000010b0b7827 */ /* 0x000fe200078e0004 */
[----:B------:R-:W-:Y:S01]  /*1dfe0*/  ISETP.GE.U32.AND P1, PT, R159, 0x7f000001, PT ;  /* 0x7f0000019f00780c */ /* 0x000fe20003f26070 */
[----:B------:R-:W-:Y:S02]  /*1dff0*/  ISETP.GE.U32.AND P0, PT, R146, 0x7f000001, PT ;  /* 0x7f0000019200780c */ /* 0x000fe40003f06070 */
[----:B------:R-:W-:Y:S01]  /*1e000*/  IMAD.WIDE.U32 R4, R15, 0x5fffffa, RZ ;  /* 0x05fffffa0f047825 */ /* 0x000fe200078e00ff */
[----:B------:R-:W-:-:S03]  /*1e010*/  @P2 IADD3 R147, PT, PT, R147, -0x7f000001, RZ ;  /* 0x80ffffff93932810 */ /* 0x000fc60007ffe0ff */
[----:B------:R-:W-:-:S04]  /*1e020*/  IMAD R15, R15, 0x6, RZ ;  /* 0x000000060f0f7824 */ /* 0x000fc800078e02ff */
[----:B------:R-:W-:-:S04]  /*1e030*/  IMAD.HI.U32 R15, R15, 0x7f000001, R4 ;  /* 0x7f0000010f0f7827 */ /* 0x000fc800078e0004 */
[----:B------:R-:W-:-:S04]  /*1e040*/  IMAD.WIDE.U32 R4, R147, 0x5fffffa, RZ ;  /* 0x05fffffa93047825 */ /* 0x000fc800078e00ff */
[----:B------:R-:W-:Y:S01]  /*1e050*/  IMAD R147, R147, 0x6, RZ ;  /* 0x0000000693937824 */ /* 0x000fe200078e02ff */
[----:B------:R-:W-:Y:S02]  /*1e060*/  @P0 IADD3 R146, PT, PT, R146, -0x7f000001, RZ ;  /* 0x80ffffff92920810 */ /* 0x000fe40007ffe0ff */
[----:B------:R-:W-:Y:S01]  /*1e070*/  @P1 IADD3 R159, PT, PT, R159, -0x7f000001, RZ ;  /* 0x80ffffff9f9f1810 */ /* 0x000fe20007ffe0ff */
[----:B------:R-:W-:-:S04]  /*1e080*/  IMAD.HI.U32 R153, R147, 0x7f000001, R4 ;  /* 0x7f00000193997827 */ /* 0x000fc800078e0004 */
[----:B------:R-:W-:Y:S01]  /*1e090*/  IMAD.WIDE.U32 R4, R121, R149, RZ ;  /* 0x0000009579047225 */ /* 0x000fe200078e00ff */
[----:B------:R-:W-:-:S03]  /*1e0a0*/  IADD3 R159, PT, PT, R146, R159, RZ ;  /* 0x0000009f929f7210 */ /* 0x000fc60007ffe0ff */
[----:B------:R-:W-:Y:S01]  /*1e0b0*/  IMAD R147, R4, 0x7effffff, RZ ;  /* 0x7effffff04937824 */ /* 0x000fe200078e02ff */
[----:B------:R-:W-:-:S03]  /*1e0c0*/  ISETP.GE.U32.AND P0, PT, R10, 0x7f000001, PT ;  /* 0x7f0000010a00780c */ /* 0x000fc60003f06070 */
[----:B------:R-:W-:Y:S01]  /*1e0d0*/  IMAD.HI.U32 R147, R147, 0x7f000001, R4 ;  /* 0x7f00000193937827 */ /* 0x000fe200078e0004 */
[----:B------:R-:W-:-:S03]  /*1e0e0*/  ISETP.GE.U32.AND P1, PT, R159, 0x7f000001, PT ;  /* 0x7f0000019f00780c */ /* 0x000fc60003f26070 */
[----:B------:R-:W-:Y:S01]  /*1e0f0*/  IMAD.WIDE.U32 R4, R121, R142, RZ ;  /* 0x0000008e79047225 */ /* 0x000fe200078e00ff */
[----:B------:R-:W-:-:S03]  /*1e100*/  ISETP.GE.U32.AND P2, PT, R160, 0x7f000001, PT ;  /* 0x7f000001a000780c */ /* 0x000fc60003f46070 */
[----:B------:R-:W-:-:S04]  /*1e110*/  IMAD R163, R4, 0x7effffff, RZ ;  /* 0x7effffff04a37824 */ /* 0x000fc800078e02ff */
[----:B------:R-:W-:Y:S01]  /*1e120*/  IMAD.HI.U32 R146, R163, 0x7f000001, R4 ;  /* 0x7f000001a3927827 */ /* 0x000fe200078e0004 */
[----:B------:R-:W-:-:S03]  /*1e130*/  @P0 IADD3 R10, PT, PT, R10, -0x7f000001, RZ ;  /* 0x80ffffff0a0a0810 */ /* 0x000fc60007ffe0ff */
[----:B------:R-:W-:Y:S01]  /*1e140*/  IMAD.WIDE.U32 R4, R8, R149, RZ ;  /* 0x0000009508047225 */ /* 0x000fe200078e00ff */
[----:B------:R-:W-:-:S03]  /*1e150*/  @P1 IADD3 R159, PT, PT, R159, -0x7f000001, RZ ;  /* 0x80ffffff9f9f1810 */ /* 0x000fc60007ffe0ff */
        /* <DEDUP_REMOVED lines=14> */
[----:B------:R-:W-:Y:S01]  /*1e240*/  IMAD R159, R4, 0x7effffff, RZ ;  /* 0x7effffff049f7824 */ /* 0x000fe200078e02ff */
[----:B------:R-:W-:-:S03]  /*1e250*/  IADD3 R10, PT, PT, R10, R150, RZ ;  /* 0x000000960a0a7210 */ /* 0x000fc60007ffe0ff */
        /* <DEDUP_REMOVED lines=16> */
[----:B------:R-:W-:Y:S01]  /*1e360*/  ISETP.GE.U32.AND P3, PT, R4, 0x7f000001, PT ;  /* 0x7f0000010400780c */ /* 0x000fe20003f66070 */
[----:B------:R-:W-:Y:S01]  /*1e370*/  ISETP.GE.U32.AND P6, PT, R160, 0x7f000001, PT ;  /* 0x7f000001a000780c */ /* 0x000fe20003fc6070 */
[----:B------:R-:W-:Y:S01]  /*1e380*/  ISETP.GE.U32.AND P1, PT, R158, 0x7f000001, PT ;  /* 0x7f0000019e00780c */ /* 0x000fe20003f26070 */
[----:B------:R-:W-:Y:S01]  /*1e390*/  ISETP.GE.U32.AND P2, PT, R147, 0x7f000001, PT ;  /* 0x7f0000019300780c */ /* 0x000fe20003f46070 */
[----:B------:R-:W-:-:S09]  /*1e3a0*/  ISETP.GE.U32.AND P0, PT, R148, 0x7f000001, PT ;  /* 0x7f0000019400780c */ /* 0x000fd20003f06070 */
[----:B------:R-:W-:Y:S02]  /*1e3b0*/  @P3 IADD3 R4, PT, PT, R4, -0x7f000001, RZ ;  /* 0x80ffffff04043810 */ /* 0x000fe40007ffe0ff */
[----:B------:R-:W-:Y:S02]  /*1e3c0*/  @P6 IADD3 R160, PT, PT, R160, -0x7f000001, RZ ;  /* 0x80ffffffa0a06810 */ /* 0x000fe40007ffe0ff */
[----:B------:R-:W-:Y:S02]  /*1e3d0*/  IADD3 R149, PT, PT, R4, UR11, RZ ;  /* 0x0000000b04957c10 */ /* 0x000fe4000fffe0ff */
[----:B------:R-:W-:Y:S01]  /*1e3e0*/  @P1 IADD3 R158, PT, PT, R158, -0x7f000001, RZ ;  /* 0x80ffffff9e9e1810 */ /* 0x000fe20007ffe0ff */
[----:B------:R-:W-:Y:S01]  /*1e3f0*/  ISETP.GE.U32.AND P5, PT, R161, 0x7f000001, PT ;  /* 0x7f000001a100780c */ /* 0x000fe20003fa6070 */
[----:B------:R-:W-:Y:S01]  /*1e400*/  ISETP.GE.U32.AND P6, PT, R10, 0x7f000001, PT ;  /* 0x7f0000010a00780c */ /* 0x000fe20003fc6070 */
[----:B------:R-:W-:Y:S01]  /*1e410*/  IADD3 R160, PT, PT, R160, R157, RZ ;  /* 0x0000009da0a07210 */ /* 0x000fe20007ffe0ff */
[----:B------:R-:W-:Y:S01]  /*1e420*/  ISETP.GE.U32.AND P1, PT, R149, 0x7f000001, PT ;  /* 0x7f0000019500780c */ /* 0x000fe20003f26070 */
[----:B------:R-:W-:-:S02]  /*1e430*/  @P2 IADD3 R147, PT, PT, R147, -0x7f000001, RZ ;  /* 0x80ffffff93932810 */ /* 0x000fc40007ffe0ff */
[----:B------:R-:W-:Y:S02]  /*1e440*/  @P0 IADD3 R148, PT, PT, R148, -0x7f000001, RZ ;  /* 0x80ffffff94940810 */ /* 0x000fe40007ffe0ff */
[----:B------:R-:W-:Y:S01]  /*1e450*/  IADD3 R157, PT, PT, R151, R158, RZ ;  /* 0x0000009e979d7210 */ /* 0x000fe20007ffe0ff */
[----:B------:R-:W-:Y:S01]  /*1e460*/  ISETP.GE.U32.AND P0, PT, R160, 0x7f000001, PT ;  /* 0x7f000001a000780c */ /* 0x000fe20003f06070 */
[----:B------:R-:W2:Y:S01]  /*1e470*/  LDL.64 R4, [R1+0xb0] ;  /* 0x0000b00001047983 */ /* 0x000ea20000100a00 */
[----:B------:R-:W-:Y:S02]  /*1e480*/  IADD3 R158, PT, PT, R154, R147, RZ ;  /* 0x000000939a9e7210 */ /* 0x000fe40007ffe0ff */
[----:B------:R-:W-:Y:S02]  /*1e490*/  @P5 IADD3 R161, PT, PT, R161, -0x7f000001, RZ ;  /* 0x80ffffffa1a15810 */ /* 0x000fe40007ffe0ff */
[----:B------:R-:W-:Y:S02]  /*1e4a0*/  @P6 IADD3 R10, PT, PT, R10, -0x7f000001, RZ ;  /* 0x80ffffff0a0a6810 */ /* 0x000fe40007ffe0ff */
[----:B------:R-:W-:Y:S01]  /*1e4b0*/  @P1 IADD3 R149, PT, PT, R149, -0x7f000001, RZ ;  /* 0x80ffffff95951810 */ /* 0x000fe20007ffe0ff */
[----:B------:R-:W-:Y:S01]  /*1e4c0*/  ISETP.GE.U32.AND P1, PT, R158, 0x7f000001, PT ;  /* 0x7f0000019e00780c */ /* 0x000fe20003f26070 */
[----:B------:R-:W-:-:S02]  /*1e4d0*/  IADD3 R161, PT, PT, R10, R161, RZ ;  /* 0x000000a10aa17210 */ /* 0x000fc40007ffe0ff */
[----:B------:R-:W3:Y:S04]  /*1e4e0*/  LDL.64 R10, [R1+0xa8] ;  /* 0x0000a800010a7983 */ /* 0x000ee80000100a00 */
[----:B------:R0:W-:Y:S01]  /*1e4f0*/  STL [R1+0x110], R160 ;  /* 0x000110a001007387 */ /* 0x0001e20000100800 */
[----:B------:R-:W-:-:S05]  /*1e500*/  IADD3 R148, PT, PT, R151, R148, RZ ;  /* 0x0000009497947210 */ /* 0x000fca0007ffe0ff */
[----:B------:R-:W-:Y:S02]  /*1e510*/  @P1 IADD3 R158, PT, PT, R158, -0x7f000001, RZ ;  /* 0x80ffffff9e9e1810 */ /* 0x000fe40007ffe0ff */
[----:B0-----:R-:W-:Y:S01]  /*1e520*/  @P0 IADD3 R160, PT, PT, R160, -0x7f000001, RZ ;  /* 0x80ffffffa0a00810 */ /* 0x001fe20007ffe0ff */
[----:B------:R-:W-:-:S04]  /*1e530*/  ISETP.GE.U32.AND P0, PT, R150, 0x7f000001, PT ;  /* 0x7f0000019600780c */ /* 0x000fc80003f06070 */
[----:B------:R0:W-:Y:S01]  /*1e540*/  STL [R1+0x110], R160 ;  /* 0x000110a001007387 */ /* 0x0001e20000100800 */
[----:B------:R-:W-:-:S03]  /*1e550*/  IADD3 R158, PT, PT, R158, UR7, RZ ;  /* 0x000000079e9e7c10 */ /* 0x000fc6000fffe0ff */
[----:B------:R-:W4:Y:S05]  /*1e560*/  LDL R151, [R1+0x114] ;  /* 0x0001140001977983 */ /* 0x000f2a0000100800 */
[----:B------:R-:W-:Y:S01]  /*1e570*/  @P0 IADD3 R150, PT, PT, R150, -0x7f000001, RZ ;  /* 0x80ffffff96960810 */ /* 0x000fe20007ffe0ff */
[----:B------:R-:W-:Y:S01]  /*1e580*/  ISETP.GE.U32.AND P0, PT, R158, 0x7f000001, PT ;  /* 0x7f0000019e00780c */ /* 0x000fe20003f06070 */
[----:B------:R-:W-:Y:S01]  /*1e590*/  ISETP.GE.U32.AND P4, PT, R146, 0x7f000001, PT ;  /* 0x7f0000019200780c */ /* 0x000fe20003f86070 */
[----:B------:R-:W-:Y:S01]  /*1e5a0*/  IADD3 R149, PT, PT, R149, UR11, RZ ;  /* 0x0000000b95957c10 */ /* 0x000fe2000fffe0ff */
[----:B------:R-:W-:-:S04]  /*1e5b0*/  ISETP.GE.U32.AND P3, PT, R159, 0x7f000001, PT ;  /* 0x7f0000019f00780c */ /* 0x000fc80003f66070 */
[----:B------:R-:W-:-:S06]  /*1e5c0*/  ISETP.GE.U32.AND P2, PT, R149, 0x7f000001, PT ;  /* 0x7f0000019500780c */ /* 0x000fcc0003f46070 */
[----:B------:R-:W-:Y:S02]  /*1e5d0*/  @P0 IADD3 R158, PT, PT, R158, -0x7f000001, RZ ;  /* 0x80ffffff9e9e0810 */ /* 0x000fe40007ffe0ff */
[----:B------:R-:W-:Y:S02]  /*1e5e0*/  @P4 IADD3 R146, PT, PT, R146, -0x7f000001, RZ ;  /* 0x80ffffff92924810 */ /* 0x000fe40007ffe0ff */
[----:B------:R-:W-:Y:S02]  /*1e5f0*/  IADD3 R158, PT, PT, R158, UR7, RZ ;  /* 0x000000079e9e7c10 */ /* 0x000fe4000fffe0ff */
[----:B------:R-:W-:Y:S01]  /*1e600*/  IADD3 R154, PT, PT, R154, R146, RZ ;  /* 0x000000929a9a7210 */ /* 0x000fe20007ffe0ff */
[----:B------:R-:W-:Y:S02]  /*1e610*/  IMAD.WIDE.U32 R146, R120, R142, RZ ;  /* 0x0000008e78927225 */ /* 0x000fe400078e00ff */
[----:B------:R-:W-:Y:S02]  /*1e620*/  ISETP.GE.U32.AND P0, PT, R158, 0x7f000001, PT ;  /* 0x7f0000019e00780c */ /* 0x000fe40003f06070 */
[----:B------:R-:W-:Y:S01]  /*1e630*/  IMAD R163, R146, 0x7effffff, RZ ;  /* 0x7effffff92a37824 */ /* 0x000fe200078e02ff */
[----:B------:R-:W-:-:S02]  /*1e640*/  @P2 IADD3 R149, PT, PT, R149, -0x7f000001, RZ ;  /* 0x80ffffff95952810 */ /* 0x000fc40007ffe0ff */
[----:B------:R-:W-:Y:S02]  /*1e650*/  @P3 IADD3 R159, PT, PT, R159, -0x7f000001, RZ ;  /* 0x80ffffff9f9f3810 */ /* 0x000fe40007ffe0ff */
[----:B------:R-:W-:Y:S01]  /*1e660*/  IADD3 R150, PT, PT, R139, R150, RZ ;  /* 0x000000968b967210 */ /* 0x000fe20007ffe0ff */
[----:B------:R-:W-:-:S04]  /*1e670*/  IMAD.HI.U32 R142, R163, 0x7f000001, R146 ;  /* 0x7f000001a38e7827 */ /* 0x000fc800078e0092 */
[----:B------:R-:W-:Y:S01]  /*1e680*/  IMAD.WIDE.U32 R146, R149, UR5, RZ ;  /* 0x0000000595927c25 */ /* 0x000fe2000f8e00ff */
[----:B------:R-:W-:Y:S02]  /*1e690*/  IADD3 R159, PT, PT, R139, R159, RZ ;  /* 0x0000009f8b9f7210 */ /* 0x000fe40007ffe0ff */
[----:B------:R-:W-:Y:S01]  /*1e6a0*/  @P0 IADD3 R158, PT, PT, R158, -0x7f000001, RZ ;  /* 0x80ffffff9e9e0810 */ /* 0x000fe20007ffe0ff */
[----:B------:R-:W-:Y:S01]  /*1e6b0*/  IMAD R139, R146, 0x7effffff, RZ ;  /* 0x7effffff928b7824 */ /* 0x000fe200078e02ff */
[----:B------:R-:W-:-:S03]  /*1e6c0*/  ISETP.GE.U32.AND P0, PT, R150, 0x7f000001, PT ;  /* 0x7f0000019600780c */ /* 0x000fc60003f06070 */
[----:B------:R-:W-:-:S05]  /*1e6d0*/  IMAD.HI.U32 R139, R139, 0x7f000001, R146 ;  /* 0x7f0000018b8b7827 */ /* 0x000fca00078e0092 */
[----:B------:R-:W-:-:S05]  /*1e6e0*/  ISETP.GE.U32.AND P1, PT, R139, 0x7f000001, PT ;  /* 0x7f0000018b00780c */ /* 0x000fca0003f26070 */
[----:B------:R-:W-:Y:S02]  /*1e6f0*/  @P0 IADD3 R150, PT, PT, R150, -0x7f000001, RZ ;  /* 0x80ffffff96960810 */ /* 0x000fe40007ffe0ff */
[----:B------:R-:W-:Y:S02]  /*1e700*/  IADD3 R162, PT, PT, R158, UR7, RZ ;  /* 0x000000079ea27c10 */ /* 0x000fe4000fffe0ff */
[----:B------:R-:W-:-:S04]  /*1e710*/  IADD3 R150, PT, PT, R150, UR10, RZ ;  /* 0x0000000a96967c10 */ /* 0x000fc8000fffe0ff */
[----:B------:R-:W-:Y:S01]  /*1e720*/  @P1 IADD3 R139, PT, PT, R139, -0x7f000001, RZ ;  /* 0x80ffffff8b8b1810 */ /* 0x000fe20007ffe0ff */
[----:B------:R-:W-:Y:S01]  /*1e730*/  ISETP.GE.U32.AND P1, PT, R162, 0x7f000001, PT ;  /* 0x7f000001a200780c */ /* 0x000fe20003f26070 */
[----:B------:R-:W-:Y:S01]  /*1e740*/  ISETP.GE.U32.AND P0, PT, R150, 0x7f000001, PT ;  /* 0x7f0000019600780c */ /* 0x000fe20003f06070 */
[----:B------:R-:W-:Y:S02]  /*1e750*/  ISETP.GE.U32.AND P2, PT, R142, 0x7f000001, PT ;  /* 0x7f0000018e00780c */ /* 0x000fe40003f46070 */
[----:B------:R-:W-:-:S04]  /*1e760*/  IMAD.WIDE.U32 R146, R139, 0x5fffffa, RZ ;  /* 0x05fffffa8b927825 */ /* 0x000fc800078e00ff */
[----:B------:R-:W-:-:S05]  /*1e770*/  IMAD R139, R139, 0x6, RZ ;  /* 0x000000068b8b7824 */ /* 0x000fca00078e02ff */
[----:B------:R-:W-:Y:S02]  /*1e780*/  @P1 IADD3 R162, PT, PT, R162, -0x7f000001, RZ ;  /* 0x80ffffffa2a21810 */ /* 0x000fe40007ffe0ff */
[----:B------:R-:W-:Y:S02]  /*1e790*/  @P0 IADD3 R150, PT, PT, R150, -0x7f000001, RZ ;  /* 0x80ffffff96960810 */ /* 0x000fe40007ffe0ff */
[----:B------:R-:W-:Y:S01]  /*1e7a0*/  @P2 IADD3 R142, PT, PT, R142, -0x7f000001, RZ ;  /* 0x80ffffff8e8e2810 */ /* 0x000fe20007ffe0ff */
[----:B------:R-:W-:Y:S01]  /*1e7b0*/  IMAD.HI.U32 R139, R139, 0x7f000001, R146 ;  /* 0x7f0000018b8b7827 */ /* 0x000fe200078e0092 */
[----:B------:R-:W-:-:S03]  /*1e7c0*/  IADD3 R150, PT, PT, R150, UR10, RZ ;  /* 0x0000000a96967c10 */ /* 0x000fc6000fffe0ff */
[----:B------:R-:W-:Y:S01]  /*1e7d0*/  IMAD.WIDE.U32 R146, R162, UR4, RZ ;  /* 0x00000004a2927c25 */ /* 0x000fe2000f8e00ff */
[----:B------:R-:W-:-:S03]  /*1e7e0*/  IADD3 R142, PT, PT, R145, R142, RZ ;  /* 0x0000008e918e7210 */ /* 0x000fc60007ffe0ff */
[----:B------:R-:W-:Y:S01]  /*1e7f0*/  IMAD R145, R146, 0x7effffff, RZ ;  /* 0x7effffff92917824 */ /* 0x000fe200078e02ff */
[----:B------:R-:W-:-:S03]  /*1e800*/  ISETP.GE.U32.AND P0, PT, R150, 0x7f000001, PT ;  /* 0x7f0000019600780c */ /* 0x000fc60003f06070 */
[----:B------:R-:W-:-:S05]  /*1e810*/  IMAD.HI.U32 R146, R145, 0x7f000001, R146 ;  /* 0x7f00000191927827 */ /* 0x000fca00078e0092 */
[----:B------:R-:W-:-:S05]  /*1e820*/  ISETP.GE.U32.AND P1, PT, R146, 0x7f000001, PT ;  /* 0x7f0000019200780c */ /* 0x000fca0003f26070 */
[----:B------:R-:W-:-:S04]  /*1e830*/  @P0 IADD3 R150, PT, PT, R150, -0x7f000001, RZ ;  /* 0x80ffffff96960810 */ /* 0x000fc80007ffe0ff */
[----:B------:R-:W-:-:S04]  /*1e840*/  IADD3 R158, PT, PT, R150, UR10, RZ ;  /* 0x0000000a969e7c10 */ /* 0x000fc8000fffe0ff */
[----:B------:R-:W-:Y:S01]  /*1e850*/  @P1 IADD3 R146, PT, PT, R146, -0x7f000001, RZ ;  /* 0x80ffffff92921810 */ /* 0x000fe20007ffe0ff */
[----:B------:R-:W-:Y:S01]  /*1e860*/  ISETP.GE.U32.AND P0, PT, R158, 0x7f000001, PT ;  /* 0x7f0000019e00780c */ /* 0x000fe20003f06070 */
[----:B------:R-:W-:-:S03]  /*1e870*/  ISETP.GE.U32.AND P2, PT, R139, 0x7f000001, PT ;  /* 0x7f0000018b00780c */ /* 0x000fc60003f46070 */
[----:B------:R-:W-:-:S09]  /*1e880*/  ISETP.GE.U32.AND P1, PT, R146, 0x7f000001, PT ;  /* 0x7f0000019200780c */ /* 0x000fd20003f26070 */
[----:B------:R-:W-:Y:S01]  /*1e890*/  @P0 IADD3 R158, PT, PT, R158, -0x7f000001, RZ ;  /* 0x80ffffff9e9e0810 */ /* 0x000fe20007ffe0ff */
[----:B------:R-:W-:Y:S01]  /*1e8a0*/  ISETP.GE.U32.AND P0, PT, R148, 0x7f000001, PT ;  /* 0x7f0000019400780c */ /* 0x000fe20003f06070 */
[----:B------:R-:W-:Y:S02]  /*1e8b0*/  @P2 IADD3 R139, PT, PT, R139, -0x7f000001, RZ ;  /* 0x80ffffff8b8b2810 */ /* 0x000fe40007ffe0ff */
[----:B------:R-:W-:-:S04]  /*1e8c0*/  @P1 IADD3 R146, PT, PT, R146, -0x7f000001, RZ ;  /* 0x80ffffff92921810 */ /* 0x000fc80007ffe0ff */
[----:B------:R-:W-:Y:S01]  /*1e8d0*/  IADD3 R139, PT, PT, R146, R139, RZ ;  /* 0x0000008b928b7210 */ /* 0x000fe20007ffe0ff */
        /* <DEDUP_REMOVED lines=11> */
[----:B------:R-:W-:Y:S02]  /*1e990*/  IMAD R145, R145, 0x6, RZ ;  /* 0x0000000691917824 */ /* 0x000fe400078e02ff */
[----:B------:R-:W-:Y:S02]  /*1e9a0*/  ISETP.GE.U32.AND P0, PT, R148, 0x7f000001, PT ;  /* 0x7f0000019400780c */ /* 0x000fe40003f06070 */
[----:B------:R-:W-:Y:S01]  /*1e9b0*/  IMAD.HI.U32 R146, R145, 0x7f000001, R146 ;  /* 0x7f00000191927827 */ /* 0x000fe200078e0092 */
[----:B------:R-:W-:-:S04]  /*1e9c0*/  ISETP.GE.U32.AND P1, PT, R139, 0x7f000001, PT ;  /* 0x7f0000018b00780c */ /* 0x000fc80003f26070 */
[----:B------:R-:W-:-:S06]  /*1e9d0*/  ISETP.GE.U32.AND P2, PT, R146, 0x7f000001, PT ;  /* 0x7f0000019200780c */ /* 0x000fcc0003f46070 */
[----:B------:R-:W-:-:S03]  /*1e9e0*/  @P0 IADD3 R148, PT, PT, R148, -0x7f000001, RZ ;  /* 0x80ffffff94940810 */ /* 0x000fc60007ffe0ff */
[----:B------:R-:W-:Y:S02]  /*1e9f0*/  @P1 IADD3 R139, PT, PT, R139, -0x7f000001, RZ ;  /* 0x80ffffff8b8b1810 */ /* 0x000fe40007ffe0ff */
[----:B0-----:R-:W-:Y:S02]  /*1ea00*/  IADD3 R160, PT, PT, R148, UR9, RZ ;  /* 0x0000000994a07c10 */ /* 0x001fe4000fffe0ff */
[----:B------:R-:W-:Y:S01]  /*1ea10*/  @P2 IADD3 R146, PT, PT, R146, -0x7f000001, RZ ;  /* 0x80ffffff92922810 */ /* 0x000fe20007ffe0ff */
[----:B------:R-:W-:Y:S02]  /*1ea20*/  ISETP.GE.U32.AND P0, PT, R161, 0x7f000001, PT ;  /* 0x7f000001a100780c */ /* 0x000fe40003f06070 */
[----:B------:R-:W-:Y:S01]  /*1ea30*/  ISETP.GE.U32.AND P2, PT, R160, 0x7f000001, PT ;  /* 0x7f000001a000780c */ /* 0x000fe20003f46070 */
[----:B------:R-:W-:Y:S01]  /*1ea40*/  IADD3 R150, PT, PT, R139, R146, RZ ;  /* 0x000000928b967210 */ /* 0x000fe20007ffe0ff */
[----:B------:R-:W-:Y:S01]  /*1ea50*/  IMAD.WIDE.U32 R146, R158, UR4, RZ ;  /* 0x000000049e927c25 */ /* 0x000fe2000f8e00ff */
[----:B------:R-:W-:-:S03]  /*1ea60*/  ISETP.GE.U32.AND P1, PT, R15, 0x7f000001, PT ;  /* 0x7f0000010f00780c */ /* 0x000fc60003f26070 */
[----:B------:R-:W-:-:S04]  /*1ea70*/  IMAD R139, R146, 0x7effffff, RZ ;  /* 0x7effffff928b7824 */ /* 0x000fc800078e02ff */
[----:B------:R-:W-:Y:S01]  /*1ea80*/  IMAD.HI.U32 R139, R139, 0x7f000001, R146 ;  /* 0x7f0000018b8b7827 */ /* 0x000fe200078e0092 */
[----:B------:R-:W-:Y:S02]  /*1ea90*/  @P0 IADD3 R161, PT, PT, R161, -0x7f000001, RZ ;  /* 0x80ffffffa1a10810 */ /* 0x000fe40007ffe0ff */
[----:B------:R-:W-:Y:S02]  /*1eaa0*/  @P2 IADD3 R160, PT, PT, R160, -0x7f000001, RZ ;  /* 0x80ffffffa0a02810 */ /* 0x000fe40007ffe0ff */
[----:B------:R-:W-:Y:S01]  /*1eab0*/  ISETP.GE.U32.AND P0, PT, R139, 0x7f000001, PT ;  /* 0x7f0000018b00780c */ /* 0x000fe20003f06070 */
[----:B------:R-:W-:Y:S02]  /*1eac0*/  @P1 IADD3 R15, PT, PT, R15, -0x7f000001, RZ ;  /* 0x80ffffff0f0f1810 */ /* 0x000fe40007ffe0ff */
[----:B------:R-:W-:Y:S02]  /*1ead0*/  IMAD.WIDE.U32 R146, R160, UR5, RZ ;  /* 0x00000005a0927c25 */ /* 0x000fe4000f8e00ff */
[----:B------:R-:W-:-:S02]  /*1eae0*/  IADD3 R148, PT, PT, R161, R15, RZ ;  /* 0x0000000fa1947210 */ /* 0x000fc40007ffe0ff */
[----:B------:R-:W-:-:S04]  /*1eaf0*/  IMAD R15, R146, 0x7effffff, RZ ;  /* 0x7effffff920f7824 */ /* 0x000fc800078e02ff */
[----:B------:R-:W-:Y:S02]  /*1eb00*/  IMAD.HI.U32 R146, R15, 0x7f000001, R146 ;  /* 0x7f0000010f927827 */ /* 0x000fe400078e0092 */
[----:B------:R-:W-:-:S03]  /*1eb10*/  @P0 IADD3 R139, PT, PT, R139, -0x7f000001, RZ ;  /* 0x80ffffff8b8b0810 */ /* 0x000fc60007ffe0ff */
[----:B------:R-:W-:Y:S02]  /*1eb20*/  ISETP.GE.U32.AND P1, PT, R146, 0x7f000001, PT ;  /* 0x7f0000019200780c */ /* 0x000fe40003f26070 */
[----:B------:R-:W-:-:S11]  /*1eb30*/  ISETP.GE.U32.AND P0, PT, R139, 0x7f000001, PT ;  /* 0x7f0000018b00780c */ /* 0x000fd60003f06070 */
        /* <DEDUP_REMOVED lines=18> */
[----:B------:R-:W-:Y:S01]  /*1ec60*/  IMAD.WIDE.U32 R146, R162, UR6, RZ ;  /* 0x00000006a2927c25 */ /* 0x000fe2000f8e00ff */
[----:B----4-:R-:W-:-:S03]  /*1ec70*/  IADD3 R139, PT, PT, R148, R151, RZ ;  /* 0x00000097948b7210 */ /* 0x010fc60007ffe0ff */
        /* <DEDUP_REMOVED lines=44> */
[----:B------:R-:W-:-:S13]  /*1ef40*/  ISETP.GE.U32.AND P0, PT, R151, 0x7f000001, PT ;  /* 0x7f0000019700780c */ /* 0x000fda0003f06070 */
[----:B------:R-:W-:Y:S01]  /*1ef50*/  @P0 IADD3 R151, PT, PT, R151, -0x7f000001, RZ ;  /* 0x80ffffff97970810 */ /* 0x000fe20007ffe0ff */
[----:B------:R-:W-:-:S04]  /*1ef60*/  ISETP.GE.U32.AND P0, PT, R142, 0x7f000001, PT ;  /* 0x7f0000018e00780c */ /* 0x000fc80003f06070 */
[----:B------:R-:W-:-:S09]  /*1ef70*/  IMAD.WIDE.U32 R146, R151, 0x5fffffa, RZ ;  /* 0x05fffffa97927825 */ /* 0x000fd200078e00ff */
[----:B------:R-:W-:Y:S01]  /*1ef80*/  @P0 IADD3 R142, PT, PT, R142, -0x7f000001, RZ ;  /* 0x80ffffff8e8e0810 */ /* 0x000fe20007ffe0ff */
[----:B------:R-:W-:-:S03]  /*1ef90*/  IMAD R151, R151, 0x6, RZ ;  /* 0x0000000697977824 */ /* 0x000fc600078e02ff */
[----:B------:R-:W-:Y:S01]  /*1efa0*/  IADD3 R142, PT, PT, R142, UR11, RZ ;  /* 0x0000000b8e8e7c10 */ /* 0x000fe2000fffe0ff */
[----:B------:R-:W-:Y:S01]  /*1efb0*/  ISETP.GE.U32.AND P1, PT, R15, 0x7f000001, PT ;  /* 0x7f0000010f00780c */ /* 0x000fe20003f26070 */
[----:B------:R-:W-:-:S03]  /*1efc0*/  IMAD.HI.U32 R151, R151, 0x7f000001, R146 ;  /* 0x7f00000197977827 */ /* 0x000fc600078e0092 */
[----:B------:R-:W-:Y:S01]  /*1efd0*/  ISETP.GE.U32.AND P0, PT, R142, 0x7f000001, PT ;  /* 0x7f0000018e00780c */ /* 0x000fe20003f06070 */
[----:B------:R-:W-:-:S04]  /*1efe0*/  IMAD.WIDE.U32 R146, R158, UR12, RZ ;  /* 0x0000000c9e927c25 */ /* 0x000fc8000f8e00ff */
[----:B------:R-:W-:-:S04]  /*1eff0*/  IMAD R163, R146, 0x7effffff, RZ ;  /* 0x7effffff92a37824 */ /* 0x000fc800078e02ff */
[----:B------:R-:W-:Y:S01]  /*1f000*/  IMAD.HI.U32 R163, R163, 0x7f000001, R146 ;  /* 0x7f000001a3a37827 */ /* 0x000fe200078e0092 */
[----:B------:R-:W-:-:S03]  /*1f010*/  @P1 IADD3 R15, PT, PT, R15, -0x7f000001, RZ ;  /* 0x80ffffff0f0f1810 */ /* 0x000fc60007ffe0ff */
[----:B------:R-:W-:Y:S01]  /*1f020*/  @P0 IADD3 R142, PT, PT, R142, -0x7f000001, RZ ;  /* 0x80ffffff8e8e0810 */ /* 0x000fe20007ffe0ff */
[----:B------:R-:W-:-:S03]  /*1f030*/  ISETP.GE.U32.AND P1, PT, R163, 0x7f000001, PT ;  /* 0x7f000001a300780c */ /* 0x000fc60003f26070 */
[----:B------:R-:W-:-:S05]  /*1f040*/  IADD3 R142, PT, PT, R142, UR11, RZ ;  /* 0x0000000b8e8e7c10 */ /* 0x000fca000fffe0ff */
[----:B------:R-:W-:-:S05]  /*1f050*/  ISETP.GE.U32.AND P0, PT, R142, 0x7f000001, PT ;  /* 0x7f0000018e00780c */ /* 0x000fca0003f06070 */
[----:B------:R-:W-:-:S05]  /*1f060*/  @P1 IADD3 R163, PT, PT, R163, -0x7f000001, RZ ;  /* 0x80ffffffa3a31810 */ /* 0x000fca0007ffe0ff */
[----:B------:R-:W-:-:S04]  /*1f070*/  IMAD.WIDE.U32 R146, R163, 0x5fffffa, RZ ;  /* 0x05fffffaa3927825 */ /* 0x000fc800078e00ff */
[----:B------:R-:W-:Y:S01]  /*1f080*/  IMAD R163, R163, 0x6, RZ ;  /* 0x00000006a3a37824 */ /* 0x000fe200078e02ff */
[----:B------:R-:W-:Y:S01]  /*1f090*/  @P0 IADD3 R142, PT, PT, R142, -0x7f000001, RZ ;  /* 0x80ffffff8e8e0810 */ /* 0x000fe20007ffe0ff */
[----:B------:R-:W-:Y:S02]  /*1f0a0*/  ISETP.GE.U32.AND P0, PT, R154, 0x7f000001, PT ;  /* 0x7f0000019a00780c */ /* 0x000fe40003f06070 */
[----:B------:R-:W-:-:S04]  /*1f0b0*/  IMAD.HI.U32 R158, R163, 0x7f000001, R146 ;  /* 0x7f000001a39e7827 */ /* 0x000fc800078e0092 */
[----:B------:R-:W-:-:S04]  /*1f0c0*/  IMAD.WIDE.U32 R146, R149, UR12, RZ ;  /* 0x0000000c95927c25 */ /* 0x000fc8000f8e00ff */
[----:B------:R-:W-:-:S04]  /*1f0d0*/  IMAD R149, R146, 0x7effffff, RZ ;  /* 0x7effffff92957824 */ /* 0x000fc800078e02ff */
[----:B------:R-:W-:Y:S01]  /*1f0e0*/  IMAD.HI.U32 R149, R149, 0x7f000001, R146 ;  /* 0x7f00000195957827 */ /* 0x000fe200078e0092 */
[----:B------:R-:W-:-:S04]  /*1f0f0*/  @P0 IADD3 R154, PT, PT, R154, -0x7f000001, RZ ;  /* 0x80ffffff9a9a0810 */ /* 0x000fc80007ffe0ff */
[----:B------:R-:W-:Y:S01]  /*1f100*/  ISETP.GE.U32.AND P1, PT, R149, 0x7f000001, PT ;  /* 0x7f0000019500780c */ /* 0x000fe20003f26070 */
[----:B------:R-:W-:Y:S02]  /*1f110*/  IADD3 R154, PT, PT, R154, UR7, RZ ;  /* 0x000000079a9a7c10 */ /* 0x000fe4000fffe0ff */
[----:B------:R-:W-:-:S03]  /*1f120*/  IADD3 R160, PT, PT, R142, UR11, RZ ;  /* 0x0000000b8ea07c10 */ /* 0x000fc6000fffe0ff */
[----:B------:R-:W-:Y:S01]  /*1f130*/  ISETP.GE.U32.AND P0, PT, R154, 0x7f000001, PT ;  /* 0x7f0000019a00780c */ /* 0x000fe20003f06070 */
[----:B------:R-:W-:Y:S01]  /*1f140*/  IADD3 R15, PT, PT, R162, R15, RZ ;  /* 0x0000000fa20f7210 */ /* 0x000fe20007ffe0ff */
[----:B------:R-:W-:-:S05]  /*1f150*/  ISETP.GE.U32.AND P3, PT, R151, 0x7f000001, PT ;  /* 0x7f0000019700780c */ /* 0x000fca0003f66070 */
[----:B------:R-:W-:Y:S01]  /*1f160*/  @P1 IADD3 R149, PT, PT, R149, -0x7f000001, RZ ;  /* 0x80ffffff95951810 */ /* 0x000fe20007ffe0ff */
[----:B------:R-:W-:Y:S01]  /*1f170*/  ISETP.GE.U32.AND P1, PT, R160, 0x7f000001, PT ;  /* 0x7f000001a000780c */ /* 0x000fe20003f26070 */
[----:B------:R-:W-:-:S04]  /*1f180*/  ISETP.GE.U32.AND P2, PT, R15, 0x7f000001, PT ;  /* 0x7f0000010f00780c */ /* 0x000fc80003f46070 */
[----:B------:R-:W-:Y:S01]  /*1f190*/  @P0 IADD3 R154, PT, PT, R154, -0x7f000001, RZ ;  /* 0x80ffffff9a9a0810 */ /* 0x000fe20007ffe0ff */
[----:B------:R-:W-:-:S03]  /*1f1a0*/  IMAD.WIDE.U32 R146, R149, 0x5fffffa, RZ ;  /* 0x05fffffa95927825 */ /* 0x000fc600078e00ff */
[----:B------:R-:W-:Y:S01]  /*1f1b0*/  IADD3 R154, PT, PT, R154, UR7, RZ ;  /* 0x000000079a9a7c10 */ /* 0x000fe2000fffe0ff */
[----:B------:R-:W-:-:S03]  /*1f1c0*/  IMAD R149, R149, 0x6, RZ ;  /* 0x0000000695957824 */ /* 0x000fc600078e02ff */
[----:B------:R-:W-:Y:S02]  /*1f1d0*/  @P1 IADD3 R160, PT, PT, R160, -0x7f000001, RZ ;  /* 0x80ffffffa0a01810 */ /* 0x000fe40007ffe0ff */
[----:B------:R-:W-:Y:S02]  /*1f1e0*/  @P3 IADD3 R151, PT, PT, R151, -0x7f000001, RZ ;  /* 0x80ffffff97973810 */ /* 0x000fe40007ffe0ff */
[----:B------:R-:W-:Y:S01]  /*1f1f0*/  @P2 IADD3 R15, PT, PT, R15, -0x7f000001, RZ ;  /* 0x80ffffff0f0f2810 */ /* 0x000fe20007ffe0ff */
[----:B------:R-:W-:Y:S01]  /*1f200*/  IMAD.HI.U32 R149, R149, 0x7f000001, R146 ;  /* 0x7f00000195957827 */ /* 0x000fe200078e0092 */
[----:B------:R-:W-:-:S03]  /*1f210*/  ISETP.GE.U32.AND P0, PT, R154, 0x7f000001, PT ;  /* 0x7f0000019a00780c */ /* 0x000fc60003f06070 */
[----:B------:R-:W-:Y:S01]  /*1f220*/  IMAD.WIDE.U32 R146, R160, UR5, RZ ;  /* 0x00000005a0927c25 */ /* 0x000fe2000f8e00ff */
[----:B------:R-:W-:-:S03]  /*1f230*/  IADD3 R15, PT, PT, R15, R151, RZ ;  /* 0x000000970f0f7210 */ /* 0x000fc60007ffe0ff */
[----:B------:R-:W-:-:S04]  /*1f240*/  IMAD R151, R146, 0x7effffff, RZ ;  /* 0x7effffff92977824 */ /* 0x000fc800078e02ff */
[----:B------:R-:W-:Y:S02]  /*1f250*/  IMAD.HI.U32 R151, R151, 0x7f000001, R146 ;  /* 0x7f00000197977827 */ /* 0x000fe400078e0092 */
[----:B------:R-:W-:Y:S01]  /*1f260*/  @P0 IADD3 R154, PT, PT, R154, -0x7f000001, RZ ;  /* 0x80ffffff9a9a0810 */ /* 0x000fe20007ffe0ff */
[----:B------:R-:W-:Y:S02]  /*1f270*/  ISETP.GE.U32.AND P0, PT, R159, 0x7f000001, PT ;  /* 0x7f0000019f00780c */ /* 0x000fe40003f06070 */
[----:B------:R-:W-:Y:S01]  /*1f280*/  ISETP.GE.U32.AND P1, PT, R151, 0x7f000001, PT ;  /* 0x7f0000019700780c */ /* 0x000fe20003f26070 */
[----:B------:R-:W-:-:S10]  /*1f290*/  IADD3 R154, PT, PT, R154, UR7, RZ ;  /* 0x000000079a9a7c10 */ /* 0x000fd4000fffe0ff */
[----:B------:R-:W-:Y:S02]  /*1f2a0*/  @P0 IADD3 R159, PT, PT, R159, -0x7f000001, RZ ;  /* 0x80ffffff9f9f0810 */ /* 0x000fe40007ffe0ff */
[----:B------:R-:W-:Y:S01]  /*1f2b0*/  @P1 IADD3 R151, PT, PT, R151, -0x7f000001, RZ ;  /* 0x80ffffff97971810 */ /* 0x000fe20007ffe0ff */
[----:B------:R-:W-:Y:S01]  /*1f2c0*/  ISETP.GE.U32.AND P1, PT, R154, 0x7f000001, PT ;  /* 0x7f0000019a00780c */ /* 0x000fe20003f26070 */
[----:B------:R-:W-:-:S03]  /*1f2d0*/  IADD3 R159, PT, PT, R159, UR10, RZ ;  /* 0x0000000a9f9f7c10 */ /* 0x000fc6000fffe0ff */
[----:B------:R-:W-:Y:S02]  /*1f2e0*/  IMAD.WIDE.U32 R146, R151, 0x5fffffa, RZ ;  /* 0x05fffffa97927825 */ /* 0x000fe400078e00ff */
[----:B------:R-:W-:Y:S02]  /*1f2f0*/  ISETP.GE.U32.AND P0, PT, R159, 0x7f000001, PT ;  /* 0x7f0000019f00780c */ /* 0x000fe40003f06070 */
[----:B------:R-:W-:-:S05]  /*1f300*/  IMAD R151, R151, 0x6, RZ ;  /* 0x0000000697977824 */ /* 0x000fca00078e02ff */
[----:B------:R-:W-:Y:S01]  /*1f310*/  @P1 IADD3 R154, PT, PT, R154, -0x7f000001, RZ ;  /* 0x80ffffff9a9a1810 */ /* 0x000fe20007ffe0ff */
[----:B------:R-:W-:-:S04]  /*1f320*/  IMAD.HI.U32 R142, R151, 0x7f000001, R146 ;  /* 0x7f000001978e7827 */ /* 0x000fc800078e0092 */
[----:B------:R-:W-:Y:S01]  /*1f330*/  IMAD.WIDE.U32 R146, R154, UR4, RZ ;  /* 0x000000049a927c25 */ /* 0x000fe2000f8e00ff */
[----:B------:R-:W-:-:S03]  /*1f340*/  @P0 IADD3 R159, PT, PT, R159, -0x7f000001, RZ ;  /* 0x80ffffff9f9f0810 */ /* 0x000fc60007ffe0ff */
[----:B------:R-:W-:-:S04]  /*1f350*/  IMAD R151, R146, 0x7effffff, RZ ;  /* 0x7effffff92977824 */ /* 0x000fc800078e02ff */
[----:B------:R-:W-:Y:S01]  /*1f360*/  IMAD.HI.U32 R147, R151, 0x7f000001, R146 ;  /* 0x7f00000197937827 */ /* 0x000fe200078e0092 */
[----:B------:R-:W-:-:S05]  /*1f370*/  IADD3 R151, PT, PT, R159, UR10, RZ ;  /* 0x0000000a9f977c10 */ /* 0x000fca000fffe0ff */
[----:B------:R-:W-:Y:S01]  /*1f380*/  ISETP.GE.U32.AND P0, PT, R151, 0x7f000001, PT ;  /* 0x7f0000019700780c */ /* 0x000fe20003f06070 */
[----:B------:R-:W-:Y:S01]  /*1f390*/  ISETP.GE.U32.AND P1, PT, R147, 0x7f000001, PT ;  /* 0x7f0000019300780c */ /* 0x000fe20003f26070 */
[----:B------:R-:W-:Y:S01]  /*1f3a0*/  ISETP.GE.U32.AND P3, PT, R158, 0x7f000001, PT ;  /* 0x7f0000019e00780c */ /* 0x000fe20003f66070 */
[----:B------:R-:W-:-:S10]  /*1f3b0*/  ISETP.GE.U32.AND P2, PT, R15, 0x7f000001, PT ;  /* 0x7f0000010f00780c */ /* 0x000fd40003f46070 */
[----:B------:R-:W-:Y:S01]  /*1f3c0*/  @P0 IADD3 R151, PT, PT, R151, -0x7f000001, RZ ;  /* 0x80ffffff97970810 */ /* 0x000fe20007ffe0ff */
[----:B------:R-:W-:Y:S01]  /*1f3d0*/  ISETP.GE.U32.AND P0, PT, R157, 0x7f000001, PT ;  /* 0x7f0000019d00780c */ /* 0x000fe20003f06070 */
[----:B------:R-:W-:Y:S02]  /*1f3e0*/  @P1 IADD3 R147, PT, PT, R147, -0x7f000001, RZ ;  /* 0x80ffffff93931810 */ /* 0x000fe40007ffe0ff */
[----:B------:R-:W-:Y:S02]  /*1f3f0*/  IADD3 R151, PT, PT, R151, UR10, RZ ;  /* 0x0000000a97977c10 */ /* 0x000fe4000fffe0ff */
[----:B------:R-:W-:Y:S02]  /*1f400*/  @P3 IADD3 R158, PT, PT, R158, -0x7f000001, RZ ;  /* 0x80ffffff9e9e3810 */ /* 0x000fe40007ffe0ff */
[----:B------:R-:W-:Y:S01]  /*1f410*/  @P2 IADD3 R15, PT, PT, R15, -0x7f000001, RZ ;  /* 0x80ffffff0f0f2810 */ /* 0x000fe20007ffe0ff */
[----:B------:R-:W-:Y:S01]  /*1f420*/  ISETP.GE.U32.AND P2, PT, R147, 0x7f000001, PT ;  /* 0x7f0000019300780c */ /* 0x000fe20003f46070 */
[----:B------:R-:W-:Y:S01]  /*1f430*/  ISETP.GE.U32.AND P3, PT, R142, 0x7f000001, PT ;  /* 0x7f0000018e00780c */ /* 0x000fe20003f66070 */
[----:B------:R-:W-:-:S03]  /*1f440*/  ISETP.GE.U32.AND P1, PT, R151, 0x7f000001, PT ;  /* 0x7f0000019700780c */ /* 0x000fc60003f26070 */
[----:B------:R-:W-:-:S04]  /*1f450*/  @P0 IADD3 R157, PT, PT, R157, -0x7f000001, RZ ;  /* 0x80ffffff9d9d0810 */ /* 0x000fc80007ffe0ff */
[----:B------:R-:W-:-:S04]  /*1f460*/  IADD3 R157, PT, PT, R157, UR9, RZ ;  /* 0x000000099d9d7c10 */ /* 0x000fc8000fffe0ff */
[----:B------:R-:W-:Y:S02]  /*1f470*/  @P2 IADD3 R147, PT, PT, R147, -0x7f000001, RZ ;  /* 0x80ffffff93932810 */ /* 0x000fe40007ffe0ff */
[----:B------:R-:W-:Y:S02]  /*1f480*/  @P3 IADD3 R142, PT, PT, R142, -0x7f000001, RZ ;  /* 0x80ffffff8e8e3810 */ /* 0x000fe40007ffe0ff */
[----:B------:R-:W-:Y:S01]  /*1f490*/  @P1 IADD3 R151, PT, PT, R151, -0x7f000001, RZ ;  /* 0x80ffffff97971810 */ /* 0x000fe20007ffe0ff */
[----:B------:R-:W-:Y:S01]  /*1f4a0*/  ISETP.GE.U32.AND P0, PT, R157, 0x7f000001, PT ;  /* 0x7f0000019d00780c */ /* 0x000fe20003f06070 */
[----:B------:R-:W-:-:S03]  /*1f4b0*/  IADD3 R142, PT, PT, R147, R142, RZ ;  /* 0x0000008e938e7210 */ /* 0x000fc60007ffe0ff */
[----:B------:R-:W-:-:S04]  /*1f4c0*/  IMAD.WIDE.U32 R146, R151, UR6, RZ ;  /* 0x0000000697927c25 */ /* 0x000fc8000f8e00ff */
        /* <DEDUP_REMOVED lines=9> */
[----:B------:R-:W-:-:S04]  /*1f560*/  IMAD R159, R159, 0x6, RZ ;  /* 0x000000069f9f7824 */ /* 0x000fc800078e02ff */
[----:B------:R-:W-:Y:S01]  /*1f570*/  IMAD.HI.U32 R147, R159, 0x7f000001, R146 ;  /* 0x7f0000019f937827 */ /* 0x000fe200078e0092 */
[----:B------:R-:W-:-:S05]  /*1f580*/  IADD3 R146, PT, PT, R157, UR9, RZ ;  /* 0x000000099d927c10 */ /* 0x000fca000fffe0ff */
[----:B------:R-:W-:Y:S01]  /*1f590*/  ISETP.GE.U32.AND P0, PT, R146, 0x7f000001, PT ;  /* 0x7f0000019200780c */ /* 0x000fe20003f06070 */
[----:B------:R-:W-:Y:S01]  /*1f5a0*/  IADD3 R15, PT, PT, R15, R158, RZ ;  /* 0x0000009e0f0f7210 */ /* 0x000fe20007ffe0ff */
[----:B------:R-:W-:-:S11]  /*1f5b0*/  ISETP.GE.U32.AND P2, PT, R147, 0x7f000001, PT ;  /* 0x7f0000019300780c */ /* 0x000fd60003f46070 */
[----:B------:R-:W-:-:S05]  /*1f5c0*/  @P0 IADD3 R146, PT, PT, R146, -0x7f000001, RZ ;  /* 0x80ffffff92920810 */ /* 0x000fca0007ffe0ff */
[----:B------:R-:W-:-:S04]  /*1f5d0*/  IMAD.WIDE.U32 R158, R146, UR12, RZ ;  /* 0x0000000c929e7c25 */ /* 0x000fc8000f8e00ff */
[----:B------:R-:W-:-:S04]  /*1f5e0*/  IMAD R157, R158, 0x7effffff, RZ ;  /* 0x7effffff9e9d7824 */ /* 0x000fc800078e02ff */
[----:B------:R-:W-:-:S05]  /*1f5f0*/  IMAD.HI.U32 R157, R157, 0x7f000001, R158 ;  /* 0x7f0000019d9d7827 */ /* 0x000fca00078e009e */
[----:B------:R-:W-:Y:S01]  /*1f600*/  ISETP.GE.U32.AND P0, PT, R157, 0x7f000001, PT ;  /* 0x7f0000019d00780c */ /* 0x000fe20003f06070 */
[----:B------:R-:W-:Y:S01]  /*1f610*/  ISETP.GE.U32.AND P1, PT, R142, 0x7f000001, PT ;  /* 0x7f0000018e00780c */ /* 0x000fe20003f26070 */
[----:B------:R-:W-:Y:S01]  /*1f620*/  @P2 IADD3 R147, PT, PT, R147, -0x7f000001, RZ ;  /* 0x80ffffff93932810 */ /* 0x000fe20007ffe0ff */
[----:B------:R-:W-:-:S10]  /*1f630*/  ISETP.GE.U32.AND P2, PT, R15, 0x7f000001, PT ;  /* 0x7f0000010f00780c */ /* 0x000fd40003f46070 */
[----:B------:R-:W-:Y:S02]  /*1f640*/  @P0 IADD3 R157, PT, PT, R157, -0x7f000001, RZ ;  /* 0x80ffffff9d9d0810 */ /* 0x000fe40007ffe0ff */
[----:B------:R-:W-:Y:S02]  /*1f650*/  @P1 IADD3 R142, PT, PT, R142, -0x7f000001, RZ ;  /* 0x80ffffff8e8e1810 */ /* 0x000fe40007ffe0ff */
[----:B------:R-:W-:Y:S01]  /*1f660*/  @P2 IADD3 R15, PT, PT, R15, -0x7f000001, RZ ;  /* 0x80ffffff0f0f2810 */ /* 0x000fe20007ffe0ff */
[----:B------:R-:W-:Y:S01]  /*1f670*/  IMAD.WIDE.U32 R158, R157, 0x5fffffa, RZ ;  /* 0x05fffffa9d9e7825 */ /* 0x000fe200078e00ff */
[----:B------:R-:W-:-:S03]  /*1f680*/  IADD3 R147, PT, PT, R142, R147, RZ ;  /* 0x000000938e937210 */ /* 0x000fc60007ffe0ff */
        /* <DEDUP_REMOVED lines=9> */
[----:B------:R-:W-:-:S04]  /*1f720*/  @P0 IADD3 R150, PT, PT, R150, -0x7f000001, RZ ;  /* 0x80ffffff96960810 */ /* 0x000fc80007ffe0ff */
[----:B------:R-:W-:Y:S01]  /*1f730*/  IADD3 R150, PT, PT, R150, R161, RZ ;  /* 0x000000a196967210 */ /* 0x000fe20007ffe0ff */
[----:B------:R-:W-:Y:S01]  /*1f740*/  ISETP.GE.U32.AND P2, PT, R149, 0x7f000001, PT ;  /* 0x7f0000019500780c */ /* 0x000fe20003f46070 */
[----:B------:R-:W-:-:S06]  /*1f750*/  ISETP.GE.U32.AND P0, PT, R145, 0x7f000001, PT ;  /* 0x7f0000019100780c */ /* 0x000fcc0003f06070 */
[----:B------:R-:W-:Y:S01]  /*1f760*/  @P1 IADD3 R157, PT, PT, R157, -0x7f000001, RZ ;  /* 0x80ffffff9d9d1810 */ /* 0x000fe20007ffe0ff */
[----:B------:R-:W-:-:S04]  /*1f770*/  ISETP.GE.U32.AND P1, PT, R150, 0x7f000001, PT ;  /* 0x7f0000019600780c */ /* 0x000fc80003f26070 */
[----:B------:R-:W-:Y:S01]  /*1f780*/  IMAD.WIDE.U32 R158, R157, 0x5fffffa, RZ ;  /* 0x05fffffa9d9e7825 */ /* 0x000fe200078e00ff */
[----:B------:R-:W-:Y:S02]  /*1f790*/  @P2 IADD3 R149, PT, PT, R149, -0x7f000001, RZ ;  /* 0x80ffffff95952810 */ /* 0x000fe40007ffe0ff */
[----:B------:R-:W-:Y:S01]  /*1f7a0*/  @P0 IADD3 R145, PT, PT, R145, -0x7f000001, RZ ;  /* 0x80ffffff91910810 */ /* 0x000fe20007ffe0ff */
[----:B------:R-:W-:-:S05]  /*1f7b0*/  IMAD R157, R157, 0x6, RZ ;  /* 0x000000069d9d7824 */ /* 0x000fca00078e02ff */
[----:B------:R-:W-:Y:S01]  /*1f7c0*/  @P1 IADD3 R150, PT, PT, R150, -0x7f000001, RZ ;  /* 0x80ffffff96961810 */ /* 0x000fe20007ffe0ff */
[----:B------:R-:W-:Y:S01]  /*1f7d0*/  IMAD.HI.U32 R164, R157, 0x7f000001, R158 ;  /* 0x7f0000019da47827 */ /* 0x000fe200078e009e */
[----:B------:R-:W-:-:S03]  /*1f7e0*/  IADD3 R158, PT, PT, R145, R149, RZ ;  /* 0x00000095919e7210 */ /* 0x000fc60007ffe0ff */
[----:B------:R-:W-:-:S04]  /*1f7f0*/  IMAD.WIDE.U32 R162, R150, R154, RZ ;  /* 0x0000009a96a27225 */ /* 0x000fc800078e00ff */
[----:B------:R-:W-:-:S04]  /*1f800*/  IMAD R145, R162, 0x7effffff, RZ ;  /* 0x7effffffa2917824 */ /* 0x000fc800078e02ff */
[----:B------:R-:W-:-:S05]  /*1f810*/  IMAD.HI.U32 R145, R145, 0x7f000001, R162 ;  /* 0x7f00000191917827 */ /* 0x000fca00078e00a2 */
[----:B------:R-:W-:-:S13]  /*1f820*/  ISETP.GE.U32.AND P0, PT, R145, 0x7f000001, PT ;  /* 0x7f0000019100780c */ /* 0x000fda0003f06070 */
[----:B------:R-:W-:Y:S01]  /*1f830*/  @P0 IADD3 R145, PT, PT, R145, -0x7f000001, RZ ;  /* 0x80ffffff91910810 */ /* 0x000fe20007ffe0ff */
[----:B------:R-:W-:Y:S01]  /*1f840*/  ISETP.GE.U32.AND P0, PT, R158, 0x7f000001, PT ;  /* 0x7f0000019e00780c */ /* 0x000fe20003f06070 */
[----:B------:R-:W-:-:S12]  /*1f850*/  ISETP.GE.U32.AND P2, PT, R164, 0x7f000001, PT ;  /* 0x7f000001a400780c */ /* 0x000fd80003f46070 */
[----:B------:R-:W-:-:S05]  /*1f860*/  @P0 IADD3 R158, PT, PT, R158, -0x7f000001, RZ ;  /* 0x80ffffff9e9e0810 */ /* 0x000fca0007ffe0ff */
[----:B------:R-:W-:-:S04]  /*1f870*/  IMAD.WIDE.U32 R162, R158, R151, RZ ;  /* 0x000000979ea27225 */ /* 0x000fc800078e00ff */
[----:B------:R-:W-:-:S04]  /*1f880*/  IMAD R149, R162, 0x7effffff, RZ ;  /* 0x7effffffa2957824 */ /* 0x000fc800078e02ff */
[----:B------:R-:W-:Y:S01]  /*1f890*/  IMAD.HI.U32 R149, R149, 0x7f000001, R162 ;  /* 0x7f00000195957827 */ /* 0x000fe200078e00a2 */
[----:B------:R-:W-:Y:S01]  /*1f8a0*/  @P2 IADD3 R164, PT, PT, R164, -0x7f000001, RZ ;  /* 0x80ffffffa4a42810 */ /* 0x000fe20007ffe0ff */
[----:B------:R-:W-:-:S03]  /*1f8b0*/  ISETP.GE.U32.AND P1, PT, R145, 0x7f000001, PT ;  /* 0x7f0000019100780c */ /* 0x000fc60003f26070 */
[----:B------:R-:W-:Y:S01]  /*1f8c0*/  ISETP.GE.U32.AND P2, PT, R149, 0x7f000001, PT ;  /* 0x7f0000019500780c */ /* 0x000fe20003f46070 */
[----:B------:R-:W-:-:S09]  /*1f8d0*/  ISETP.GE.U32.AND P0, PT, R147, 0x7f000001, PT ;  /* 0x7f0000019300780c */ /* 0x000fd20003f06070 */
[----:B------:R-:W-:-:S03]  /*1f8e0*/  @P1 IADD3 R145, PT, PT, R145, -0x7f000001, RZ ;  /* 0x80ffffff91911810 */ /* 0x000fc60007ffe0ff */
[----:B------:R-:W-:Y:S02]  /*1f8f0*/  @P2 IADD3 R149, PT, PT, R149, -0x7f000001, RZ ;  /* 0x80ffffff95952810 */ /* 0x000fe40007ffe0ff */
[----:B------:R-:W-:-:S03]  /*1f900*/  IADD3 R145, PT, PT, R145, R164, RZ ;  /* 0x000000a491917210 */ /* 0x000fc60007ffe0ff */
[----:B------:R-:W-:Y:S01]  /*1f910*/  IMAD.WIDE.U32 R162, R149, 0x5fffffa, RZ ;  /* 0x05fffffa95a27825 */ /* 0x000fe200078e00ff */
[----:B------:R-:W-:-:S03]  /*1f920*/  @P0 IADD3 R147, PT, PT, R147, -0x7f000001, RZ ;  /* 0x80ffffff93930810 */ /* 0x000fc60007ffe0ff */
[----:B------:R-:W-:Y:S01]  /*1f930*/  IMAD R149, R149, 0x6, RZ ;  /* 0x0000000695957824 */ /* 0x000fe200078e02ff */
[----:B------:R-:W-:-:S03]  /*1f940*/  ISETP.GE.U32.AND P0, PT, R145, 0x7f000001, PT ;  /* 0x7f0000019100780c */ /* 0x000fc60003f06070 */
[----:B------:R-:W-:-:S04]  /*1f950*/  IMAD.HI.U32 R164, R149, 0x7f000001, R162 ;  /* 0x7f00000195a47827 */ /* 0x000fc800078e00a2 */
[----:B------:R-:W-:-:S04]  /*1f960*/  IMAD.WIDE.U32 R162, R151, UR4, RZ ;  /* 0x0000000497a27c25 */ /* 0x000fc8000f8e00ff */
[----:B------:R-:W-:Y:S01]  /*1f970*/  IMAD R149, R162, 0x7effffff, RZ ;  /* 0x7effffffa2957824 */ /* 0x000fe200078e02ff */
[----:B------:R-:W-:-:S03]  /*1f980*/  ISETP.GE.U32.AND P1, PT, R142, 0x7f000001, PT ;  /* 0x7f0000018e00780c */ /* 0x000fc60003f26070 */
[----:B------:R-:W-:Y:S01]  /*1f990*/  IMAD.HI.U32 R159, R149, 0x7f000001, R162 ;  /* 0x7f000001959f7827 */ /* 0x000fe200078e00a2 */
[----:B------:R-:W-:-:S04]  /*1f9a0*/  @P0 IADD3 R145, PT, PT, R145, -0x7f000001, RZ ;  /* 0x80ffffff91910810 */ /* 0x000fc80007ffe0ff */
[----:B------:R-:W-:Y:S01]  /*1f9b0*/  ISETP.GE.U32.AND P0, PT, R159, 0x7f000001, PT ;  /* 0x7f0000019f00780c */ /* 0x000fe20003f06070 */
[----:B------:R-:W-:-:S04]  /*1f9c0*/  IMAD.WIDE.U32 R162, R146, UR5, RZ ;  /* 0x0000000592a27c25 */ /* 0x000fc8000f8e00ff */
[----:B------:R-:W-:Y:S01]  /*1f9d0*/  @P1 IADD3 R142, PT, PT, R142, -0x7f000001, RZ ;  /* 0x80ffffff8e8e1810 */ /* 0x000fe20007ffe0ff */
[----:B------:R-:W-:Y:S01]  /*1f9e0*/  ISETP.GE.U32.AND P1, PT, R164, 0x7f000001, PT ;  /* 0x7f000001a400780c */ /* 0x000fe20003f26070 */
[----:B------:R-:W-:-:S06]  /*1f9f0*/  IMAD R149, R162, 0x7effffff, RZ ;  /* 0x7effffffa2957824 */ /* 0x000fcc00078e02ff */
[----:B------:R-:W-:Y:S01]  /*1fa00*/  @P0 IADD3 R159, PT, PT, R159, -0x7f000001, RZ ;  /* 0x80ffffff9f9f0810 */ /* 0x000fe20007ffe0ff */
[----:B------:R-:W-:Y:S01]  /*1fa10*/  ISETP.GE.U32.AND P0, PT, R12, 0x7f000001, PT ;  /* 0x7f0000010c00780c */ /* 0x000fe20003f06070 */
[----:B------:R-:W-:-:S04]  /*1fa20*/  IMAD.HI.U32 R162, R149, 0x7f000001, R162 ;  /* 0x7f00000195a27827 */ /* 0x000fc800078e00a2 */
[----:B------:R-:W-:Y:S01]  /*1fa30*/  @P1 IADD3 R164, PT, PT, R164, -0x7f000001, RZ ;  /* 0x80ffffffa4a41810 */ /* 0x000fe20007ffe0ff */
[----:B------:R-:W-:Y:S01]  /*1fa40*/  ISETP.GE.U32.AND P2, PT, R162, 0x7f000001, PT ;  /* 0x7f000001a200780c */ /* 0x000fe20003f46070 */
[----:B------:R-:W-:-:S06]  /*1fa50*/  ISETP.GE.U32.AND P1, PT, R159, 0x7f000001, PT ;  /* 0x7f0000019f00780c */ /* 0x000fcc0003f26070 */
[----:B------:R-:W-:-:S05]  /*1fa60*/  @P0 IADD3 R12, PT, PT, R12, -0x7f000001, RZ ;  /* 0x80ffffff0c0c0810 */ /* 0x000fca0007ffe0ff */
[----:B------:R-:W-:Y:S01]  /*1fa70*/  ISETP.GE.U32.AND P0, PT, R12, 0x7f000001, PT ;  /* 0x7f0000010c00780c */ /* 0x000fe20003f06070 */
[----:B------:R-:W-:Y:S02]  /*1fa80*/  @P2 IADD3 R162, PT, PT, R162, -0x7f000001, RZ ;  /* 0x80ffffffa2a22810 */ /* 0x000fe40007ffe0ff */
[----:B------:R-:W-:Y:S01]  /*1fa90*/  @P1 IADD3 R159, PT, PT, R159, -0x7f000001, RZ ;  /* 0x80ffffff9f9f1810 */ /* 0x000fe20007ffe0ff */
[----:B------:R-:W-:-:S03]  /*1faa0*/  ISETP.GE.U32.AND P1, PT, R13, 0x7f000001, PT ;  /* 0x7f0000010d00780c */ /* 0x000fc60003f26070 */
[----:B------:R-:W-:Y:S01]  /*1fab0*/  IADD3 R159, PT, PT, R159, R162, RZ ;  /* 0x000000a29f9f7210 */ /* 0x000fe20007ffe0ff */
[----:B------:R-:W-:-:S05]  /*1fac0*/  IMAD.WIDE.U32 R162, R160, UR4, RZ ;  /* 0x00000004a0a27c25 */ /* 0x000fca000f8e00ff */
[----:B------:R-:W-:Y:S01]  /*1fad0*/  @P0 IADD3 R12, PT, PT, R12, -0x7f000001, RZ ;  /* 0x80ffffff0c0c0810 */ /* 0x000fe20007ffe0ff */
[----:B------:R-:W-:Y:S01]  /*1fae0*/  ISETP.GE.U32.AND P0, PT, R139, 0x7f000001, PT ;  /* 0x7f0000018b00780c */ /* 0x000fe20003f06070 */
[----:B------:R-:W-:-:S04]  /*1faf0*/  IMAD R149, R162, 0x7effffff, RZ ;  /* 0x7effffffa2957824 */ /* 0x000fc800078e02ff */
[----:B------:R-:W-:Y:S01]  /*1fb00*/  IMAD.HI.U32 R149, R149, 0x7f000001, R162 ;  /* 0x7f00000195957827 */ /* 0x000fe200078e00a2 */
[----:B------:R-:W-:Y:S01]  /*1fb10*/  @P1 IADD3 R13, PT, PT, R13, -0x7f000001, RZ ;  /* 0x80ffffff0d0d1810 */ /* 0x000fe20007ffe0ff */
[----:B------:R0:W-:Y:S03]  /*1fb20*/  STL [R1+0x114], R139 ;  /* 0x0001148b01007387 */ /* 0x0001e60000100800 */
[----:B------:R-:W-:Y:S01]  /*1fb30*/  ISETP.GE.U32.AND P1, PT, R149, 0x7f000001, PT ;  /* 0x7f0000019500780c */ /* 0x000fe20003f26070 */
[----:B------:R-:W-:Y:S02]  /*1fb40*/  IADD3 R147, PT, PT, R147, R142, RZ ;  /* 0x0000008e93937210 */ /* 0x000fe40007ffe0ff */
[----:B------:R-:W-:Y:S01]  /*1fb50*/  IADD3 R142, PT, PT, R12, R13, RZ ;  /* 0x0000000d0c8e7210 */ /* 0x000fe20007ffe0ff */
[----:B------:R-:W-:Y:S01]  /*1fb60*/  IMAD.WIDE.U32 R12, R151, UR5, RZ ;  /* 0x00000005970c7c25 */ /* 0x000fe2000f8e00ff */
[----:B0-----:R-:W-:-:S03]  /*1fb70*/  @P0 IADD3 R139, PT, PT, R139, -0x7f000001, RZ ;  /* 0x80ffffff8b8b0810 */ /* 0x001fc60007ffe0ff */
[----:B------:R-:W-:Y:S02]  /*1fb80*/  IMAD R157, R12, 0x7effffff, RZ ;  /* 0x7effffff0c9d7824 */ /* 0x000fe400078e02ff */
[----:B------:R0:W-:Y:S02]  /*1fb90*/  STL [R1+0x114], R139 ;  /* 0x0001148b01007387 */ /* 0x0001e40000100800 */
[----:B------:R-:W-:Y:S01]  /*1fba0*/  IMAD.HI.U32 R12, R157, 0x7f000001, R12 ;  /* 0x7f0000019d0c7827 */ /* 0x000fe200078e000c */
[----:B------:R-:W-:Y:S01]  /*1fbb0*/  @P1 IADD3 R149, PT, PT, R149, -0x7f000001, RZ ;  /* 0x80ffffff95951810 */ /* 0x000fe20007ffe0ff */
[----:B0-----:R-:W4:Y:S03]  /*1fbc0*/  LDL R139, [R1+0x118] ;  /* 0x00011800018b7983 */ /* 0x001f260000100800 */
[----:B------:R-:W-:Y:S01]  /*1fbd0*/  ISETP.GE.U32.AND P1, PT, R12, 0x7f000001, PT ;  /* 0x7f0000010c00780c */ /* 0x000fe20003f26070 */
[----:B------:R-:W-:-:S12]  /*1fbe0*/  ISETP.GE.U32.AND P0, PT, R149, 0x7f000001, PT ;  /* 0x7f0000019500780c */ /* 0x000fd80003f06070 */
        /* <DEDUP_REMOVED lines=28> */
[----:B------:R-:W-:Y:S01]  /*1fdb0*/  IMAD.WIDE.U32 R12, R150, R151, RZ ;  /* 0x00000097960c7225 */ /* 0x000fe200078e00ff */
[----:B------:R-:W-:-:S03]  /*1fdc0*/  ISETP.GE.U32.AND P1, PT, R9, 0x7f000001, PT ;  /* 0x7f0000010900780c */ /* 0x000fc60003f26070 */
[----:B------:R-:W-:-:S04]  /*1fdd0*/  IMAD R157, R12, 0x7effffff, RZ ;  /* 0x7effffff0c9d7824 */ /* 0x000fc800078e02ff */
[----:B------:R-:W-:Y:S01]  /*1fde0*/  IMAD.HI.U32 R157, R157, 0x7f000001, R12 ;  /* 0x7f0000019d9d7827 */ /* 0x000fe200078e000c */
[----:B------:R-:W-:-:S04]  /*1fdf0*/  @P0 IADD3 R142, PT, PT, R142, -0x7f000001, RZ ;  /* 0x80ffffff8e8e0810 */ /* 0x000fc80007ffe0ff */
[----:B------:R-:W-:Y:S01]  /*1fe00*/  ISETP.GE.U32.AND P0, PT, R157, 0x7f000001, PT ;  /* 0x7f0000019d00780c */ /* 0x000fe20003f06070 */
[----:B------:R-:W-:Y:S01]  /*1fe10*/  @P1 IADD3 R9, PT, PT, R9, -0x7f000001, RZ ;  /* 0x80ffffff09091810 */ /* 0x000fe20007ffe0ff */
[----:B------:R-:W-:-:S03]  /*1fe20*/  IMAD.WIDE.U32 R12, R15, R146, RZ ;  /* 0x000000920f0c7225 */ /* 0x000fc600078e00ff */
[----:B------:R-:W-:Y:S01]  /*1fe30*/  IADD3 R162, PT, PT, R142, R9, RZ ;  /* 0x000000098ea27210 */ /* 0x000fe20007ffe0ff */
[----:B------:R-:W-:-:S04]  /*1fe40*/  IMAD R9, R12, 0x7effffff, RZ ;  /* 0x7effffff0c097824 */ /* 0x000fc800078e02ff */
[----:B------:R-:W-:-:S03]  /*1fe50*/  IMAD.HI.U32 R12, R9, 0x7f000001, R12 ;  /* 0x7f000001090c7827 */ /* 0x000fc600078e000c */
[----:B------:R-:W-:Y:S02]  /*1fe60*/  @P0 IADD3 R157, PT, PT, R157, -0x7f000001, RZ ;  /* 0x80ffffff9d9d0810 */ /* 0x000fe40007ffe0ff */
[----:B------:R-:W-:-:S03]  /*1fe70*/  ISETP.GE.U32.AND P1, PT, R12, 0x7f000001, PT ;  /* 0x7f0000010c00780c */ /* 0x000fc60003f26070 */
[----:B------:R-:W-:-:S10]  /*1fe80*/  ISETP.GE.U32.AND P0, PT, R157, 0x7f000001, PT ;  /* 0x7f0000019d00780c */ /* 0x000fd40003f06070 */
[----:B------:R-:W-:-:S03]  /*1fe90*/  @P1 IADD3 R12, PT, PT, R12, -0x7f000001, RZ ;  /* 0x80ffffff0c0c1810 */ /* 0x000fc60007ffe0ff */
        /* <DEDUP_REMOVED lines=36> */
[----:B------:R-:W-:Y:S01]  /*200e0*/  @P0 IADD3 R9, PT, PT, R9, -0x7f000001, RZ ;  /* 0x80ffffff09090810 */ /* 0x000fe20007ffe0ff */
[----:B------:R-:W-:Y:S01]  /*200f0*/  ISETP.GE.U32.AND P0, PT, R148, 0x7f000001, PT ;  /* 0x7f0000019400780c */ /* 0x000fe20003f06070 */
[----:B------:R-:W-:Y:S01]  /*20100*/  IADD3 R157, PT, PT, R157, R12, RZ ;  /* 0x0000000c9d9d7210 */ /* 0x000fe20007ffe0ff */
[----:B------:R-:W-:-:S04]  /*20110*/  IMAD.WIDE.U32 R12, R154, UR5, RZ ;  /* 0x000000059a0c7c25 */ /* 0x000fc8000f8e00ff */
[----:B------:R-:W-:-:S04]  /*20120*/  IMAD R153, R12, 0x7effffff, RZ ;  /* 0x7effffff0c997824 */ /* 0x000fc800078e02ff */
[----:B------:R-:W-:-:S04]  /*20130*/  IMAD.HI.U32 R153, R153, 0x7f000001, R12 ;  /* 0x7f00000199997827 */ /* 0x000fc800078e000c */
[----:B------:R-:W-:Y:S01]  /*20140*/  IMAD.WIDE.U32 R12, R15, R154, RZ ;  /* 0x0000009a0f0c7225 */ /* 0x000fe200078e00ff */
[----:B------:R-:W-:Y:S02]  /*20150*/  @P0 IADD3 R148, PT, PT, R148, -0x7f000001, RZ ;  /* 0x80ffffff94940810 */ /* 0x000fe40007ffe0ff */
[----:B----4-:R-:W-:Y:S01]  /*20160*/  IADD3 R9, PT, PT, R9, R139, RZ ;  /* 0x0000008b09097210 */ /* 0x010fe20007ffe0ff */
        /* <DEDUP_REMOVED lines=66> */
[----:B------:R-:W-:Y:S01]  /*20590*/  ISETP.GE.U32.AND P0, PT, R161, 0x7f000001, PT ;  /* 0x7f000001a100780c */ /* 0x000fe20003f06070 */
[----:B------:R-:W-:-:S12]  /*205a0*/  IADD3 R139, PT, PT, R154, R139, RZ ;  /* 0x0000008b9a8b7210 */ /* 0x000fd80007ffe0ff */
        /* <DEDUP_REMOVED lines=26> */
[----:B------:R-:W-:-:S03]  /*20750*/  @P0 IADD3 R147, PT, PT, R147, -0x7f000001, RZ ;  /* 0x80ffffff93930810 */ /* 0x000fc60007ffe0ff */
[----:B------:R-:W-:Y:S01]  /*20760*/  IMAD.WIDE.U32 R12, R148, R160, RZ ;  /* 0x000000a0940c7225 */ /* 0x000fe200078e00ff */
[----:B------:R-:W-:Y:S01]  /*20770*/  ISETP.GE.U32.AND P2, PT, R154, 0x7f000001, PT ;  /* 0x7f0000019a00780c */ /* 0x000fe20003f46070 */
[----:B------:R-:W-:Y:S02]  /*20780*/  ISETP.GE.U32.AND P0, PT, R159, 0x7f000001, PT ;  /* 0x7f0000019f00780c */ /* 0x000fe40003f06070 */
[----:B------:R-:W-:-:S04]  /*20790*/  IMAD R161, R12, 0x7effffff, RZ ;  /* 0x7effffff0ca17824 */ /* 0x000fc800078e02ff */
[----:B------:R-:W-:-:S05]  /*207a0*/  IMAD.HI.U32 R161, R161, 0x7f000001, R12 ;  /* 0x7f000001a1a17827 */ /* 0x000fca00078e000c */
[----:B------:R-:W-:Y:S01]  /*207b0*/  ISETP.GE.U32.AND P1, PT, R161, 0x7f000001, PT ;  /* 0x7f000001a100780c */ /* 0x000fe20003f26070 */
[----:B------:R-:W-:Y:S02]  /*207c0*/  @P2 IADD3 R154, PT, PT, R154, -0x7f000001, RZ ;  /* 0x80ffffff9a9a2810 */ /* 0x000fe40007ffe0ff */
[----:B------:R-:W-:-:S04]  /*207d0*/  @P0 IADD3 R159, PT, PT, R159, -0x7f000001, RZ ;  /* 0x80ffffff9f9f0810 */ /* 0x000fc80007ffe0ff */
[----:B------:R-:W-:-:S05]  /*207e0*/  IADD3 R162, PT, PT, R159, R154, RZ ;  /* 0x0000009a9fa27210 */ /* 0x000fca0007ffe0ff */
[----:B------:R-:W-:Y:S01]  /*207f0*/  ISETP.GE.U32.AND P0, PT, R162, 0x7f000001, PT ;  /* 0x7f000001a200780c */ /* 0x000fe20003f06070 */
[----:B------:R-:W-:-:S05]  /*20800*/  @P1 IADD3 R161, PT, PT, R161, -0x7f000001, RZ ;  /* 0x80ffffffa1a11810 */ /* 0x000fca0007ffe0ff */
[----:B------:R-:W-:-:S04]  /*20810*/  IMAD.WIDE.U32 R12, R161, 0x5fffffa, RZ ;  /* 0x05fffffaa10c7825 */ /* 0x000fc800078e00ff */
[----:B------:R-:W-:Y:S01]  /*20820*/  IMAD R161, R161, 0x6, RZ ;  /* 0x00000006a1a17824 */ /* 0x000fe200078e02ff */
[----:B------:R-:W-:-:S03]  /*20830*/  ISETP.GE.U32.AND P1, PT, R153, 0x7f000001, PT ;  /* 0x7f0000019900780c */ /* 0x000fc60003f26070 */
[----:B------:R-:W-:Y:S01]  /*20840*/  IMAD.HI.U32 R161, R161, 0x7f000001, R12 ;  /* 0x7f000001a1a17827 */ /* 0x000fe200078e000c */
[----:B------:R-:W-:-:S03]  /*20850*/  @P0 IADD3 R162, PT, PT, R162, -0x7f000001, RZ ;  /* 0x80ffffffa2a20810 */ /* 0x000fc60007ffe0ff */
[----:B------:R-:W-:Y:S01]  /*20860*/  IMAD.WIDE.U32 R12, R39, R147, RZ ;  /* 0x00000093270c7225 */ /* 0x000fe200078e00ff */
[----:B------:R-:W-:-:S03]  /*20870*/  ISETP.GE.U32.AND P0, PT, R149, 0x7f000001, PT ;  /* 0x7f0000019500780c */ /* 0x000fc60003f06070 */
[----:B------:R-:W-:-:S04]  /*20880*/  IMAD R147, R12, 0x7effffff, RZ ;  /* 0x7effffff0c937824 */ /* 0x000fc800078e02ff */
[----:B------:R-:W-:Y:S01]  /*20890*/  IMAD.HI.U32 R147, R147, 0x7f000001, R12 ;  /* 0x7f00000193937827 */ /* 0x000fe200078e000c */
[----:B------:R-:W-:-:S03]  /*208a0*/  IADD3 R145, PT, PT, R145, R164, RZ ;  /* 0x000000a491917210 */ /* 0x000fc60007ffe0ff */
[----:B------:R-:W-:Y:S01]  /*208b0*/  IMAD.WIDE.U32 R12, R39, R150, RZ ;  /* 0x00000096270c7225 */ /* 0x000fe200078e00ff */
[----:B------:R-:W-:-:S03]  /*208c0*/  @P1 IADD3 R153, PT, PT, R153, -0x7f000001, RZ ;  /* 0x80ffffff99991810 */ /* 0x000fc60007ffe0ff */
[----:B------:R-:W-:Y:S01]  /*208d0*/  IMAD R163, R12, 0x7effffff, RZ ;  /* 0x7effffff0ca37824 */ /* 0x000fe200078e02ff */
[----:B------:R-:W-:Y:S01]  /*208e0*/  @P0 IADD3 R149, PT, PT, R149, -0x7f000001, RZ ;  /* 0x80ffffff95950810 */ /* 0x000fe20007ffe0ff */
[----:B------:R-:W-:Y:S02]  /*208f0*/  ISETP.GE.U32.AND P0, PT, R145, 0x7f000001, PT ;  /* 0x7f0000019100780c */ /* 0x000fe40003f06070 */
[----:B------:R-:W-:-:S04]  /*20900*/  IMAD.HI.U32 R150, R163, 0x7f000001, R12 ;  /* 0x7f000001a3967827 */ /* 0x000fc800078e000c */
[----:B------:R-:W-:-:S04]  /*20910*/  IMAD.WIDE.U32 R12, R39, R153, RZ ;  /* 0x00000099270c7225 */ /* 0x000fc800078e00ff */
[----:B------:R-:W-:Y:S01]  /*20920*/  IMAD R153, R12, 0x7effffff, RZ ;  /* 0x7effffff0c997824 */ /* 0x000fe200078e02ff */
[----:B------:R-:W-:-:S03]  /*20930*/  ISETP.GE.U32.AND P1, PT, R146, 0x7f000001, PT ;  /* 0x7f0000019200780c */ /* 0x000fc60003f26070 */
[----:B------:R-:W-:Y:S01]  /*20940*/  IMAD.HI.U32 R154, R153, 0x7f000001, R12 ;  /* 0x7f000001999a7827 */ /* 0x000fe200078e000c */
[----:B------:R-:W-:-:S04]  /*20950*/  @P0 IADD3 R145, PT, PT, R145, -0x7f000001, RZ ;  /* 0x80ffffff91910810 */ /* 0x000fc80007ffe0ff */
[----:B------:R-:W-:-:S05]  /*20960*/  ISETP.GE.U32.AND P0, PT, R154, 0x7f000001, PT ;  /* 0x7f0000019a00780c */ /* 0x000fca0003f06070 */
[----:B------:R-:W-:Y:S01]  /*20970*/  @P1 IADD3 R146, PT, PT, R146, -0x7f000001, RZ ;  /* 0x80ffffff92921810 */ /* 0x000fe20007ffe0ff */
[----:B------:R-:W-:Y:S01]  /*20980*/  ISETP.GE.U32.AND P3, PT, R151, 0x7f000001, PT ;  /* 0x7f0000019700780c */ /* 0x000fe20003f66070 */
[----:B------:R-:W-:Y:S02]  /*20990*/  ISETP.GE.U32.AND P1, PT, R139, 0x7f000001, PT ;  /* 0x7f0000018b00780c */ /* 0x000fe40003f26070 */
[----:B------:R-:W-:-:S04]  /*209a0*/  IADD3 R146, PT, PT, R145, R146, RZ ;  /* 0x0000009291927210 */ /* 0x000fc80007ffe0ff */
[----:B------:R-:W-:Y:S01]  /*209b0*/  @P0 IADD3 R154, PT, PT, R154, -0x7f000001, RZ ;  /* 0x80ffffff9a9a0810 */ /* 0x000fe20007ffe0ff */
[----:B------:R-:W-:Y:S01]  /*209c0*/  IMAD.WIDE.U32 R12, R39, R15, RZ ;  /* 0x0000000f270c7225 */ /* 0x000fe200078e00ff */
[----:B------:R-:W-:-:S03]  /*209d0*/  ISETP.GE.U32.AND P2, PT, R146, 0x7f000001, PT ;  /* 0x7f0000019200780c */ /* 0x000fc60003f46070 */
[----:B------:R-:W-:Y:S01]  /*209e0*/  ISETP.GE.U32.AND P0, PT, R154, 0x7f000001, PT ;  /* 0x7f0000019a00780c */ /* 0x000fe20003f06070 */
[----:B------:R-:W-:Y:S01]  /*209f0*/  IMAD R15, R12, 0x7effffff, RZ ;  /* 0x7effffff0c0f7824 */ /* 0x000fe200078e02ff */
[----:B------:R-:W-:Y:S02]  /*20a00*/  @P3 IADD3 R151, PT, PT, R151, -0x7f000001, RZ ;  /* 0x80ffffff97973810 */ /* 0x000fe40007ffe0ff */
[----:B------:R-:W-:Y:S01]  /*20a10*/  @P1 IADD3 R139, PT, PT, R139, -0x7f000001, RZ ;  /* 0x80ffffff8b8b1810 */ /* 0x000fe20007ffe0ff */
[----:B------:R-:W-:-:S03]  /*20a20*/  IMAD.HI.U32 R160, R15, 0x7f000001, R12 ;  /* 0x7f0000010fa07827 */ /* 0x000fc600078e000c */
[----:B------:R-:W-:Y:S02]  /*20a30*/  IADD3 R151, PT, PT, R139, R151, RZ ;  /* 0x000000978b977210 */ /* 0x000fe40007ffe0ff */
[----:B------:R-:W-:Y:S01]  /*20a40*/  @P2 IADD3 R146, PT, PT, R146, -0x7f000001, RZ ;  /* 0x80ffffff92922810 */ /* 0x000fe20007ffe0ff */
[----:B------:R-:W-:Y:S02]  /*20a50*/  ISETP.GE.U32.AND P2, PT, R160, 0x7f000001, PT ;  /* 0x7f000001a000780c */ /* 0x000fe40003f46070 */
[----:B------:R-:W-:Y:S01]  /*20a60*/  @P0 IADD3 R154, PT, PT, R154, -0x7f000001, RZ ;  /* 0x80ffffff9a9a0810 */ /* 0x000fe20007ffe0ff */
[----:B------:R-:W-:-:S04]  /*20a70*/  ISETP.GE.U32.AND P1, PT, R151, 0x7f000001, PT ;  /* 0x7f0000019700780c */ /* 0x000fc80003f26070 */
[----:B------:R-:W-:-:S06]  /*20a80*/  ISETP.GE.U32.AND P0, PT, R154, 0x7f000001, PT ;  /* 0x7f0000019a00780c */ /* 0x000fcc0003f06070 */
[----:B------:R-:W-:-:S03]  /*20a90*/  @P2 IADD3 R160, PT, PT, R160, -0x7f000001, RZ ;  /* 0x80ffffffa0a02810 */ /* 0x000fc60007ffe0ff */
[----:B------:R-:W-:Y:S02]  /*20aa0*/  @P1 IADD3 R151, PT, PT, R151, -0x7f000001, RZ ;  /* 0x80ffffff97971810 */ /* 0x000fe40007ffe0ff */
[----:B------:R-:W-:Y:S02]  /*20ab0*/  ISETP.GE.U32.AND P1, PT, R160, 0x7f000001, PT ;  /* 0x7f000001a000780c */ /* 0x000fe40003f26070 */
[----:B------:R-:W-:Y:S01]  /*20ac0*/  @P0 IADD3 R154, PT, PT, R154, -0x7f000001, RZ ;  /* 0x80ffffff9a9a0810 */ /* 0x000fe20007ffe0ff */
[----:B------:R-:W-:Y:S01]  /*20ad0*/  ISETP.GE.U32.AND P0, PT, R9, 0x7f000001, PT ;  /* 0x7f0000010900780c */ /* 0x000fe20003f06070 */
[----:B------:R0:W-:Y:S01]  /*20ae0*/  STL [R1+0x118], R9 ;  /* 0x0001180901007387 */ /* 0x0001e20000100800 */
[----:B------:R-:W-:-:S08]  /*20af0*/  IMAD.WIDE.U32 R12, R39, R162, RZ ;  /* 0x000000a2270c7225 */ /* 0x000fd000078e00ff */
[----:B------:R-:W-:Y:S01]  /*20b00*/  @P1 IADD3 R160, PT, PT, R160, -0x7f000001, RZ ;  /* 0x80ffffffa0a01810 */ /* 0x000fe20007ffe0ff */
[----:B------:R-:W-:Y:S02]  /*20b10*/  ISETP.GE.U32.AND P1, PT, R154, 0x7f000001, PT ;  /* 0x7f0000019a00780c */ /* 0x000fe40003f26070 */
[----:B0-----:R-:W-:-:S05]  /*20b20*/  @P0 IADD3 R9, PT, PT, R9, -0x7f000001, RZ ;  /* 0x80ffffff09090810 */ /* 0x001fca0007ffe0ff */
[----:B------:R0:W-:Y:S01]  /*20b30*/  STL [R1+0x118], R9 ;  /* 0x0001180901007387 */ /* 0x0001e20000100800 */
[----:B------:R-:W-:Y:S02]  /*20b40*/  IMAD R15, R12, 0x7effffff, RZ ;  /* 0x7effffff0c0f7824 */ /* 0x000fe400078e02ff */
[----:B------:R-:W-:Y:S01]  /*20b50*/  IMAD.WIDE.U32 R158, R39, R158, RZ ;  /* 0x0000009e279e7225 */ /* 0x000fe200078e00ff */
[----:B0-----:R-:W4:Y:S03]  /*20b60*/  LDL R9, [R1+0x11c] ;  /* 0x00011c0001097983 */ /* 0x001f260000100800 */
[----:B------:R-:W-:Y:S01]  /*20b70*/  IMAD.HI.U32 R15, R15, 0x7f000001, R12 ;  /* 0x7f0000010f0f7827 */ /* 0x000fe200078e000c */
[----:B------:R-:W-:-:S03]  /*20b80*/  @P1 IADD3 R154, PT, PT, R154, -0x7f000001, RZ ;  /* 0x80ffffff9a9a1810 */ /* 0x000fc60007ffe0ff */
[----:B------:R-:W-:Y:S02]  /*20b90*/  IMAD R13, R158, 0x7effffff, RZ ;  /* 0x7effffff9e0d7824 */ /* 0x000fe400078e02ff */
[----:B------:R-:W-:Y:S02]  /*20ba0*/  ISETP.GE.U32.AND P1, PT, R154, 0x7f000001, PT ;  /* 0x7f0000019a00780c */ /* 0x000fe40003f26070 */
[----:B------:R-:W-:Y:S01]  /*20bb0*/  IMAD.HI.U32 R158, R13, 0x7f000001, R158 ;  /* 0x7f0000010d9e7827 */ /* 0x000fe200078e009e */
[----:B------:R-:W-:-:S03]  /*20bc0*/  ISETP.GE.U32.AND P2, PT, R160, 0x7f000001, PT ;  /* 0x7f000001a000780c */ /* 0x000fc60003f46070 */
[----:B------:R-:W-:-:S04]  /*20bd0*/  IMAD.WIDE.U32 R12, R39, R149, RZ ;  /* 0x00000095270c7225 */ /* 0x000fc800078e00ff */
[----:B------:R-:W-:-:S04]  /*20be0*/  IMAD R149, R12, 0x7effffff, RZ ;  /* 0x7effffff0c957824 */ /* 0x000fc800078e02ff */
[----:B------:R-:W-:Y:S01]  /*20bf0*/  IMAD.HI.U32 R149, R149, 0x7f000001, R12 ;  /* 0x7f00000195957827 */ /* 0x000fe200078e000c */
[----:B------:R-:W-:-:S03]  /*20c00*/  @P1 IADD3 R154, PT, PT, R154, -0x7f000001, RZ ;  /* 0x80ffffff9a9a1810 */ /* 0x000fc60007ffe0ff */
[----:B------:R-:W-:Y:S01]  /*20c10*/  IMAD.WIDE.U32 R12, R39, R148, RZ ;  /* 0x00000094270c7225 */ /* 0x000fe200078e00ff */
[----:B------:R-:W-:-:S03]  /*20c20*/  @P2 IADD3 R160, PT, PT, R160, -0x7f000001, RZ ;  /* 0x80ffffffa0a02810 */ /* 0x000fc60007ffe0ff */
[----:B------:R-:W-:Y:S01]  /*20c30*/  IMAD R153, R12, 0x7effffff, RZ ;  /* 0x7effffff0c997824 */ /* 0x000fe200078e02ff */
[----:B------:R-:W-:-:S03]  /*20c40*/  IADD3 R163, PT, PT, R154, UR9, RZ ;  /* 0x000000099aa37c10 */ /* 0x000fc6000fffe0ff */
        /* <DEDUP_REMOVED lines=9> */
[----:B------:R-:W-:Y:S01]  /*20ce0*/  @P0 IADD3 R163, PT, PT, R163, -0x7f000001, RZ ;  /* 0x80ffffffa3a30810 */ /* 0x000fe20007ffe0ff */
[----:B------:R-:W-:Y:S02]  /*20cf0*/  ISETP.GE.U32.AND P0, PT, R156, 0x7f000001, PT ;  /* 0x7f0000019c00780c */ /* 0x000fe40003f06070 */
[----:B------:R-:W-:Y:S01]  /*20d00*/  IMAD.HI.U32 R153, R153, 0x7f000001, R12 ;  /* 0x7f00000199997827 */ /* 0x000fe200078e000c */
[----:B------:R-:W-:-:S03]  /*20d10*/  ISETP.GE.U32.AND P1, PT, R160, 0x7f000001, PT ;  /* 0x7f000001a000780c */ /* 0x000fc60003f26070 */
[----:B------:R-:W-:Y:S01]  /*20d20*/  IMAD.WIDE.U32 R12, R146, R59, RZ ;  /* 0x0000003b920c7225 */ /* 0x000fe200078e00ff */
[----:B------:R-:W-:-:S03]  /*20d30*/  ISETP.GE.U32.AND P3, PT, R161, 0x7f000001, PT ;  /* 0x7f000001a100780c */ /* 0x000fc60003f66070 */
[----:B------:R-:W-:Y:S01]  /*20d40*/  IMAD R145, R12, 0x7effffff, RZ ;  /* 0x7effffff0c917824 */ /* 0x000fe200078e02ff */
[----:B------:R-:W-:-:S03]  /*20d50*/  ISETP.GE.U32.AND P2, PT, R142, 0x7f000001, PT ;  /* 0x7f0000018e00780c */ /* 0x000fc60003f46070 */
[----:B------:R-:W-:-:S04]  /*20d60*/  IMAD.HI.U32 R145, R145, 0x7f000001, R12 ;  /* 0x7f00000191917827 */ /* 0x000fc800078e000c */
[----:B------:R-:W-:Y:S01]  /*20d70*/  IMAD.WIDE.U32 R12, R151, R58, RZ ;  /* 0x0000003a970c7225 */ /* 0x000fe200078e00ff */
[----:B------:R-:W-:-:S03]  /*20d80*/  @P0 IADD3 R156, PT, PT, R156, -0x7f000001, RZ ;  /* 0x80ffffff9c9c0810 */ /* 0x000fc60007ffe0ff */
[----:B------:R-:W-:Y:S01]  /*20d90*/  IMAD R159, R12, 0x7effffff, RZ ;  /* 0x7effffff0c9f7824 */ /* 0x000fe200078e02ff */
[----:B------:R-:W-:Y:S01]  /*20da0*/  @P1 IADD3 R160, PT, PT, R160, -0x7f000001, RZ ;  /* 0x80ffffffa0a01810 */ /* 0x000fe20007ffe0ff */
[----:B------:R-:W-:Y:S01]  /*20db0*/  ISETP.GE.U32.AND P1, PT, R155, 0x7f000001, PT ;  /* 0x7f0000019b00780c */ /* 0x000fe20003f26070 */
[----:B------:R-:W-:Y:S01]  /*20dc0*/  ISETP.GE.U32.AND P0, PT, R156, 0x7f000001, PT ;  /* 0x7f0000019c00780c */ /* 0x000fe20003f06070 */
[----:B------:R-:W-:Y:S01]  /*20dd0*/  IMAD.HI.U32 R159, R159, 0x7f000001, R12 ;  /* 0x7f0000019f9f7827 */ /* 0x000fe200078e000c */
[----:B------:R-:W-:Y:S02]  /*20de0*/  @P3 IADD3 R161, PT, PT, R161, -0x7f000001, RZ ;  /* 0x80ffffffa1a13810 */ /* 0x000fe40007ffe0ff */
[----:B------:R-:W-:Y:S01]  /*20df0*/  @P2 IADD3 R142, PT, PT, R142, -0x7f000001, RZ ;  /* 0x80ffffff8e8e2810 */ /* 0x000fe20007ffe0ff */
[----:B------:R-:W-:Y:S01]  /*20e00*/  IMAD.WIDE.U32 R12, R146, R44, RZ ;  /* 0x0000002c920c7225 */ /* 0x000fe200078e00ff */
[----:B------:R-:W-:-:S03]  /*20e10*/  IADD3 R160, PT, PT, R163, R160, RZ ;  /* 0x000000a0a3a07210 */ /* 0x000fc60007ffe0ff */
        /* <DEDUP_REMOVED lines=21> */
[----:B------:R-:W-:-:S05]  /*20f70*/  IMAD R155, R151, 0x6, RZ ;  /* 0x00000006979b7824 */ /* 0x000fca00078e02ff */
[----:B------:R-:W-:Y:S01]  /*20f80*/  @P0 IADD3 R163, PT, PT, R163, -0x7f000001, RZ ;  /* 0x80ffffffa3a30810 */ /* 0x000fe20007ffe0ff */
[----:B------:R-:W-:Y:S01]  /*20f90*/  ISETP.GE.U32.AND P0, PT, R139, 0x7f000001, PT ;  /* 0x7f0000018b00780c */ /* 0x000fe20003f06070 */
[----:B------:R-:W-:Y:S01]  /*20fa0*/  IMAD.HI.U32 R155, R155, 0x7f000001, R12 ;  /* 0x7f0000019b9b7827 */ /* 0x000fe200078e000c */
[----:B------:R-:W-:-:S03]  /*20fb0*/  ISETP.GE.U32.AND P1, PT, R152, 0x7f000001, PT ;  /* 0x7f0000019800780c */ /* 0x000fc60003f26070 */
        /* <DEDUP_REMOVED lines=11> */
[----:B------:R-:W-:Y:S01]  /*21070*/  @P0 IADD3 R139, PT, PT, R139, -0x7f000001, RZ ;  /* 0x80ffffff8b8b0810 */ /* 0x000fe20007ffe0ff */
[----:B------:R-:W-:Y:S01]  /*21080*/  ISETP.GE.U32.AND P1, PT, R14, 0x7f000001, PT ;  /* 0x7f0000010e00780c */ /* 0x000fe20003f26070 */
[----:B------:R-:W-:Y:S01]  /*21090*/  ISETP.GE.U32.AND P0, PT, R152, 0x7f000001, PT ;  /* 0x7f0000019800780c */ /* 0x000fe20003f06070 */
[----:B------:R-:W-:-:S04]  /*210a0*/  IMAD.WIDE.U32 R12, R151, 0x5fffffa, RZ ;  /* 0x05fffffa970c7825 */ /* 0x000fc800078e00ff */
[----:B------:R-:W-:-:S04]  /*210b0*/  IMAD R151, R151, 0x6, RZ ;  /* 0x0000000697977824 */ /* 0x000fc800078e02ff */
[----:B------:R-:W-:Y:S01]  /*210c0*/  IMAD.HI.U32 R151, R151, 0x7f000001, R12 ;  /* 0x7f00000197977827 */ /* 0x000fe200078e000c */
[----:B------:R-:W-:-:S03]  /*210d0*/  IADD3 R139, PT, PT, R139, R153, RZ ;  /* 0x000000998b8b7210 */ /* 0x000fc60007ffe0ff */
[----:B------:R-:W-:Y:S01]  /*210e0*/  IMAD.WIDE.U32 R12, R161, R44, RZ ;  /* 0x0000002ca10c7225 */ /* 0x000fe200078e00ff */
[----:B------:R-:W-:Y:S02]  /*210f0*/  @P1 IADD3 R14, PT, PT, R14, -0x7f000001, RZ ;  /* 0x80ffffff0e0e1810 */ /* 0x000fe40007ffe0ff */
[----:B------:R-:W-:Y:S01]  /*21100*/  @P0 IADD3 R152, PT, PT, R152, -0x7f000001, RZ ;  /* 0x80ffffff98980810 */ /* 0x000fe20007ffe0ff */
[----:B------:R-:W-:-:S03]  /*21110*/  IMAD R153, R12, 0x7effffff, RZ ;  /* 0x7effffff0c997824 */ /* 0x000fc600078e02ff */
[----:B------:R-:W-:Y:S01]  /*21120*/  IADD3 R14, PT, PT, R152, R14, RZ ;  /* 0x0000000e980e7210 */ /* 0x000fe20007ffe0ff */
        /* <DEDUP_REMOVED lines=25> */
[----:B------:R-:W-:Y:S01]  /*212c0*/  IMAD.WIDE.U32 R12, R153, 0x5fffffa, RZ ;  /* 0x05fffffa990c7825 */ /* 0x000fe200078e00ff */
[----:B------:R-:W-:-:S03]  /*212d0*/  @P0 IADD3 R14, PT, PT, R14, -0x7f000001, RZ ;  /* 0x80ffffff0e0e0810 */ /* 0x000fc60007ffe0ff */
[----:B------:R-:W-:-:S04]  /*212e0*/  IMAD R153, R153, 0x6, RZ ;  /* 0x0000000699997824 */ /* 0x000fc800078e02ff */
[----:B------:R-:W-:Y:S01]  /*212f0*/  IMAD.HI.U32 R153, R153, 0x7f000001, R12 ;  /* 0x7f00000199997827 */ /* 0x000fe200078e000c */
[----:B----4-:R-:W-:-:S03]  /*21300*/  IADD3 R162, PT, PT, R14, R9, RZ ;  /* 0x000000090ea27210 */ /* 0x010fc60007ffe0ff */
        /* <DEDUP_REMOVED lines=11> */
[----:B------:R-:W-:-:S04]  /*213c0*/  IMAD.HI.U32 R9, R9, 0x7f000001, R12 ;  /* 0x7f00000109097827 */ /* 0x000fc800078e000c */
[----:B------:R-:W-:-:S04]  /*213d0*/  IMAD.WIDE.U32 R12, R157, R60, RZ ;  /* 0x0000003c9d0c7225 */ /* 0x000fc800078e00ff */
[----:B------:R-:W-:Y:S01]  /*213e0*/  IMAD R157, R12, 0x7effffff, RZ ;  /* 0x7effffff0c9d7824 */ /* 0x000fe200078e02ff */
[----:B------:R0:W-:Y:S03]  /*213f0*/  STL [R1+0x11c], R162 ;  /* 0x00011ca201007387 */ /* 0x0001e60000100800 */
[----:B------:R-:W-:Y:S01]  /*21400*/  IMAD.HI.U32 R157, R157, 0x7f000001, R12 ;  /* 0x7f0000019d9d7827 */ /* 0x000fe200078e000c */
[----:B0-----:R-:W-:-:S04]  /*21410*/  @P0 IADD3 R162, PT, PT, R162, -0x7f000001, RZ ;  /* 0x80ffffffa2a20810 */ /* 0x001fc80007ffe0ff */
[----:B------:R-:W-:-:S13]  /*21420*/  ISETP.GE.U32.AND P0, PT, R157, 0x7f000001, PT ;  /* 0x7f0000019d00780c */ /* 0x000fda0003f06070 */
[----:B------:R-:W-:-:S05]  /*21430*/  @P0 IADD3 R157, PT, PT, R157, -0x7f000001, RZ ;  /* 0x80ffffff9d9d0810 */ /* 0x000fca0007ffe0ff */
[----:B------:R-:W-:-:S04]  /*21440*/  IMAD.WIDE.U32 R12, R157, 0x5fffffa, RZ ;  /* 0x05fffffa9d0c7825 */ /* 0x000fc800078e00ff */
[----:B------:R-:W-:Y:S01]  /*21450*/  IMAD R157, R157, 0x6, RZ ;  /* 0x000000069d9d7824 */ /* 0x000fe200078e02ff */
[----:B------:R0:W-:Y:S03]  /*21460*/  STL [R1+0x11c], R162 ;  /* 0x00011ca201007387 */ /* 0x0001e60000100800 */
[----:B------:R-:W-:Y:S02]  /*21470*/  IMAD.HI.U32 R157, R157, 0x7f000001, R12 ;  /* 0x7f0000019d9d7827 */ /* 0x000fe400078e000c */
[----:B------:R-:W4:Y:S01]  /*21480*/  LDL.64 R12, [R1+0x100] ;  /* 0x00010000010c7983 */ /* 0x000f220000100a00 */
[----:B------:R-:W-:Y:S01]  /*21490*/  ISETP.GE.U32.AND P1, PT, R14, 0x7f000001, PT ;  /* 0x7f0000010e00780c */ /* 0x000fe20003f26070 */
[----:B------:R-:W-:-:S12]  /*214a0*/  ISETP.GE.U32.AND P0, PT, R139, 0x7f000001, PT ;  /* 0x7f0000018b00780c */ /* 0x000fd80003f06070 */
[----:B------:R-:W-:Y:S02]  /*214b0*/  @P1 IADD3 R14, PT, PT, R14, -0x7f000001, RZ ;  /* 0x80ffffff0e0e1810 */ /* 0x000fe40007ffe0ff */
[----:B------:R-:W-:-:S04]  /*214c0*/  @P0 IADD3 R139, PT, PT, R139, -0x7f000001, RZ ;  /* 0x80ffffff8b8b0810 */ /* 0x000fc80007ffe0ff */
[----:B------:R-:W-:Y:S01]  /*214d0*/  IADD3 R139, PT, PT, R139, R14, RZ ;  /* 0x0000000e8b8b7210 */ /* 0x000fe20007ffe0ff */
[----:B------:R-:W-:Y:S01]  /*214e0*/  ISETP.GE.U32.AND P0, PT, R15, 0x7f000001, PT ;  /* 0x7f0000010f00780c */ /* 0x000fe20003f06070 */
[----:B------:R-:W-:-:S12]  /*214f0*/  ISETP.GE.U32.AND P1, PT, R158, 0x7f000001, PT ;  /* 0x7f0000019e00780c */ /* 0x000fd80003f26070 */
[----:B------:R-:W-:-:S05]  /*21500*/  @P0 IADD3 R15, PT, PT, R15, -0x7f000001, RZ ;  /* 0x80ffffff0f0f0810 */ /* 0x000fca0007ffe0ff */
[----:B------:R-:W-:Y:S01]  /*21510*/  ISETP.GE.U32.AND P0, PT, R15, 0x7f000001, PT ;  /* 0x7f0000010f00780c */ /* 0x000fe20003f06070 */
[----:B------:R-:W-:-:S12]  /*21520*/  @P1 IADD3 R158, PT, PT, R158, -0x7f000001, RZ ;  /* 0x80ffffff9e9e1810 */ /* 0x000fd80007ffe0ff */
[----:B------:R-:W-:-:S05]  /*21530*/  @P0 IADD3 R15, PT, PT, R15, -0x7f000001, RZ ;  /* 0x80ffffff0f0f0810 */ /* 0x000fca0007ffe0ff */
[C---:B------:R-:W-:Y:S01]  /*21540*/  ISETP.GE.U32.AND P0, PT, R15.reuse, 0x7f000001, PT ;  /* 0x7f0000010f00780c */ /* 0x040fe20003f06070 */
[----:B------:R-:W-:Y:S01]  /*21550*/  ISETP.GE.U32.AND P1, PT, R158, 0x7f000001, PT ;  /* 0x7f0000019e00780c */ /* 0x000fe20003f26070 */
[----:B----4-:R-:W4:Y:S11]  /*21560*/  LD.E R14, desc[UR14][R12.64+0x220] ;  /* 0x0002200e0c0e7980 */ /* 0x010f36000c101900 */
[----:B------:R-:W-:-:S02]  /*21570*/  @P0 IADD3 R15, PT, PT, R15, -0x7f000001, RZ ;  /* 0x80ffffff0f0f0810 */ /* 0x000fc40007ffe0ff */
[----:B------:R-:W-:-:S03]  /*21580*/  @P1 IADD3 R158, PT, PT, R158, -0x7f000001, RZ ;  /* 0x80ffffff9e9e1810 */ /* 0x000fc60007ffe0ff */
[----:B------:R-:W-:Y:S02]  /*21590*/  ISETP.GE.U32.AND P0, PT, R15, 0x7f000001, PT ;  /* 0x7f0000010f00780c */ /* 0x000fe40003f06070 */
[----:B------:R-:W-:Y:S01]  /*215a0*/  ISETP.GE.U32.AND P1, PT, R158, 0x7f000001, PT ;  /* 0x7f0000019e00780c */ /* 0x000fe20003f26070 */
[----:B------:R-:W-:-:S10]  /*215b0*/  ISETP.GE.U32.AND P3, PT, R145, 0x7f000001, PT ;  /* 0x7f0000019100780c */ /* 0x000fd40003f66070 */
[----:B------:R-:W-:Y:S02]  /*215c0*/  @P0 IADD3 R15, PT, PT, R15, -0x7f000001, RZ ;  /* 0x80ffffff0f0f0810 */ /* 0x000fe40007ffe0ff */
[----:B------:R-:W-:-:S03]  /*215d0*/  @P1 IADD3 R158, PT, PT, R158, -0x7f000001, RZ ;  /* 0x80ffffff9e9e1810 */ /* 0x000fc60007ffe0ff */
[----:B------:R-:W-:Y:S02]  /*215e0*/  ISETP.GE.U32.AND P0, PT, R15, 0x7f000001, PT ;  /* 0x7f0000010f00780c */ /* 0x000fe40003f06070 */
[----:B------:R-:W-:Y:S01]  /*215f0*/  ISETP.GE.U32.AND P1, PT, R158, 0x7f000001, PT ;  /* 0x7f0000019e00780c */ /* 0x000fe20003f26070 */
[----:B------:R-:W-:Y:S01]  /*21600*/  ISETP.GE.U32.AND P2, PT, R160, 0x7f000001, PT ;  /* 0x7f000001a000780c */ /* 0x000fe20003f46070 */
[----:B------:R-:W-:Y:S01]  /*21610*/  ISETP.GE.U32.AND P4, PT, R139, 0x7f000001, PT ;  /* 0x7f0000018b00780c */ /* 0x000fe20003f86070 */
[----:B------:R-:W-:-:S08]  /*21620*/  @P3 IADD3 R145, PT, PT, R145, -0x7f000001, RZ ;  /* 0x80ffffff91913810 */ /* 0x000fd00007ffe0ff */
[----:B------:R-:W-:Y:S02]  /*21630*/  @P0 IADD3 R15, PT, PT, R15, -0x7f000001, RZ ;  /* 0x80ffffff0f0f0810 */ /* 0x000fe40007ffe0ff */
[----:B------:R-:W-:Y:S02]  /*21640*/  @P1 IADD3 R158, PT, PT, R158, -0x7f000001, RZ ;  /* 0x80ffffff9e9e1810 */ /* 0x000fe40007ffe0ff */
[----:B------:R-:W-:Y:S02]  /*21650*/  @P2 IADD3 R160, PT, PT, R160, -0x7f000001, RZ ;  /* 0x80ffffffa0a02810 */ /* 0x000fe40007ffe0ff */
[----:B------:R-:W-:Y:S02]  /*21660*/  @P4 IADD3 R139, PT, PT, R139, -0x7f000001, RZ ;  /* 0x80ffffff8b8b4810 */ /* 0x000fe40007ffe0ff */
[----:B------:R-:W-:Y:S01]  /*21670*/  IADD3 R15, PT, PT, R15, UR10, RZ ;  /* 0x0000000a0f0f7c10 */ /* 0x000fe2000fffe0ff */
[----:B------:R-:W-:Y:S01]  /*21680*/  ISETP.GE.U32.AND P1, PT, R158, 0x7f000001, PT ;  /* 0x7f0000019e00780c */ /* 0x000fe20003f26070 */
[----:B------:R-:W-:Y:S01]  /*21690*/  ISETP.GE.U32.AND P3, PT, R159, 0x7f000001, PT ;  /* 0x7f0000019f00780c */ /* 0x000fe20003f66070 */
[----:B------:R-:W-:Y:S01]  /*216a0*/  ISETP.GE.U32.AND P2, PT, R145, 0x7f000001, PT ;  /* 0x7f0000019100780c */ /* 0x000fe20003f46070 */
[----:B------:R-:W-:Y:S01]  /*216b0*/  ISETP.GE.U32.AND P4, PT, R139, R160, PT ;  /* 0x000000a08b00720c */ /* 0x000fe20003f86070 */
[----:B------:R-:W-:Y:S01]  /*216c0*/  ISETP.GE.U32.AND P0, PT, R15, 0x7f000001, PT ;  /* 0x7f0000010f00780c */ /* 0x000fe20003f06070 */
[----:B------:R-:W-:-:S08]  /*216d0*/  IADD3 R139, PT, PT, -R160, R139, RZ ;  /* 0x0000008ba08b7210 */ /* 0x000fd00007ffe1ff */
[----:B------:R-:W-:Y:S02]  /*216e0*/  @P1 IADD3 R158, PT, PT, R158, -0x7f000001, RZ ;  /* 0x80ffffff9e9e1810 */ /* 0x000fe40007ffe0ff */
[----:B------:R-:W-:Y:S02]  /*216f0*/  @P3 IADD3 R159, PT, PT, R159, -0x7f000001, RZ ;  /* 0x80ffffff9f9f3810 */ /* 0x000fe40007ffe0ff */
[----:B------:R-:W-:Y:S02]  /*21700*/  @P2 IADD3 R145, PT, PT, R145, -0x7f000001, RZ ;  /* 0x80ffffff91912810 */ /* 0x000fe40007ffe0ff */
[----:B------:R-:W-:Y:S02]  /*21710*/  @!P4 IADD3 R139, PT, PT, R139, 0x7f000001, RZ ;  /* 0x7f0000018b8bc810 */ /* 0x000fe40007ffe0ff */
[----:B------:R-:W-:Y:S02]  /*21720*/  @P0 IADD3 R15, PT, PT, R15, -0x7f000001, RZ ;  /* 0x80ffffff0f0f0810 */ /* 0x000fe40007ffe0ff */
[----:B------:R-:W-:-:S02]  /*21730*/  IADD3 R161, PT, PT, R145, R159, RZ ;  /* 0x0000009f91a17210 */ /* 0x000fc40007ffe0ff */
[----:B------:R-:W-:Y:S01]  /*21740*/  IADD3 R160, PT, PT, R15, R158, RZ ;  /* 0x0000009e0fa07210 */ /* 0x000fe20007ffe0ff */
[----:B------:R-:W2:Y:S01]  /*21750*/  LD.E R145, desc[UR14][R12.64+0x228] ;  /* 0x0002280e0c917980 */ /* 0x000ea2000c101900 */
[----:B------:R-:W-:-:S13]  /*21760*/  ISETP.GE.U32.AND P0, PT, R142, 0x7f000001, PT ;  /* 0x7f0000018e00780c */ /* 0x000fda0003f06070 */
[----:B------:R-:W-:-:S05]  /*21770*/  @P0 IADD3 R142, PT, PT, R142, -0x7f000001, RZ ;  /* 0x80ffffff8e8e0810 */ /* 0x000fca0007ffe0ff */
[----:B------:R-:W-:Y:S01]  /*21780*/  ISETP.GE.U32.AND P0, PT, R142, 0x7f000001, PT ;  /* 0x7f0000018e00780c */ /* 0x000fe20003f06070 */
[----:B------:R-:W-:-:S12]  /*21790*/  ISETP.GE.U32.AND P1, PT, R146, 0x7f000001, PT ;  /* 0x7f0000019200780c */ /* 0x000fd80003f26070 */
[----:B------:R-:W-:Y:S01]  /*217a0*/  @P0 IADD3 R142, PT, PT, R142, -0x7f000001, RZ ;  /* 0x80ffffff8e8e0810 */ /* 0x000fe20007ffe0ff */
[----:B------:R-:W-:Y:S01]  /*217b0*/  ISETP.GE.U32.AND P0, PT, R147, 0x7f000001, PT ;  /* 0x7f0000019300780c */ /* 0x000fe20003f06070 */
[----:B------:R-:W-:Y:S01]  /*217c0*/  @P1 IADD3 R146, PT, PT, R146, -0x7f000001, RZ ;  /* 0x80ffffff92921810 */ /* 0x000fe20007ffe0ff */
[----:B------:R-:W-:-:S04]  /*217d0*/  ISETP.GE.U32.AND P3, PT, R154, 0x7f000001, PT ;  /* 0x7f0000019a00780c */ /* 0x000fc80003f66070 */
[----:B------:R-:W-:-:S07]  /*217e0*/  ISETP.GE.U32.AND P1, PT, R146, 0x7f000001, PT ;  /* 0x7f0000019200780c */ /* 0x000fce0003f26070 */
[----:B------:R-:W-:Y:S01]  /*217f0*/  @P0 IADD3 R147, PT, PT, R147, -0x7f000001, RZ ;  /* 0x80ffffff93930810 */ /* 0x000fe20007ffe0ff */
[----:B------:R-:W-:-:S04]  /*21800*/  ISETP.GE.U32.AND P2, PT, R161, 0x7f000001, PT ;  /* 0x7f000001a100780c */ /* 0x000fc80003f46070 */
[----:B------:R-:W-:Y:S01]  /*21810*/  ISETP.GE.U32.AND P0, PT, R147, 0x7f000001, PT ;  /* 0x7f0000019300780c */ /* 0x000fe20003f06070 */
[----:B------:R-:W-:Y:S01]  /*21820*/  @P3 IADD3 R154, PT, PT, R154, -0x7f000001, RZ ;  /* 0x80ffffff9a9a3810 */ /* 0x000fe20007ffe0ff */
[----:B------:R-:W-:Y:S01]  /*21830*/  ISETP.GE.U32.AND P3, PT, R150, 0x7f000001, PT ;  /* 0x7f0000019600780c */ /* 0x000fe20003f66070 */
[----:B------:R-:W-:Y:S01]  /*21840*/  @P1 IADD3 R146, PT, PT, R146, -0x7f000001, RZ ;  /* 0x80ffffff92921810 */ /* 0x000fe20007ffe0ff */
[----:B------:R-:W-:-:S05]  /*21850*/  ISETP.GE.U32.AND P1, PT, R149, 0x7f000001, PT ;  /* 0x7f0000019500780c */ /* 0x000fca0003f26070 */
[----:B------:R-:W-:-:S04]  /*21860*/  @P2 IADD3 R161, PT, PT, R161, -0x7f000001, RZ ;  /* 0x80ffffffa1a12810 */ /* 0x000fc80007ffe0ff */
[----:B------:R-:W-:Y:S01]  /*21870*/  @P0 IADD3 R147, PT, PT, R147, -0x7f000001, RZ ;  /* 0x80ffffff93930810 */ /* 0x000fe20007ffe0ff */
[----:B------:R-:W-:-:S04]  /*21880*/  ISETP.GE.U32.AND P4, PT, R155, 0x7f000001, PT ;  /* 0x7f0000019b00780c */ /* 0x000fc80003f86070 */
[----:B------:R-:W-:Y:S01]  /*21890*/  ISETP.GE.U32.AND P2, PT, R147, 0x7f000001, PT ;  /* 0x7f0000019300780c */ /* 0x000fe20003f46070 */
[----:B------:R-:W-:Y:S02]  /*218a0*/  @P3 IADD3 R150, PT, PT, R150, -0x7f000001, RZ ;  /* 0x80ffffff96963810 */ /* 0x000fe40007ffe0ff */
[----:B------:R-:W-:Y:S01]  /*218b0*/  @P1 IADD3 R149, PT, PT, R149, -0x7f000001, RZ ;  /* 0x80ffffff95951810 */ /* 0x000fe20007ffe0ff */
[----:B----4-:R-:W-:-:S04]  /*218c0*/  IMAD.WIDE.U32 R158, R14, R139, RZ ;  /* 0x0000008b0e9e7225 */ /* 0x010fc800078e00ff */
[----:B------:R-:W-:-:S04]  /*218d0*/  IMAD R15, R158, 0x7effffff, RZ ;  /* 0x7effffff9e0f7824 */ /* 0x000fc800078e02ff */
[----:B------:R-:W-:Y:S02]  /*218e0*/  IMAD.HI.U32 R158, R15, 0x7f000001, R158 ;  /* 0x7f0000010f9e7827 */ /* 0x000fe400078e009e */
[----:B------:R-:W4:Y:S04]  /*218f0*/  LD.E R15, desc[UR14][R12.64+0x224] ;  /* 0x0002240e0c0f7980 */ /* 0x000f28000c101900 */
[----:B------:R1:W2:Y:S01]  /*21900*/  LD.E R12, desc[UR14][R12.64+0x22c] ;  /* 0x00022c0e0c0c7980 */ /* 0x0002a2000c101900 */
[----:B------:R-:W-:Y:S01]  /*21910*/  ISETP.GE.U32.AND P3, PT, R150, 0x7f000001, PT ;  /* 0x7f0000019600780c */ /* 0x000fe20003f66070 */
[----:B------:R-:W-:Y:S01]  /*21920*/  ISETP.GE.U32.AND P0, PT, R149, 0x7f000001, PT ;  /* 0x7f0000019500780c */ /* 0x000fe20003f06070 */
[----:B------:R-:W-:Y:S02]  /*21930*/  @P2 IADD3 R147, PT, PT, R147, -0x7f000001, RZ ;  /* 0x80ffffff93932810 */ /* 0x000fe40007ffe0ff */
[----:B------:R-:W-:Y:S01]  /*21940*/  @P4 IADD3 R155, PT, PT, R155, -0x7f000001, RZ ;  /* 0x80ffffff9b9b4810 */ /* 0x000fe20007ffe0ff */
[----:B------:R-:W-:-:S02]  /*21950*/  ISETP.GE.U32.AND P4, PT, R148, 0x7f000001, PT ;  /* 0x7f0000019400780c */ /* 0x000fc40003f86070 */
[----:B------:R-:W-:-:S06]  /*21960*/  ISETP.GE.U32.AND P1, PT, R147, 0x7f000001, PT ;  /* 0x7f0000019300780c */ /* 0x000fcc0003f26070 */
[----:B------:R-:W-:Y:S02]  /*21970*/  @P3 IADD3 R150, PT, PT, R150, -0x7f000001, RZ ;  /* 0x80ffffff96963810 */ /* 0x000fe40007ffe0ff */
[----:B------:R-:W-:-:S03]  /*21980*/  @P0 IADD3 R149, PT, PT, R149, -0x7f000001, RZ ;  /* 0x80ffffff95950810 */ /* 0x000fc60007ffe0ff */
[----:B------:R-:W-:Y:S01]  /*21990*/  ISETP.GE.U32.AND P3, PT, R150, 0x7f000001, PT ;  /* 0x7f0000019600780c */ /* 0x000fe20003f66070 */
[----:B------:R-:W-:Y:S01]  /*219a0*/  @P4 IADD3 R148, PT, PT, R148, -0x7f000001, RZ ;  /* 0x80ffffff94944810 */ /* 0x000fe20007ffe0ff */
[----:B------:R-:W-:Y:S01]  /*219b0*/  ISETP.GE.U32.AND P0, PT, R149, 0x7f000001, PT ;  /* 0x7f0000019500780c */ /* 0x000fe20003f06070 */
[----:B------:R-:W-:-:S03]  /*219c0*/  @P1 IADD3 R147, PT, PT, R147, -0x7f000001, RZ ;  /* 0x80ffffff93931810 */ /* 0x000fc60007ffe0ff */
[----:B------:R-:W-:Y:S02]  /*219d0*/  ISETP.GE.U32.AND P2, PT, R148, 0x7f000001, PT ;  /* 0x7f0000019400780c */ /* 0x000fe40003f46070 */
[----:B------:R-:W-:Y:S01]  /*219e0*/  ISETP.GE.U32.AND P1, PT, R147, 0x7f000001, PT ;  /* 0x7f0000019300780c */ /* 0x000fe20003f26070 */
[----:B------:R-:W-:-:S04]  /*219f0*/  ISETP.GE.U32.AND P5, PT, R156, 0x7f000001, PT ;  /* 0x7f0000019c00780c */ /* 0x000fc80003fa6070 */
[----:B------:R-:W-:Y:S02]  /*21a00*/  @P3 IADD3 R150, PT, PT, R150, -0x7f000001, RZ ;  /* 0x80ffffff96963810 */ /* 0x000fe40007ffe0ff */
[----:B------:R-:W-:-:S03]  /*21a10*/  @P0 IADD3 R149, PT, PT, R149, -0x7f000001, RZ ;  /* 0x80ffffff95950810 */ /* 0x000fc60007ffe0ff */
[----:B------:R-:W-:Y:S01]  /*21a20*/  ISETP.GE.U32.AND P4, PT, R150, 0x7f000001, PT ;  /* 0x7f0000019600780c */ /* 0x000fe20003f86070 */
[----:B0-----:R-:W-:Y:S02]  /*21a30*/  IADD3 R162, PT, PT, R142, R155, RZ ;  /* 0x0000009b8ea27210 */ /* 0x001fe40007ffe0ff */
[----:B------:R-:W-:Y:S01]  /*21a40*/  @P2 IADD3 R148, PT, PT, R148, -0x7f000001, RZ ;  /* 0x80ffffff94942810 */ /* 0x000fe20007ffe0ff */
[----:B------:R-:W-:Y:S01]  /*21a50*/  ISETP.GE.U32.AND P0, PT, R149, 0x7f000001, PT ;  /* 0x7f0000019500780c */ /* 0x000fe20003f06070 */
[----:B------:R-:W-:Y:S02]  /*21a60*/  @P1 IADD3 R147, PT, PT, R147, -0x7f000001, RZ ;  /* 0x80ffffff93931810 */ /* 0x000fe40007ffe0ff */
[----:B------:R-:W-:Y:S01]  /*21a70*/  @P5 IADD3 R156, PT, PT, R156, -0x7f000001, RZ ;  /* 0x80ffffff9c9c5810 */ /* 0x000fe20007ffe0ff */
[----:B------:R-:W-:Y:S01]  /*21a80*/  ISETP.GE.U32.AND P2, PT, R151, 0x7f000001, PT ;  /* 0x7f0000019700780c */ /* 0x000fe20003f46070 */
[----:B------:R-:W-:Y:S01]  /*21a90*/  ISETP.GE.U32.AND P5, PT, R148, 0x7f000001, PT ;  /* 0x7f0000019400780c */ /* 0x000fe20003fa6070 */
[----:B------:R-:W-:Y:S01]  /*21aa0*/  ISETP.GE.U32.AND P3, PT, R162, 0x7f000001, PT ;  /* 0x7f000001a200780c */ /* 0x000fe20003f66070 */
[----:B------:R-:W-:-:S02]  /*21ab0*/  IADD3 R147, PT, PT, R147, UR7, RZ ;  /* 0x0000000793937c10 */ /* 0x000fc4000fffe0ff */
[----:B------:R-:W-:-:S03]  /*21ac0*/  @P4 IADD3 R150, PT, PT, R150, -0x7f000001, RZ ;  /* 0x80ffffff96964810 */ /* 0x000fc60007ffe0ff */
[----:B------:R-:W-:Y:S01]  /*21ad0*/  ISETP.GE.U32.AND P4, PT, R147, 0x7f000001, PT ;  /* 0x7f0000019300780c */ /* 0x000fe20003f86070 */
[----:B------:R-:W-:Y:S02]  /*21ae0*/  IADD3 R159, PT, PT, R146, R154, RZ ;  /* 0x0000009a929f7210 */ /* 0x000fe40007ffe0ff */
        /* <DEDUP_REMOVED lines=15> */
[----:B------:R-:W-:-:S03]  /*21be0*/  ISETP.GE.U32.AND P0, PT, R162, 0x7f000001, PT ;  /* 0x7f000001a200780c */ /* 0x000fc60003f06070 */
[----:B------:R-:W-:Y:S02]  /*21bf0*/  @P3 IADD3 R159, PT, PT, R159, -0x7f000001, RZ ;  /* 0x80ffffff9f9f3810 */ /* 0x000fe40007ffe0ff */
[----:B------:R-:W-:Y:S02]  /*21c00*/  @P5 IADD3 R149, PT, PT, R149, -0x7f000001, RZ ;  /* 0x80ffffff95955810 */ /* 0x000fe40007ffe0ff */
[----:B------:R-:W-:Y:S02]  /*21c10*/  @P6 IADD3 R150, PT, PT, R150, -0x7f000001, RZ ;  /* 0x80ffffff96966810 */ /* 0x000fe40007ffe0ff */
[----:B------:R-:W-:Y:S02]  /*21c20*/  @P1 IADD3 R157, PT, PT, R157, -0x7f000001, RZ ;  /* 0x80ffffff9d9d1810 */ /* 0x000fe40007ffe0ff */
[----:B------:R-:W-:Y:S01]  /*21c30*/  @P2 IADD3 R156, PT, PT, R156, -0x7f000001, RZ ;  /* 0x80ffffff9c9c2810 */ /* 0x000fe20007ffe0ff */
[----:B------:R-:W-:Y:S01]  /*21c40*/  ISETP.GE.U32.AND P6, PT, R153, 0x7f000001, PT ;  /* 0x7f0000019900780c */ /* 0x000fe20003fc6070 */
[----:B------:R-:W-:Y:S01]  /*21c50*/  IADD3 R152, PT, PT, R159, R152, RZ ;  /* 0x000000989f987210 */ /* 0x000fe20007ffe0ff */
[----:B------:R-:W-:Y:S01]  /*21c60*/  ISETP.GE.U32.AND P1, PT, R160, 0x7f000001, PT ;  /* 0x7f000001a000780c */ /* 0x000fe20003f26070 */
[----:B------:R-:W-:-:S02]  /*21c70*/  @P4 IADD3 R148, PT, PT, R148, -0x7f000001, RZ ;  /* 0x80ffffff94944810 */ /* 0x000fc40007ffe0ff */
[----:B------:R-:W-:Y:S02]  /*21c80*/  IADD3 R149, PT, PT, R149, UR11, RZ ;  /* 0x0000000b95957c10 */ /* 0x000fe4000fffe0ff */
        /* <DEDUP_REMOVED lines=8> */
[----:B------:R-:W-:-:S02]  /*21d10*/  @P6 IADD3 R153, PT, PT, R153, -0x7f000001, RZ ;  /* 0x80ffffff99996810 */ /* 0x000fc40007ffe0ff */
[----:B------:R-:W-:Y:S01]  /*21d20*/  @P1 IADD3 R160, PT, PT, R160, -0x7f000001, RZ ;  /* 0x80ffffffa0a01810 */ /* 0x000fe20007ffe0ff */
[----:B------:R-:W-:Y:S01]  /*21d30*/  ISETP.GE.U32.AND P1, PT, R147, 0x7f000001, PT ;  /* 0x7f0000019300780c */ /* 0x000fe20003f26070 */
[----:B------:R-:W-:-:S03]  /*21d40*/  IADD3 R162, PT, PT, R162, R153, RZ ;  /* 0x00000099a2a27210 */ /* 0x000fc60007ffe0ff */
[----:B------:R-:W-:Y:S02]  /*21d50*/  @P4 IADD3 R9, PT, PT, R9, -0x7f000001, RZ ;  /* 0x80ffffff09094810 */ /* 0x000fe40007ffe0ff */
[----:B------:R-:W-:Y:S02]  /*21d60*/  @P0 IADD3 R148, PT, PT, R148, -0x7f000001, RZ ;  /* 0x80ffffff94940810 */ /* 0x000fe40007ffe0ff */
[----:B------:R-:W-:Y:S02]  /*21d70*/  @P5 IADD3 R149, PT, PT, R149, -0x7f000001, RZ ;  /* 0x80ffffff95955810 */ /* 0x000fe40007ffe0ff */
[----:B------:R-:W-:Y:S01]  /*21d80*/  @P3 IADD3 R152, PT, PT, R152, -0x7f000001, RZ ;  /* 0x80ffffff98983810 */ /* 0x000fe20007ffe0ff */
[----:B------:R-:W-:Y:S01]  /*21d90*/  IMAD.WIDE.U32 R154, R115, R140, RZ ;  /* 0x0000008c739a7225 */ /* 0x000fe200078e00ff */
[----:B------:R-:W-:Y:S01]  /*21da0*/  @P2 IADD3 R157, PT, PT, R157, -0x7f000001, RZ ;  /* 0x80ffffff9d9d2810 */ /* 0x000fe20007ffe0ff */
[----:B------:R-:W-:Y:S01]  /*21db0*/  ISETP.GE.U32.AND P2, PT, R162, 0x7f000001, PT ;  /* 0x7f000001a200780c */ /* 0x000fe20003f46070 */
[----:B------:R-:W-:-:S02]  /*21dc0*/  IADD3 R159, PT, PT, R149, R148, RZ ;  /* 0x00000094959f7210 */ /* 0x000fc40007ffe0ff */
[----:B------:R-:W-:Y:S01]  /*21dd0*/  IADD3 R152, PT, PT, R152, R9, RZ ;  /* 0x0000000998987210 */ /* 0x000fe20007ffe0ff */
[----:B------:R-:W-:Y:S01]  /*21de0*/  IMAD R161, R154, 0x7effffff, RZ ;  /* 0x7effffff9aa17824 */ /* 0x000fe200078e02ff */
[----:B------:R-:W-:Y:S01]  /*21df0*/  @P1 IADD3 R147, PT, PT, R147, -0x7f000001, RZ ;  /* 0x80ffffff93931810 */ /* 0x000fe20007ffe0ff */
[----:B------:R-:W-:Y:S02]  /*21e00*/  ISETP.GE.U32.AND P0, PT, R159, 0x7f000001, PT ;  /* 0x7f0000019f00780c */ /* 0x000fe40003f06070 */
[----:B------:R-:W-:Y:S01]  /*21e10*/  ISETP.GE.U32.AND P1, PT, R152, 0x7f000001, PT ;  /* 0x7f0000019800780c */ /* 0x000fe20003f26070 */
[----:B------:R-:W-:Y:S01]  /*21e20*/  IMAD.HI.U32 R142, R161, 0x7f000001, R154 ;  /* 0x7f000001a18e7827 */ /* 0x000fe200078e009a */
[----:B------:R-:W-:-:S03]  /*21e30*/  ISETP.GE.U32.AND P6, PT, R157, R160, PT ;  /* 0x000000a09d00720c */ /* 0x000fc60003fc6070 */
[----:B------:R-:W-:Y:S01]  /*21e40*/  IMAD.WIDE.U32 R154, R116, R140, RZ ;  /* 0x0000008c749a7225 */ /* 0x000fe200078e00ff */
[----:B------:R-:W-:-:S03]  /*21e50*/  @P2 IADD3 R162, PT, PT, R162, -0x7f000001, RZ ;  /* 0x80ffffffa2a22810 */ /* 0x000fc60007ffe0ff */
[----:B------:R-:W-:Y:S02]  /*21e60*/  IMAD R161, R154, 0x7effffff, RZ ;  /* 0x7effffff9aa17824 */ /* 0x000fe400078e02ff */
[----:B------:R-:W-:Y:S02]  /*21e70*/  ISETP.GE.U32.AND P2, PT, R162, R147, PT ;  /* 0x00000093a200720c */ /* 0x000fe40003f46070 */
[----:B------:R-:W-:Y:S01]  /*21e80*/  IMAD.HI.U32 R146, R161, 0x7f000001, R154 ;  /* 0x7f000001a1927827 */ /* 0x000fe200078e009a */
[----:B------:R-:W-:Y:S02]  /*21e90*/  IADD3 R154, PT, PT, -R160, R157, RZ ;  /* 0x0000009da09a7210 */ /* 0x000fe40007ffe1ff */
[----:B------:R-:W-:Y:S02]  /*21ea0*/  @P0 IADD3 R159, PT, PT, R159, -0x7f000001, RZ ;  /* 0x80ffffff9f9f0810 */ /* 0x000fe40007ffe0ff */
[----:B------:R-:W-:Y:S02]  /*21eb0*/  @P1 IADD3 R152, PT, PT, R152, -0x7f000001, RZ ;  /* 0x80ffffff98981810 */ /* 0x000fe40007ffe0ff */
[----:B------:R-:W-:-:S03]  /*21ec0*/  @!P6 IADD3 R154, PT, PT, R154, 0x7f000001, RZ ;  /* 0x7f0000019a9ae810 */ /* 0x000fc60007ffe0ff */
[----:B------:R-:W-:Y:S01]  /*21ed0*/  ISETP.GE.U32.AND P0, PT, R152, R159, PT ;  /* 0x0000009f9800720c */ /* 0x000fe20003f06070 */
[----:B------:R-:W-:Y:S01]  /*21ee0*/  IADD3 R147, PT, PT, -R147, R162, RZ ;  /* 0x000000a293937210 */ /* 0x000fe20007ffe1ff */
[----:B------:R-:W-:Y:S01]  /*21ef0*/  IMAD.WIDE.U32 R148, R14, R154, RZ ;  /* 0x0000009a0e947225 */ /* 0x000fe200078e00ff */
[----:B------:R-:W-:Y:S02]  /*21f00*/  IADD3 R159, PT, PT, -R159, R152, RZ ;  /* 0x000000989f9f7210 */ /* 0x000fe40007ffe1ff */
[----:B------:R-:W-:Y:S01]  /*21f10*/  @!P2 IADD3 R147, PT, PT, R147, 0x7f000001, RZ ;  /* 0x7f0000019393a810 */ /* 0x000fe20007ffe0ff */
[----:B------:R-:W-:-:S04]  /*21f20*/  IMAD R151, R148, 0x7effffff, RZ ;  /* 0x7effffff94977824 */ /* 0x000fc800078e02ff */
[----:B------:R-:W-:-:S03]  /*21f30*/  IMAD.HI.U32 R151, R151, 0x7f000001, R148 ;  /* 0x7f00000197977827 */ /* 0x000fc600078e0094 */
[----:B------:R-:W-:Y:S01]  /*21f40*/  @!P0 IADD3 R159, PT, PT, R159, 0x7f000001, RZ ;  /* 0x7f0000019f9f8810 */ /* 0x000fe20007ffe0ff */
[----:B------:R-:W-:-:S04]  /*21f50*/  IMAD.WIDE.U32 R148, R14, R147, RZ ;  /* 0x000000930e947225 */ /* 0x000fc800078e00ff */
[----:B------:R-:W-:Y:S02]  /*21f60*/  IMAD R9, R148, 0x7effffff, RZ ;  /* 0x7effffff94097824 */ /* 0x000fe400078e02ff */
[----:B------:R-:W-:-:S04]  /*21f70*/  IMAD.WIDE.U32 R152, R14, R159, RZ ;  /* 0x0000009f0e987225 */ /* 0x000fc800078e00ff */
[----:B------:R-:W-:-:S04]  /*21f80*/  IMAD.HI.U32 R148, R9, 0x7f000001, R148 ;  /* 0x7f00000109947827 */ /* 0x000fc800078e0094 */
[----:B------:R-:W-:-:S04]  /*21f90*/  IMAD R9, R152, 0x7effffff, RZ ;  /* 0x7effffff98097824 */ /* 0x000fc800078e02ff */
[----:B------:R-:W-:-:S04]  /*21fa0*/  IMAD.HI.U32 R153, R9, 0x7f000001, R152 ;  /* 0x7f00000109997827 */ /* 0x000fc800078e0098 */
[----:B----4-:R-:W-:-:S04]  /*21fb0*/  IMAD.WIDE.U32 R156, R15, R147, RZ ;  /* 0x000000930f9c7225 */ /* 0x010fc800078e00ff */
[----:B------:R-:W-:Y:S02]  /*21fc0*/  IMAD R9, R156, 0x7effffff, RZ ;  /* 0x7effffff9c097824 */ /* 0x000fe400078e02ff */
[----:B------:R-:W-:-:S04]  /*21fd0*/  IMAD.WIDE.U32 R160, R15, R159, RZ ;  /* 0x0000009f0fa07225 */ /* 0x000fc800078e00ff */
[----:B------:R-:W-:-:S04]  /*21fe0*/  IMAD.HI.U32 R157, R9, 0x7f000001, R156 ;  /* 0x7f000001099d7827 */ /* 0x000fc800078e009c */
[----:B------:R-:W-:-:S04]  /*21ff0*/  IMAD R9, R160, 0x7effffff, RZ ;  /* 0x7effffffa0097824 */ /* 0x000fc800078e02ff */
[----:B-1----:R-:W-:-:S05]  /*22000*/  IMAD.HI.U32 R13, R9, 0x7f000001, R160 ;  /* 0x7f000001090d7827 */ /* 0x002fca00078e00a0 */
[----:B------:R-:W-:Y:S01]  /*22010*/  ISETP.GE.U32.AND P0, PT, R13, 0x7f000001, PT ;  /* 0x7f0000010d00780c */ /* 0x000fe20003f06070 */
[----:B------:R-:W-:-:S04]  /*22020*/  IMAD.WIDE.U32 R160, R15, R139, RZ ;  /* 0x0000008b0fa07225 */ /* 0x000fc800078e00ff */
[----:B------:R-:W-:-:S04]  /*22030*/  IMAD.WIDE.U32 R14, R15, R154, RZ ;  /* 0x0000009a0f0e7225 */ /* 0x000fc800078e00ff */
[----:B------:R-:W-:Y:S02]  /*22040*/  IMAD R9, R160, 0x7effffff, RZ ;  /* 0x7effffffa0097824 */ /* 0x000fe400078e02ff */
[----:B------:R-:W-:Y:S02]  /*22050*/  IMAD R149, R14, 0x7effffff, RZ ;  /* 0x7effffff0e957824 */ /* 0x000fe400078e02ff */
[----:B------:R-:W-:Y:S01]  /*22060*/  @P0 IADD3 R13, PT, PT, R13, -0x7f000001, RZ ;  /* 0x80ffffff0d0d0810 */ /* 0x000fe20007ffe0ff */
[----:B------:R-:W-:-:S04]  /*22070*/  IMAD.HI.U32 R156, R9, 0x7f000001, R160 ;  /* 0x7f000001099c7827 */ /* 0x000fc800078e00a0 */
[----:B--2---:R-:W-:-:S04]  /*22080*/  IMAD.WIDE.U32 R160, R145, R154, RZ ;  /* 0x0000009a91a07225 */ /* 0x004fc800078e00ff */
[----:B------:R-:W-:-:S04]  /*22090*/  IMAD.HI.U32 R149, R149, 0x7f000001, R14 ;  /* 0x7f00000195957827 */ /* 0x000fc800078e000e */
[----:B------:R-:W-:-:S04]  /*220a0*/  IMAD.WIDE.U32 R14, R13, 0x5fffffa, RZ ;  /* 0x05fffffa0d0e7825 */ /* 0x000fc800078e00ff */
[----:B------:R-:W-:Y:S02]  /*220b0*/  IMAD R9, R13, 0x6, RZ ;  /* 0x000000060d097824 */ /* 0x000fe400078e02ff */
[----:B------:R-:W-:-:S04]  /*220c0*/  IMAD R13, R160, 0x7effffff, RZ ;  /* 0x7effffffa00d7824 */ /* 0x000fc800078e02ff */
[----:B------:R-:W-:-:S04]  /*220d0*/  IMAD.HI.U32 R13, R13, 0x7f000001, R160 ;  /* 0x7f0000010d0d7827 */ /* 0x000fc800078e00a0 */
        /* <DEDUP_REMOVED lines=39> */
[----:B------:R-:W-:-:S04]  /*22350*/  @P0 IADD3 R160, PT, PT, R160, -0x7f000001, RZ ;  /* 0x80ffffffa0a00810 */ /* 0x000fc80007ffe0ff */
[----:B------:R-:W-:-:S13]  /*22360*/  ISETP.GE.U32.AND P0, PT, R140, 0x7f000001, PT ;  /* 0x7f0000018c00780c */ /* 0x000fda0003f06070 */
[----:B------:R-:W-:Y:S01]  /*22370*/  @P0 IADD3 R140, PT, PT, R140, -0x7f000001, RZ ;  /* 0x80ffffff8c8c0810 */ /* 0x000fe20007ffe0ff */
[----:B------:R-:W-:Y:S01]  /*22380*/  ISETP.GE.U32.AND P0, PT, R142, 0x7f000001, PT ;  /* 0x7f0000018e00780c */ /* 0x000fe20003f06070 */
[----:B------:R-:W-:-:S12]  /*22390*/  ISETP.GE.U32.AND P1, PT, R139, 0x7f000001, PT ;  /* 0x7f0000018b00780c */ /* 0x000fd80003f26070 */
[----:B------:R-:W-:Y:S01]  /*223a0*/  @P0 IADD3 R142, PT, PT, R142, -0x7f000001, RZ ;  /* 0x80ffffff8e8e0810 */ /* 0x000fe20007ffe0ff */
[----:B------:R-:W-:-:S03]  /*223b0*/  ISETP.GE.U32.AND P0, PT, R146, 0x7f000001, PT ;  /* 0x7f0000019200780c */ /* 0x000fc60003f06070 */
[----:B------:R-:W-:Y:S01]  /*223c0*/  IADD3 R141, PT, PT, R141, R142, RZ ;  /* 0x0000008e8d8d7210 */ /* 0x000fe20007ffe0ff */
[----:B------:R-:W-:Y:S01]  /*223d0*/  IMAD.WIDE.U32 R154, R160, 0x5fffffa, RZ ;  /* 0x05fffffaa09a7825 */ /* 0x000fe200078e00ff */
[----:B------:R-:W-:-:S08]  /*223e0*/  @P1 IADD3 R139, PT, PT, R139, -0x7f000001, RZ ;  /* 0x80ffffff8b8b1810 */ /* 0x000fd00007ffe0ff */
[----:B------:R-:W-:Y:S01]  /*223f0*/  @P0 IADD3 R146, PT, PT, R146, -0x7f000001, RZ ;  /* 0x80ffffff92920810 */ /* 0x000fe20007ffe0ff */
[----:B------:R-:W-:Y:S01]  /*22400*/  ISETP.GE.U32.AND P0, PT, R147, 0x7f000001, PT ;  /* 0x7f0000019300780c */ /* 0x000fe20003f06070 */
[----:B------:R-:W-:Y:S01]  /*22410*/  ISETP.GE.U32.AND P1, PT, R141, 0x7f000001, PT ;  /* 0x7f0000018d00780c */ /* 0x000fe20003f26070 */
[----:B------:R-:W-:-:S04]  /*22420*/  IMAD R159, R160, 0x6, RZ ;  /* 0x00000006a09f7824 */ /* 0x000fc800078e02ff */
[----:B------:R-:W-:-:S04]  /*22430*/  IMAD.HI.U32 R12, R159, 0x7f000001, R154 ;  /* 0x7f0000019f0c7827 */ /* 0x000fc800078e009a */
[----:B------:R-:W-:-:S03]  /*22440*/  IMAD.WIDE.U32 R154, R139, 0x5fffffa, RZ ;  /* 0x05fffffa8b9a7825 */ /* 0x000fc600078e00ff */
[----:B------:R-:W-:Y:S01]  /*22450*/  @P0 IADD3 R147, PT, PT, R147, -0x7f000001, RZ ;  /* 0x80ffffff93930810 */ /* 0x000fe20007ffe0ff */
[----:B------:R-:W-:Y:S01]  /*22460*/  IMAD R139, R139, 0x6, RZ ;  /* 0x000000068b8b7824 */ /* 0x000fe200078e02ff */
[----:B------:R-:W-:Y:S01]  /*22470*/  ISETP.GE.U32.AND P0, PT, R150, 0x7f000001, PT ;  /* 0x7f0000019600780c */ /* 0x000fe20003f06070 */
[----:B------:R-:W-:Y:S02]  /*22480*/  @P1 IADD3 R141, PT, PT, R141, -0x7f000001, RZ ;  /* 0x80ffffff8d8d1810 */ /* 0x000fe40007ffe0ff */
[----:B------:R-:W-:-:S04]  /*22490*/  IMAD.HI.U32 R139, R139, 0x7f000001, R154 ;  /* 0x7f0000018b8b7827 */ /* 0x000fc800078e009a */
[----:B------:R-:W-:Y:S01]  /*224a0*/  IMAD.WIDE.U32 R154, R140, 0x5fffffa, RZ ;  /* 0x05fffffa8c9a7825 */ /* 0x000fe200078e00ff */
[----:B------:R-:W-:-:S03]  /*224b0*/  IADD3 R141, PT, PT, R141, UR7, RZ ;  /* 0x000000078d8d7c10 */ /* 0x000fc6000fffe0ff */
        /* <DEDUP_REMOVED lines=9> */
[----:B------:R-:W-:-:S03]  /*22550*/  @P0 IADD3 R141, PT, PT, R141, -0x7f000001, RZ ;  /* 0x80ffffff8d8d0810 */ /* 0x000fc60007ffe0ff */
[----:B------:R-:W-:-:S04]  /*22560*/  IMAD.HI.U32 R160, R161, 0x7f000001, R154 ;  /* 0x7f000001a1a07827 */ /* 0x000fc800078e009a */
[----:B------:R-:W-:Y:S01]  /*22570*/  IMAD.WIDE.U32 R154, R126, R23, RZ ;  /* 0x000000177e9a7225 */ /* 0x000fe200078e00ff */
[----:B------:R-:W-:-:S03]  /*22580*/  IADD3 R141, PT, PT, R141, UR7, RZ ;  /* 0x000000078d8d7c10 */ /* 0x000fc6000fffe0ff */
[----:B------:R-:W-:Y:S01]  /*22590*/  IMAD R161, R154, 0x7effffff, RZ ;  /* 0x7effffff9aa17824 */ /* 0x000fe200078e02ff */
[----:B------:R-:W-:Y:S01]  /*225a0*/  ISETP.GE.U32.AND P1, PT, R159, 0x7f000001, PT ;  /* 0x7f0000019f00780c */ /* 0x000fe20003f26070 */
[----:B------:R-:W-:Y:S02]  /*225b0*/  ISETP.GE.U32.AND P0, PT, R141, 0x7f000001, PT ;  /* 0x7f0000018d00780c */ /* 0x000fe40003f06070 */
[----:B------:R-:W-:Y:S01]  /*225c0*/  IMAD.HI.U32 R154, R161, 0x7f000001, R154 ;  /* 0x7f000001a19a7827 */ /* 0x000fe200078e009a */
[----:B------:R-:W-:-:S03]  /*225d0*/  IADD3 R155, PT, PT, R143, R146, RZ ;  /* 0x000000928f9b7210 */ /* 0x000fc60007ffe0ff */
[----:B------:R-:W-:-:S04]  /*225e0*/  IMAD.WIDE.U32 R142, R132, R24, RZ ;  /* 0x00000018848e7225 */ /* 0x000fc800078e00ff */
[----:B------:R-:W-:-:S04]  /*225f0*/  IMAD R161, R142, 0x7effffff, RZ ;  /* 0x7effffff8ea17824 */ /* 0x000fc800078e02ff */
[----:B------:R-:W-:Y:S01]  /*22600*/  IMAD.HI.U32 R146, R161, 0x7f000001, R142 ;  /* 0x7f000001a1927827 */ /* 0x000fe200078e008e */
[----:B------:R-:W-:Y:S02]  /*22610*/  @P1 IADD3 R159, PT, PT, R159, -0x7f000001, RZ ;  /* 0x80ffffff9f9f1810 */ /* 0x000fe40007ffe0ff */
[----:B------:R-:W-:Y:S01]  /*22620*/  @P0 IADD3 R141, PT, PT, R141, -0x7f000001, RZ ;  /* 0x80ffffff8d8d0810 */ /* 0x000fe20007ffe0ff */
[----:B------:R-:W-:Y:S01]  /*22630*/  IMAD.WIDE.U32 R142, R127, R23, RZ ;  /* 0x000000177f8e7225 */ /* 0x000fe200078e00ff */
[----:B------:R-:W-:Y:S01]  /*22640*/  IADD3 R144, PT, PT, R144, R147, RZ ;  /* 0x0000009390907210 */ /* 0x000fe20007ffe0ff */
[----:B------:R-:W-:Y:S02]  /*22650*/  ISETP.GE.U32.AND P0, PT, R155, 0x7f000001, PT ;  /* 0x7f0000019b00780c */ /* 0x000fe40003f06070 */
[----:B------:R-:W-:Y:S01]  /*22660*/  IMAD R147, R142, 0x7effffff, RZ ;  /* 0x7effffff8e937824 */ /* 0x000fe200078e02ff */
[----:B------:R-:W-:-:S03]  /*22670*/  IADD3 R159, PT, PT, R141, R159, RZ ;  /* 0x0000009f8d9f7210 */ /* 0x000fc60007ffe0ff */
[----:B------:R-:W-:-:S04]  /*22680*/  IMAD.HI.U32 R147, R147, 0x7f000001, R142 ;  /* 0x7f00000193937827 */ /* 0x000fc800078e008e */
[----:B------:R-:W-:Y:S01]  /*22690*/  IMAD.WIDE.U32 R142, R133, R24, RZ ;  /* 0x00000018858e7225 */ /* 0x000fe200078e00ff */
[----:B------:R-:W-:-:S03]  /*226a0*/  ISETP.GE.U32.AND P1, PT, R159, 0x7f000001, PT ;  /* 0x7f0000019f00780c */ /* 0x000fc60003f26070 */
[----:B------:R-:W-:Y:S01]  /*226b0*/  IMAD R161, R142, 0x7effffff, RZ ;  /* 0x7effffff8ea17824 */ /* 0x000fe200078e02ff */
[----:B------:R-:W-:Y:S02]  /*226c0*/  IADD3 R150, PT, PT, R130, R150, RZ ;  /* 0x0000009682967210 */ /* 0x000fe40007ffe0ff */
[----:B------:R-:W-:Y:S01]  /*226d0*/  @P0 IADD3 R155, PT, PT, R155, -0x7f000001, RZ ;  /* 0x80ffffff9b9b0810 */ /* 0x000fe20007ffe0ff */
[----:B------:R-:W-:Y:S01]  /*226e0*/  ISETP.GE.U32.AND P0, PT, R144, 0x7f000001, PT ;  /* 0x7f0000019000780c */ /* 0x000fe20003f06070 */
[----:B------:R-:W-:-:S04]  /*226f0*/  IMAD.HI.U32 R130, R161, 0x7f000001, R142 ;  /* 0x7f000001a1827827 */ /* 0x000fc800078e008e */
[----:B------:R-:W-:Y:S01]  /*22700*/  IMAD.WIDE.U32 R142, R129, R23, RZ ;  /* 0x00000017818e7225 */ /* 0x000fe200078e00ff */
[----:B------:R-:W-:-:S03]  /*22710*/  IADD3 R155, PT, PT, R155, UR9, RZ ;  /* 0x000000099b9b7c10 */ /* 0x000fc6000fffe0ff */
[----:B------:R-:W-:Y:S01]  /*22720*/  IMAD R161, R142, 0x7effffff, RZ ;  /* 0x7effffff8ea17824 */ /* 0x000fe200078e02ff */
[----:B------:R-:W-:Y:S01]  /*22730*/  ISETP.GE.U32.AND P2, PT, R160, 0x7f000001, PT ;  /* 0x7f000001a000780c */ /* 0x000fe20003f46070 */
[----:B------:R-:W-:Y:S01]  /*22740*/  @P1 IADD3 R159, PT, PT, R159, -0x7f000001, RZ ;  /* 0x80ffffff9f9f1810 */ /* 0x000fe20007ffe0ff */
[----:B------:R-:W-:Y:S01]  /*22750*/  ISETP.GE.U32.AND P1, PT, R155, 0x7f000001, PT ;  /* 0x7f0000019b00780c */ /* 0x000fe20003f26070 */
[----:B------:R-:W-:Y:S01]  /*22760*/  IMAD.HI.U32 R161, R161, 0x7f000001, R142 ;  /* 0x7f000001a1a17827 */ /* 0x000fe200078e008e */
[----:B------:R-:W-:-:S03]  /*22770*/  @P0 IADD3 R144, PT, PT, R144, -0x7f000001, RZ ;  /* 0x80ffffff90900810 */ /* 0x000fc60007ffe0ff */
[----:B------:R-:W-:Y:S01]  /*22780*/  IMAD.WIDE.U32 R142, R134, R24, RZ ;  /* 0x00000018868e7225 */ /* 0x000fe200078e00ff */
[----:B------:R-:W-:-:S03]  /*22790*/  ISETP.GE.U32.AND P0, PT, R150, 0x7f000001, PT ;  /* 0x7f0000019600780c */ /* 0x000fc60003f06070 */
[----:B------:R-:W-:Y:S01]  /*227a0*/  IMAD R23, R142, 0x7effffff, RZ ;  /* 0x7effffff8e177824 */ /* 0x000fe200078e02ff */
[----:B------:R-:W-:-:S03]  /*227b0*/  IADD3 R144, PT, PT, R144, UR10, RZ ;  /* 0x0000000a90907c10 */ /* 0x000fc6000fffe0ff */
[----:B------:R-:W-:Y:S01]  /*227c0*/  IMAD.HI.U32 R24, R23, 0x7f000001, R142 ;  /* 0x7f00000117187827 */ /* 0x000fe200078e008e */
[----:B------:R-:W-:-:S03]  /*227d0*/  @P2 IADD3 R160, PT, PT, R160, -0x7f000001, RZ ;  /* 0x80ffffffa0a02810 */ /* 0x000fc60007ffe0ff */
[----:B------:R-:W-:Y:S01]  /*227e0*/  IMAD.WIDE.U32 R142, R128, R25, RZ ;  /* 0x00000019808e7225 */ /* 0x000fe200078e00ff */
[----:B------:R-:W-:Y:S01]  /*227f0*/  @P1 IADD3 R155, PT, PT, R155, -0x7f000001, RZ ;  /* 0x80ffffff9b9b1810 */ /* 0x000fe20007ffe0ff */
[----:B------:R-:W-:Y:S02]  /*22800*/  ISETP.GE.U32.AND P1, PT, R144, 0x7f000001, PT ;  /* 0x7f0000019000780c */ /* 0x000fe40003f26070 */
[----:B------:R-:W-:Y:S01]  /*22810*/  IMAD R23, R142, 0x7effffff, RZ ;  /* 0x7effffff8e177824 */ /* 0x000fe200078e02ff */
[----:B------:R-:W-:Y:S02]  /*22820*/  IADD3 R159, PT, PT, R159, R160, RZ ;  /* 0x000000a09f9f7210 */ /* 0x000fe40007ffe0ff */
[----:B------:R-:W-:Y:S01]  /*22830*/  @P0 IADD3 R150, PT, PT, R150, -0x7f000001, RZ ;  /* 0x80ffffff96960810 */ /* 0x000fe20007ffe0ff */
[----:B------:R-:W-:Y:S01]  /*22840*/  IMAD.HI.U32 R160, R23, 0x7f000001, R142 ;  /* 0x7f00000117a07827 */ /* 0x000fe200078e008e */
[----:B------:R-:W-:Y:S01]  /*22850*/  IADD3 R142, PT, PT, R155, UR9, RZ ;  /* 0x000000099b8e7c10 */ /* 0x000fe2000fffe0ff */
[----:B------:R-:W-:Y:S01]  /*22860*/  ISETP.GE.U32.AND P3, PT, R154, 0x7f000001, PT ;  /* 0x7f0000019a00780c */ /* 0x000fe20003f66070 */
[----:B------:R-:W-:-:S03]  /*22870*/  IADD3 R143, PT, PT, R150, UR11, RZ ;  /* 0x0000000b968f7c10 */ /* 0x000fc6000fffe0ff */
[----:B------:R-:W-:Y:S01]  /*22880*/  ISETP.GE.U32.AND P2, PT, R142, 0x7f000001, PT ;  /* 0x7f0000018e00780c */ /* 0x000fe20003f46070 */
[----:B------:R-:W-:Y:S01]  /*22890*/  @P1 IADD3 R144, PT, PT, R144, -0x7f000001, RZ ;  /* 0x80ffffff90901810 */ /* 0x000fe20007ffe0ff */
[----:B------:R-:W-:-:S03]  /*228a0*/  ISETP.GE.U32.AND P0, PT, R143, 0x7f000001, PT ;  /* 0x7f0000018f00780c */ /* 0x000fc60003f06070 */
[----:B------:R-:W-:-:S04]  /*228b0*/  IADD3 R144, PT, PT, R144, UR10, RZ ;  /* 0x0000000a90907c10 */ /* 0x000fc8000fffe0ff */
[----:B------:R-:W-:Y:S01]  /*228c0*/  @P3 IADD3 R154, PT, PT, R154, -0x7f000001, RZ ;  /* 0x80ffffff9a9a3810 */ /* 0x000fe20007ffe0ff */
[----:B------:R-:W-:-:S03]  /*228d0*/  ISETP.GE.U32.AND P1, PT, R144, 0x7f000001, PT ;  /* 0x7f0000019000780c */ /* 0x000fc60003f26070 */
[----:B------:R-:W-:Y:S01]  /*228e0*/  @P2 IADD3 R142, PT, PT, R142, -0x7f000001, RZ ;  /* 0x80ffffff8e8e2810 */ /* 0x000fe20007ffe0ff */
[----:B------:R-:W-:Y:S01]  /*228f0*/  ISETP.GE.U32.AND P2, PT, R147, 0x7f000001, PT ;  /* 0x7f0000019300780c */ /* 0x000fe20003f46070 */
[----:B------:R-:W-:Y:S02]  /*22900*/  @P0 IADD3 R143, PT, PT, R143, -0x7f000001, RZ ;  /* 0x80ffffff8f8f0810 */ /* 0x000fe40007ffe0ff */
[----:B------:R-:W-:Y:S01]  /*22910*/  IADD3 R23, PT, PT, R142, R154, RZ ;  /* 0x0000009a8e177210 */ /* 0x000fe20007ffe0ff */
[----:B------:R-:W-:Y:S01]  /*22920*/  ISETP.GE.U32.AND P4, PT, R146, 0x7f000001, PT ;  /* 0x7f0000019200780c */ /* 0x000fe20003f86070 */
[----:B------:R-:W-:-:S03]  /*22930*/  IADD3 R143, PT, PT, R143, UR11, RZ ;  /* 0x0000000b8f8f7c10 */ /* 0x000fc6000fffe0ff */
[----:B------:R-:W-:Y:S01]  /*22940*/  ISETP.GE.U32.AND P3, PT, R23, 0x7f000001, PT ;  /* 0x7f0000011700780c */ /* 0x000fe20003f66070 */
[----:B------:R-:W-:Y:S01]  /*22950*/  @P1 IADD3 R144, PT, PT, R144, -0x7f000001, RZ ;  /* 0x80ffffff90901810 */ /* 0x000fe20007ffe0ff */
[----:B------:R-:W-:Y:S01]  /*22960*/  ISETP.GE.U32.AND P1, PT, R161, 0x7f000001, PT ;  /* 0x7f000001a100780c */ /* 0x000fe20003f26070 */
[----:B------:R-:W-:Y:S02]  /*22970*/  ISETP.GE.U32.AND P0, PT, R143, 0x7f000001, PT ;  /* 0x7f0000018f00780c */ /* 0x000fe40003f06070 */
[----:B------:R-:W-:-:S04]  /*22980*/  @P2 IADD3 R147, PT, PT, R147, -0x7f000001, RZ ;  /* 0x80ffffff93932810 */ /* 0x000fc80007ffe0ff */
[----:B------:R-:W-:Y:S02]  /*22990*/  IADD3 R155, PT, PT, R144, R147, RZ ;  /* 0x00000093909b7210 */ /* 0x000fe40007ffe0ff */
[----:B------:R-:W-:Y:S02]  /*229a0*/  @P4 IADD3 R146, PT, PT, R146, -0x7f000001, RZ ;  /* 0x80ffffff92924810 */ /* 0x000fe40007ffe0ff */
[----:B------:R-:W-:Y:S01]  /*229b0*/  @P3 IADD3 R23, PT, PT, R23, -0x7f000001, RZ ;  /* 0x80ffffff17173810 */ /* 0x000fe20007ffe0ff */
[----:B------:R-:W-:Y:S01]  /*229c0*/  ISETP.GE.U32.AND P3, PT, R130, 0x7f000001, PT ;  /* 0x7f0000018200780c */ /* 0x000fe20003f66070 */
[----:B------:R-:W-:Y:S01]  /*229d0*/  ISETP.GE.U32.AND P2, PT, R155, 0x7f000001, PT ;  /* 0x7f0000019b00780c */ /* 0x000fe20003f46070 */
[----:B------:R-:W-:Y:S02]  /*229e0*/  @P1 IADD3 R161, PT, PT, R161, -0x7f000001, RZ ;  /* 0x80ffffffa1a11810 */ /* 0x000fe40007ffe0ff */
[----:B------:R-:W-:Y:S02]  /*229f0*/  @P0 IADD3 R143, PT, PT, R143, -0x7f000001, RZ ;  /* 0x80ffffff8f8f0810 */ /* 0x000fe40007ffe0ff */
[----:B------:R-:W-:Y:S01]  /*22a00*/  IADD3 R23, PT, PT, R23, R146, RZ ;  /* 0x0000009217177210 */ /* 0x000fe20007ffe0ff */
[----:B------:R-:W-:Y:S01]  /*22a10*/  IMAD.WIDE.U32 R146, R131, R26, RZ ;  /* 0x0000001a83927225 */ /* 0x000fe200078e00ff */
[----:B------:R-:W-:-:S03]  /*22a20*/  IADD3 R161, PT, PT, R143, R161, RZ ;  /* 0x000000a18fa17210 */ /* 0x000fc60007ffe0ff */
[----:B------:R-:W-:-:S04]  /*22a30*/  IMAD R163, R146, 0x7effffff, RZ ;  /* 0x7effffff92a37824 */ /* 0x000fc800078e02ff */
[----:B------:R-:W-:Y:S01]  /*22a40*/  IMAD.HI.U32 R150, R163, 0x7f000001, R146 ;  /* 0x7f000001a3967827 */ /* 0x000fe200078e0092 */
[----:B------:R-:W-:Y:S01]  /*22a50*/  ISETP.GE.U32.AND P0, PT, R161, 0x7f000001, PT ;  /* 0x7f000001a100780c */ /* 0x000fe20003f06070 */
[----:B------:R-:W-:Y:S02]  /*22a60*/  @P3 IADD3 R130, PT, PT, R130, -0x7f000001, RZ ;  /* 0x80ffffff82823810 */ /* 0x000fe40007ffe0ff */
[----:B------:R-:W-:Y:S01]  /*22a70*/  IMAD.WIDE.U32 R146, R126, R25, RZ ;  /* 0x000000197e927225 */ /* 0x000fe200078e00ff */
[----:B------:R-:W-:-:S03]  /*22a80*/  @P2 IADD3 R155, PT, PT, R155, -0x7f000001, RZ ;  /* 0x80ffffff9b9b2810 */ /* 0x000fc60007ffe0ff */
[----:B------:R-:W-:Y:S01]  /*22a90*/  IMAD R163, R146, 0x7effffff, RZ ;  /* 0x7effffff92a37824 */ /* 0x000fe200078e02ff */
[----:B------:R-:W-:-:S03]  /*22aa0*/  IADD3 R155, PT, PT, R155, R130, RZ ;  /* 0x000000829b9b7210 */ /* 0x000fc60007ffe0ff */
[----:B------:R-:W-:Y:S01]  /*22ab0*/  IMAD.HI.U32 R130, R163, 0x7f000001, R146 ;  /* 0x7f000001a3827827 */ /* 0x000fe200078e0092 */
[----:B------:R-:W-:Y:S01]  /*22ac0*/  ISETP.GE.U32.AND P2, PT, R160, 0x7f000001, PT ;  /* 0x7f000001a000780c */ /* 0x000fe20003f46070 */
[----:B------:R-:W-:Y:S01]  /*22ad0*/  ISETP.GE.U32.AND P1, PT, R24, 0x7f000001, PT ;  /* 0x7f0000011800780c */ /* 0x000fe20003f26070 */
[----:B------:R-:W-:Y:S02]  /*22ae0*/  @P0 IADD3 R161, PT, PT, R161, -0x7f000001, RZ ;  /* 0x80ffffffa1a10810 */ /* 0x000fe40007ffe0ff */
[----:B------:R-:W-:Y:S01]  /*22af0*/  ISETP.GE.U32.AND P0, PT, R130, 0x7f000001, PT ;  /* 0x7f0000018200780c */ /* 0x000fe20003f06070 */
[----:B------:R-:W-:-:S08]  /*22b00*/  IMAD.WIDE.U32 R146, R132, R26, RZ ;  /* 0x0000001a84927225 */ /* 0x000fd000078e00ff */
[----:B------:R-:W-:Y:S02]  /*22b10*/  @P2 IADD3 R160, PT, PT, R160, -0x7f000001, RZ ;  /* 0x80ffffffa0a02810 */ /* 0x000fe40007ffe0ff */
[----:B------:R-:W-:Y:S02]  /*22b20*/  @P1 IADD3 R24, PT, PT, R24, -0x7f000001, RZ ;  /* 0x80ffffff18181810 */ /* 0x000fe40007ffe0ff */
[----:B------:R-:W-:Y:S02]  /*22b30*/  @P0 IADD3 R130, PT, PT, R130, -0x7f000001, RZ ;  /* 0x80ffffff82820810 */ /* 0x000fe40007ffe0ff */
[----:B------:R-:W-:Y:S02]  /*22b40*/  IADD3 R163, PT, PT, R141, R160, RZ ;  /* 0x000000a08da37210 */ /* 0x000fe40007ffe0ff */
[----:B------:R-:W-:Y:S01]  /*22b50*/  IADD3 R161, PT, PT, R161, R24, RZ ;  /* 0x00000018a1a17210 */ /* 0x000fe20007ffe0ff */
[----:B------:R-:W-:Y:S01]  /*22b60*/  IMAD R165, R146, 0x7effffff, RZ ;  /* 0x7effffff92a57824 */ /* 0x000fe200078e02ff */
[----:B------:R-:W-:Y:S01]  /*22b70*/  IADD3 R24, PT, PT, R142, R130, RZ ;  /* 0x000000828e187210 */ /* 0x000fe20007ffe0ff */
[----:B------:R-:W-:-:S02]  /*22b80*/  ISETP.GE.U32.AND P1, PT, R163, 0x7f000001, PT ;  /* 0x7f000001a300780c */ /* 0x000fc40003f26070 */
[----:B------:R-:W-:Y:S02]  /*22b90*/  IMAD.HI.U32 R154, R165, 0x7f000001, R146 ;  /* 0x7f000001a59a7827 */ /* 0x000fe400078e0092 */
[----:B------:R-:W-:Y:S02]  /*22ba0*/  ISETP.GE.U32.AND P0, PT, R24, 0x7f000001, PT ;  /* 0x7f0000011800780c */ /* 0x000fe40003f06070 */
[----:B------:R-:W-:Y:S01]  /*22bb0*/  IMAD.WIDE.U32 R146, R127, R25, RZ ;  /* 0x000000197f927225 */ /* 0x000fe200078e00ff */
[----:B------:R-:W-:-:S03]  /*22bc0*/  ISETP.GE.U32.AND P2, PT, R150, 0x7f000001, PT ;  /* 0x7f0000019600780c */ /* 0x000fc60003f46070 */
[----:B------:R-:W-:-:S04]  /*22bd0*/  IMAD R165, R146, 0x7effffff, RZ ;  /* 0x7effffff92a57824 */ /* 0x000fc800078e02ff */
[----:B------:R-:W-:Y:S01]  /*22be0*/  IMAD.HI.U32 R165, R165, 0x7f000001, R146 ;  /* 0x7f000001a5a57827 */ /* 0x000fe200078e0092 */
[----:B------:R-:W-:Y:S01]  /*22bf0*/  @P1 IADD3 R163, PT, PT, R163, -0x7f000001, RZ ;  /* 0x80ffffffa3a31810 */ /* 0x000fe20007ffe0ff */
[----:B------:R-:W-:Y:S01]  /*22c00*/  ISETP.GE.U32.AND P1, PT, R154, 0x7f000001, PT ;  /* 0x7f0000019a00780c */ /* 0x000fe20003f26070 */
[----:B------:R-:W-:Y:S02]  /*22c10*/  @P0 IADD3 R24, PT, PT, R24, -0x7f000001, RZ ;  /* 0x80ffffff18180810 */ /* 0x000fe40007ffe0ff */
[----:B------:R-:W-:Y:S01]  /*22c20*/  ISETP.GE.U32.AND P0, PT, R165, 0x7f000001, PT ;  /* 0x7f000001a500780c */ /* 0x000fe20003f06070 */
[----:B------:R-:W-:-:S04]  /*22c30*/  @P2 IADD3 R150, PT, PT, R150, -0x7f000001, RZ ;  /* 0x80ffffff96962810 */ /* 0x000fc80007ffe0ff */
[----:B------:R-:W-:Y:S01]  /*22c40*/  IADD3 R150, PT, PT, R163, R150, RZ ;  /* 0x00000096a3967210 */ /* 0x000fe20007ffe0ff */
[----:B------:R-:W-:-:S04]  /*22c50*/  IMAD.WIDE.U32 R162, R133, R26, RZ ;  /* 0x0000001a85a27225 */ /* 0x000fc800078e00ff */
[----:B------:R-:W-:Y:S01]  /*22c60*/  @P1 IADD3 R154, PT, PT, R154, -0x7f000001, RZ ;  /* 0x80ffffff9a9a1810 */ /* 0x000fe20007ffe0ff */
[----:B------:R-:W-:Y:S02]  /*22c70*/  IMAD R146, R162, 0x7effffff, RZ ;  /* 0x7effffffa2927824 */ /* 0x000fe400078e02ff */
[----:B------:R-:W-:Y:S01]  /*22c80*/  @P0 IADD3 R165, PT, PT, R165, -0x7f000001, RZ ;  /* 0x80ffffffa5a50810 */ /* 0x000fe20007ffe0ff */
[----:B------:R-:W-:Y:S01]  /*22c90*/  ISETP.GE.U32.AND P0, PT, R161, 0x7f000001, PT ;  /* 0x7f000001a100780c */ /* 0x000fe20003f06070 */
[----:B------:R-:W-:Y:S01]  /*22ca0*/  IADD3 R147, PT, PT, R24, R154, RZ ;  /* 0x0000009a18937210 */ /* 0x000fe20007ffe0ff */
[----:B------:R-:W-:Y:S01]  /*22cb0*/  IMAD.WIDE.U32 R24, R129, R25, RZ ;  /* 0x0000001981187225 */ /* 0x000fe200078e00ff */
[----:B------:R-:W-:-:S03]  /*22cc0*/  IADD3 R165, PT, PT, R144, R165, RZ ;  /* 0x000000a590a57210 */ /* 0x000fc60007ffe0ff */
[----:B------:R-:W-:-:S04]  /*22cd0*/  IMAD.HI.U32 R146, R146, 0x7f000001, R162 ;  /* 0x7f00000192927827 */ /* 0x000fc800078e00a2 */
[----:B------:R-:W-:Y:S01]  /*22ce0*/  IMAD R163, R24, 0x7effffff, RZ ;  /* 0x7effffff18a37824 */ /* 0x000fe200078e02ff */
[----:B------:R-:W-:Y:S01]  /*22cf0*/  ISETP.GE.U32.AND P2, PT, R146, 0x7f000001, PT ;  /* 0x7f0000019200780c */ /* 0x000fe20003f46070 */
[----:B------:R-:W-:Y:S02]  /*22d00*/  ISETP.GE.U32.AND P1, PT, R165, 0x7f000001, PT ;  /* 0x7f000001a500780c */ /* 0x000fe40003f26070 */
[----:B------:R-:W-:-:S04]  /*22d10*/  IMAD.HI.U32 R130, R163, 0x7f000001, R24 ;  /* 0x7f000001a3827827 */ /* 0x000fc800078e0018 */
[----:B------:R-:W-:Y:S01]  /*22d20*/  IMAD.WIDE.U32 R24, R134, R26, RZ ;  /* 0x0000001a86187225 */ /* 0x000fe200078e00ff */
[----:B------:R-:W-:-:S03]  /*22d30*/  @P0 IADD3 R161, PT, PT, R161, -0x7f000001, RZ ;  /* 0x80ffffffa1a10810 */ /* 0x000fc60007ffe0ff */
[----:B------:R-:W-:Y:S01]  /*22d40*/  IMAD R163, R24, 0x7effffff, RZ ;  /* 0x7effffff18a37824 */ /* 0x000fe200078e02ff */
[----:B------:R-:W-:-:S03]  /*22d50*/  ISETP.GE.U32.AND P0, PT, R130, 0x7f000001, PT ;  /* 0x7f0000018200780c */ /* 0x000fc60003f06070 */
[----:B------:R-:W-:Y:S01]  /*22d60*/  IMAD.HI.U32 R160, R163, 0x7f000001, R24 ;  /* 0x7f000001a3a07827 */ /* 0x000fe200078e0018 */
[----:B------:R-:W-:Y:S02]  /*22d70*/  @P2 IADD3 R146, PT, PT, R146, -0x7f000001, RZ ;  /* 0x80ffffff92922810 */ /* 0x000fe40007ffe0ff */
[----:B------:R-:W-:Y:S01]  /*22d80*/  @P1 IADD3 R165, PT, PT, R165, -0x7f000001, RZ ;  /* 0x80ffffffa5a51810 */ /* 0x000fe20007ffe0ff */
[----:B------:R-:W-:-:S04]  /*22d90*/  IMAD.WIDE.U32 R24, R161, UR5, RZ ;  /* 0x00000005a1187c25 */ /* 0x000fc8000f8e00ff */
[----:B------:R-:W-:Y:S01]  /*22da0*/  IMAD R163, R24, 0x7effffff, RZ ;  /* 0x7effffff18a37824 */ /* 0x000fe200078e02ff */
[----:B------:R-:W-:-:S03]  /*22db0*/  IADD3 R146, PT, PT, R165, R146, RZ ;  /* 0x00000092a5927210 */ /* 0x000fc60007ffe0ff */
[----:B------:R-:W-:Y:S01]  /*22dc0*/  IMAD.HI.U32 R165, R163, 0x7f000001, R24 ;  /* 0x7f000001a3a57827 */ /* 0x000fe200078e0018 */
[----:B------:R-:W-:-:S04]  /*22dd0*/  @P0 IADD3 R130, PT, PT, R130, -0x7f000001, RZ ;  /* 0x80ffffff82820810 */ /* 0x000fc80007ffe0ff */
[----:B------:R-:W-:Y:S01]  /*22de0*/  ISETP.GE.U32.AND P3, PT, R165, 0x7f000001, PT ;  /* 0x7f000001a500780c */ /* 0x000fe20003f66070 */
[----:B------:R-:W-:Y:S01]  /*22df0*/  IADD3 R163, PT, PT, R143, R130, RZ ;  /* 0x000000828fa37210 */ /* 0x000fe20007ffe0ff */
[----:B------:R-:W-:Y:S01]  /*22e00*/  ISETP.GE.U32.AND P0, PT, R159, 0x7f000001, PT ;  /* 0x7f0000019f00780c */ /* 0x000fe20003f06070 */
[----:B------:R-:W-:-:S03]  /*22e10*/  ISETP.GE.U32.AND P2, PT, R160, 0x7f000001, PT ;  /* 0x7f000001a000780c */ /* 0x000fc60003f46070 */
[----:B------:R-:W-:-:S07]  /*22e20*/  ISETP.GE.U32.AND P1, PT, R163, 0x7f000001, PT ;  /* 0x7f000001a300780c */ /* 0x000fce0003f26070 */
[----:B------:R-:W-:Y:S02]  /*22e30*/  @P3 IADD3 R165, PT, PT, R165, -0x7f000001, RZ ;  /* 0x80ffffffa5a53810 */ /* 0x000fe40007ffe0ff */
[----:B------:R-:W-:-:S03]  /*22e40*/  @P0 IADD3 R159, PT, PT, R159, -0x7f000001, RZ ;  /* 0x80ffffff9f9f0810 */ /* 0x000fc60007ffe0ff */
        /* <DEDUP_REMOVED lines=11> */
[----:B------:R-:W-:Y:S01]  /*22f00*/  @P0 IADD3 R24, PT, PT, R24, -0x7f000001, RZ ;  /* 0x80ffffff18180810 */ /* 0x000fe20007ffe0ff */
[----:B------:R-:W-:-:S04]  /*22f10*/  ISETP.GE.U32.AND P0, PT, R155, 0x7f000001, PT ;  /* 0x7f0000019b00780c */ /* 0x000fc80003f06070 */
[----:B------:R-:W-:Y:S01]  /*22f20*/  ISETP.GE.U32.AND P1, PT, R24, 0x7f000001, PT ;  /* 0x7f0000011800780c */ /* 0x000fe20003f26070 */
[----:B------:R-:W-:-:S08]  /*22f30*/  @P2 IADD3 R165, PT, PT, R165, -0x7f000001, RZ ;  /* 0x80ffffffa5a52810 */ /* 0x000fd00007ffe0ff */
        /* <DEDUP_REMOVED lines=16> */
[----:B------:R-:W-:Y:S01]  /*23040*/  @P2 IADD3 R25, PT, PT, R25, -0x7f000001, RZ ;  /* 0x80ffffff19192810 */ /* 0x000fe20007ffe0ff */
[----:B------:R-:W-:Y:S02]  /*23050*/  ISETP.GE.U32.AND P2, PT, R23, 0x7f000001, PT ;  /* 0x7f0000011700780c */ /* 0x000fe40003f46070 */
[----:B------:R-:W-:Y:S01]  /*23060*/  ISETP.GE.U32.AND P0, PT, R158, 0x7f000001, PT ;  /* 0x7f0000019e00780c */ /* 0x000fe20003f06070 */
[----:B------:R-:W-:Y:S01]  /*23070*/  IADD3 R154, PT, PT, R154, R25, RZ ;  /* 0x000000199a9a7210 */ /* 0x000fe20007ffe0ff */
[----:B------:R-:W-:Y:S01]  /*23080*/  IMAD.WIDE.U32 R24, R155, UR4, RZ ;  /* 0x000000049b187c25 */ /* 0x000fe2000f8e00ff */
[----:B------:R-:W-:-:S03]  /*23090*/  ISETP.GE.U32.AND P1, PT, R157, 0x7f000001, PT ;  /* 0x7f0000019d00780c */ /* 0x000fc60003f26070 */
[----:B------:R-:W-:-:S04]  /*230a0*/  IMAD R163, R24, 0x7effffff, RZ ;  /* 0x7effffff18a37824 */ /* 0x000fc800078e02ff */
[----:B------:R-:W-:-:S03]  /*230b0*/  IMAD.HI.U32 R24, R163, 0x7f000001, R24 ;  /* 0x7f000001a3187827 */ /* 0x000fc600078e0018 */
[----:B------:R-:W-:Y:S02]  /*230c0*/  @P0 IADD3 R158, PT, PT, R158, -0x7f000001, RZ ;  /* 0x80ffffff9e9e0810 */ /* 0x000fe40007ffe0ff */
[----:B------:R-:W-:Y:S01]  /*230d0*/  @P2 IADD3 R23, PT, PT, R23, -0x7f000001, RZ ;  /* 0x80ffffff17172810 */ /* 0x000fe20007ffe0ff */
[----:B------:R-:W-:Y:S01]  /*230e0*/  ISETP.GE.U32.AND P0, PT, R24, 0x7f000001, PT ;  /* 0x7f0000011800780c */ /* 0x000fe20003f06070 */
[----:B------:R-:W-:-:S03]  /*230f0*/  @P1 IADD3 R157, PT, PT, R157, -0x7f000001, RZ ;  /* 0x80ffffff9d9d1810 */ /* 0x000fc60007ffe0ff */
[----:B------:R-:W-:Y:S01]  /*23100*/  IMAD.WIDE.U32 R162, R23, UR5, RZ ;  /* 0x0000000517a27c25 */ /* 0x000fe2000f8e00ff */
[----:B------:R-:W-:-:S03]  /*23110*/  IADD3 R25, PT, PT, R158, R157, RZ ;  /* 0x0000009d9e197210 */ /* 0x000fc60007ffe0ff */
[----:B------:R-:W-:-:S04]  /*23120*/  IMAD R157, R162, 0x7effffff, RZ ;  /* 0x7effffffa29d7824 */ /* 0x000fc800078e02ff */
[----:B------:R-:W-:Y:S01]  /*23130*/  IMAD.HI.U32 R157, R157, 0x7f000001, R162 ;  /* 0x7f0000019d9d7827 */ /* 0x000fe200078e00a2 */
[----:B------:R-:W-:Y:S01]  /*23140*/  @P0 IADD3 R24, PT, PT, R24, -0x7f000001, RZ ;  /* 0x80ffffff18180810 */ /* 0x000fe20007ffe0ff */
[----:B------:R-:W-:-:S03]  /*23150*/  ISETP.GE.U32.AND P0, PT, R151, 0x7f000001, PT ;  /* 0x7f0000019700780c */ /* 0x000fc60003f06070 */
[----:B------:R-:W-:Y:S01]  /*23160*/  ISETP.GE.U32.AND P2, PT, R157, 0x7f000001, PT ;  /* 0x7f0000019d00780c */ /* 0x000fe20003f46070 */
[----:B------:R-:W-:Y:S01]  /*23170*/  ISETP.GE.U32.AND P1, PT, R24, 0x7f000001, PT ;  /* 0x7f0000011800780c */ /* 0x000fe20003f26070 */
[----:B------:R-:W-:-:S08]  /*23180*/  IMAD.WIDE.U32 R162, R161, UR4, RZ ;  /* 0x00000004a1a27c25 */ /* 0x000fd0000f8e00ff */
[----:B------:R-:W-:-:S03]  /*23190*/  @P0 IADD3 R151, PT, PT, R151, -0x7f000001, RZ ;  /* 0x80ffffff97970810 */ /* 0x000fc60007ffe0ff */
[----:B------:R-:W-:Y:S02]  /*231a0*/  @P2 IADD3 R157, PT, PT, R157, -0x7f000001, RZ ;  /* 0x80ffffff9d9d2810 */ /* 0x000fe40007ffe0ff */
[----:B------:R-:W-:Y:S01]  /*231b0*/  @P1 IADD3 R24, PT, PT, R24, -0x7f000001, RZ ;  /* 0x80ffffff18181810 */ /* 0x000fe20007ffe0ff */
[----:B------:R-:W-:Y:S01]  /*231c0*/  ISETP.GE.U32.AND P1, PT, R156, 0x7f000001, PT ;  /* 0x7f0000019c00780c */ /* 0x000fe20003f26070 */
[----:B------:R-:W-:Y:S02]  /*231d0*/  ISETP.GE.U32.AND P0, PT, R151, 0x7f000001, PT ;  /* 0x7f0000019700780c */ /* 0x000fe40003f06070 */
[----:B------:R-:W-:Y:S01]  /*231e0*/  IADD3 R24, PT, PT, R24, R157, RZ ;  /* 0x0000009d18187210 */ /* 0x000fe20007ffe0ff */
[----:B------:R-:W-:-:S04]  /*231f0*/  IMAD R157, R162, 0x7effffff, RZ ;  /* 0x7effffffa29d7824 */ /* 0x000fc800078e02ff */
[----:B------:R-:W-:-:S05]  /*23200*/  IMAD.HI.U32 R26, R157, 0x7f000001, R162 ;  /* 0x7f0000019d1a7827 */ /* 0x000fca00078e00a2 */
        /* <DEDUP_REMOVED lines=10> */
[----:B------:R-:W-:-:S11]  /*232b0*/  IMAD.WIDE.U32 R156, R159, UR6, RZ ;  /* 0x000000069f9c7c25 */ /* 0x000fd6000f8e00ff */
[----:B------:R-:W-:Y:S02]  /*232c0*/  @P1 IADD3 R151, PT, PT, R151, -0x7f000001, RZ ;  /* 0x80ffffff97971810 */ /* 0x000fe40007ffe0ff */
[----:B------:R-:W-:-:S04]  /*232d0*/  @P0 IADD3 R26, PT, PT, R26, -0x7f000001, RZ ;  /* 0x80ffffff1a1a0810 */ /* 0x000fc80007ffe0ff */
[----:B------:R-:W-:Y:S01]  /*232e0*/  IADD3 R26, PT, PT, R26, R151, RZ ;  /* 0x000000971a1a7210 */ /* 0x000fe20007ffe0ff */
[----:B------:R-:W-:-:S04]  /*232f0*/  IMAD R151, R156, 0x7effffff, RZ ;  /* 0x7effffff9c977824 */ /* 0x000fc800078e02ff */
[----:B------:R-:W-:Y:S01]  /*23300*/  IMAD.HI.U32 R151, R151, 0x7f000001, R156 ;  /* 0x7f00000197977827 */ /* 0x000fe200078e009c */
[----:B------:R-:W-:-:S04]  /*23310*/  ISETP.GE.U32.AND P0, PT, R24, 0x7f000001, PT ;  /* 0x7f0000011800780c */ /* 0x000fc80003f06070 */
[----:B------:R-:W-:Y:S01]  /*23320*/  ISETP.GE.U32.AND P1, PT, R151, 0x7f000001, PT ;  /* 0x7f0000019700780c */ /* 0x000fe20003f26070 */
[----:B------:R-:W-:-:S08]  /*23330*/  IMAD.WIDE.U32 R156, R23, UR6, RZ ;  /* 0x00000006179c7c25 */ /* 0x000fd0000f8e00ff */
[----:B------:R-:W-:-:S04]  /*23340*/  @P0 IADD3 R24, PT, PT, R24, -0x7f000001, RZ ;  /* 0x80ffffff18180810 */ /* 0x000fc80007ffe0ff */
        /* <DEDUP_REMOVED lines=11> */
[----:B------:R-:W-:-:S04]  /*23400*/  IMAD.HI.U32 R151, R151, 0x7f000001, R156 ;  /* 0x7f00000197977827 */ /* 0x000fc800078e009c */
[----:B------:R-:W-:-:S04]  /*23410*/  IMAD.WIDE.U32 R156, R159, UR12, RZ ;  /* 0x0000000c9f9c7c25 */ /* 0x000fc8000f8e00ff */
        /* <DEDUP_REMOVED lines=39> */
[----:B------:R-:W-:-:S03]  /*23690*/  ISETP.GE.U32.AND P1, PT, R151, 0x7f000001, PT ;  /* 0x7f0000019700780c */ /* 0x000fc60003f26070 */
[----:B------:R-:W-:-:S04]  /*236a0*/  IMAD R161, R158, 0x7effffff, RZ ;  /* 0x7effffff9ea17824 */ /* 0x000fc800078e02ff */
[----:B------:R-:W-:-:S05]  /*236b0*/  IMAD.HI.U32 R161, R161, 0x7f000001, R158 ;  /* 0x7f000001a1a17827 */ /* 0x000fca00078e009e */
[----:B------:R-:W-:Y:S01]  /*236c0*/  ISETP.GE.U32.AND P0, PT, R161, 0x7f000001, PT ;  /* 0x7f000001a100780c */ /* 0x000fe20003f06070 */
[----:B------:R-:W-:-:S04]  /*236d0*/  @P1 IADD3 R151, PT, PT, R151, -0x7f000001, RZ ;  /* 0x80ffffff97971810 */ /* 0x000fc80007ffe0ff */
[----:B------:R-:W-:Y:S01]  /*236e0*/  IADD3 R151, PT, PT, R26, R151, RZ ;  /* 0x000000971a977210 */ /* 0x000fe20007ffe0ff */
[----:B------:R-:W-:-:S07]  /*236f0*/  ISETP.GE.U32.AND P2, PT, R23, 0x7f000001, PT ;  /* 0x7f0000011700780c */ /* 0x000fce0003f46070 */
[----:B------:R-:W-:Y:S01]  /*23700*/  @P0 IADD3 R161, PT, PT, R161, -0x7f000001, RZ ;  /* 0x80ffffffa1a10810 */ /* 0x000fe20007ffe0ff */
[----:B------:R-:W-:Y:S01]  /*23710*/  ISETP.GE.U32.AND P0, PT, R160, 0x7f000001, PT ;  /* 0x7f000001a000780c */ /* 0x000fe20003f06070 */
[----:B------:R-:W-:-:S03]  /*23720*/  ISETP.GE.U32.AND P1, PT, R151, 0x7f000001, PT ;  /* 0x7f0000019700780c */ /* 0x000fc60003f26070 */
[----:B------:R-:W-:-:S04]  /*23730*/  IMAD.WIDE.U32 R158, R161, 0x5fffffa, RZ ;  /* 0x05fffffaa19e7825 */ /* 0x000fc800078e00ff */
[----:B------:R-:W-:Y:S01]  /*23740*/  IMAD R161, R161, 0x6, RZ ;  /* 0x00000006a1a17824 */ /* 0x000fe200078e02ff */
[----:B------:R-:W-:-:S04]  /*23750*/  @P2 IADD3 R23, PT, PT, R23, -0x7f000001, RZ ;  /* 0x80ffffff17172810 */ /* 0x000fc80007ffe0ff */
[----:B------:R-:W-:Y:S02]  /*23760*/  @P0 IADD3 R160, PT, PT, R160, -0x7f000001, RZ ;  /* 0x80ffffffa0a00810 */ /* 0x000fe40007ffe0ff */
[----:B------:R-:W-:Y:S01]  /*23770*/  @P1 IADD3 R151, PT, PT, R151, -0x7f000001, RZ ;  /* 0x80ffffff97971810 */ /* 0x000fe20007ffe0ff */
[----:B------:R-:W-:-:S04]  /*23780*/  IMAD.HI.U32 R26, R161, 0x7f000001, R158 ;  /* 0x7f000001a11a7827 */ /* 0x000fc800078e009e */
        /* <DEDUP_REMOVED lines=8> */
[----:B------:R-:W-:-:S05]  /*23810*/  IMAD R23, R23, 0x6, RZ ;  /* 0x0000000617177824 */ /* 0x000fca00078e02ff */
[----:B------:R-:W-:Y:S01]  /*23820*/  @P0 IADD3 R150, PT, PT, R150, -0x7f000001, RZ ;  /* 0x80ffffff96960810 */ /* 0x000fe20007ffe0ff */
[----:B------:R-:W-:-:S04]  /*23830*/  IMAD.HI.U32 R164, R23, 0x7f000001, R158 ;  /* 0x7f00000117a47827 */ /* 0x000fc800078e009e */
[----:B------:R-:W-:-:S04]  /*23840*/  IMAD.WIDE.U32 R158, R150, UR4, RZ ;  /* 0x00000004969e7c25 */ /* 0x000fc8000f8e00ff */
[----:B------:R-:W-:-:S04]  /*23850*/  IMAD R23, R158, 0x7effffff, RZ ;  /* 0x7effffff9e177824 */ /* 0x000fc800078e02ff */
[----:B------:R-:W-:-:S05]  /*23860*/  IMAD.HI.U32 R23, R23, 0x7f000001, R158 ;  /* 0x7f00000117177827 */ /* 0x000fca00078e009e */
[----:B------:R-:W-:-:S13]  /*23870*/  ISETP.GE.U32.AND P0, PT, R23, 0x7f000001, PT ;  /* 0x7f0000011700780c */ /* 0x000fda0003f06070 */
[----:B------:R-:W-:Y:S01]  /*23880*/  @P0 IADD3 R23, PT, PT, R23, -0x7f000001, RZ ;  /* 0x80ffffff17170810 */ /* 0x000fe20007ffe0ff */
[----:B------:R-:W-:Y:S01]  /*23890*/  ISETP.GE.U32.AND P0, PT, R146, 0x7f000001, PT ;  /* 0x7f0000019200780c */ /* 0x000fe20003f06070 */
[----:B------:R-:W-:Y:S01]  /*238a0*/  ISETP.GE.U32.AND P2, PT, R155, 0x7f000001, PT ;  /* 0x7f0000019b00780c */ /* 0x000fe20003f46070 */
[----:B------:R-:W-:-:S11]  /*238b0*/  ISETP.GE.U32.AND P1, PT, R162, 0x7f000001, PT ;  /* 0x7f000001a200780c */ /* 0x000fd60003f26070 */
[----:B------:R-:W-:-:S05]  /*238c0*/  @P0 IADD3 R146, PT, PT, R146, -0x7f000001, RZ ;  /* 0x80ffffff92920810 */ /* 0x000fca0007ffe0ff */
[----:B------:R-:W-:-:S04]  /*238d0*/  IMAD.WIDE.U32 R158, R146, UR6, RZ ;  /* 0x00000006929e7c25 */ /* 0x000fc8000f8e00ff */
[----:B------:R-:W-:-:S04]  /*238e0*/  IMAD R151, R158, 0x7effffff, RZ ;  /* 0x7effffff9e977824 */ /* 0x000fc800078e02ff */
[----:B------:R-:W-:-:S05]  /*238f0*/  IMAD.HI.U32 R151, R151, 0x7f000001, R158 ;  /* 0x7f00000197977827 */ /* 0x000fca00078e009e */
[----:B------:R-:W-:Y:S01]  /*23900*/  ISETP.GE.U32.AND P0, PT, R151, 0x7f000001, PT ;  /* 0x7f0000019700780c */ /* 0x000fe20003f06070 */
[----:B------:R-:W-:Y:S02]  /*23910*/  @P2 IADD3 R155, PT, PT, R155, -0x7f000001, RZ ;  /* 0x80ffffff9b9b2810 */ /* 0x000fe40007ffe0ff */
[----:B------:R-:W-:Y:S01]  /*23920*/  @P1 IADD3 R162, PT, PT, R162, -0x7f000001, RZ ;  /* 0x80ffffffa2a21810 */ /* 0x000fe20007ffe0ff */
[----:B------:R-:W-:Y:S01]  /*23930*/  ISETP.GE.U32.AND P1, PT, R23, 0x7f000001, PT ;  /* 0x7f0000011700780c */ /* 0x000fe20003f26070 */
[----:B------:R-:W-:-:S08]  /*23940*/  ISETP.GE.U32.AND P2, PT, R164, 0x7f000001, PT ;  /* 0x7f000001a400780c */ /* 0x000fd00003f46070 */
[----:B------:R-:W-:-:S04]  /*23950*/  @P0 IADD3 R151, PT, PT, R151, -0x7f000001, RZ ;  /* 0x80ffffff97970810 */ /* 0x000fc80007ffe0ff */
[----:B------:R-:W-:Y:S02]  /*23960*/  @P1 IADD3 R23, PT, PT, R23, -0x7f000001, RZ ;  /* 0x80ffffff17171810 */ /* 0x000fe40007ffe0ff */
[----:B------:R-:W-:Y:S01]  /*23970*/  @P2 IADD3 R164, PT, PT, R164, -0x7f000001, RZ ;  /* 0x80ffffffa4a42810 */ /* 0x000fe20007ffe0ff */
[----:B------:R-:W-:-:S04]  /*23980*/  IMAD.WIDE.U32 R158, R151, 0x5fffffa, RZ ;  /* 0x05fffffa979e7825 */ /* 0x000fc800078e00ff */
[----:B------:R-:W-:Y:S01]  /*23990*/  IMAD R151, R151, 0x6, RZ ;  /* 0x0000000697977824 */ /* 0x000fe200078e02ff */
[----:B------:R-:W-:-:S03]  /*239a0*/  IADD3 R23, PT, PT, R23, R164, RZ ;  /* 0x000000a417177210 */ /* 0x000fc60007ffe0ff */
        /* <DEDUP_REMOVED lines=10> */
[----:B------:R-:W-:Y:S01]  /*23a50*/  IMAD.HI.U32 R151, R151, 0x7f000001, R158 ;  /* 0x7f00000197977827 */ /* 0x000fe200078e009e */
[----:B------:R-:W-:-:S04]  /*23a60*/  IADD3 R155, PT, PT, R162, R155, RZ ;  /* 0x0000009ba29b7210 */ /* 0x000fc80007ffe0ff */
[----:B------:R-:W-:Y:S01]  /*23a70*/  ISETP.GE.U32.AND P0, PT, R151, 0x7f000001, PT ;  /* 0x7f0000019700780c */ /* 0x000fe20003f06070 */
[----:B------:R-:W-:Y:S01]  /*23a80*/  ISETP.GE.U32.AND P2, PT, R155, 0x7f000001, PT ;  /* 0x7f0000019b00780c */ /* 0x000fe20003f46070 */
[----:B------:R-:W-:-:S11]  /*23a90*/  ISETP.GE.U32.AND P1, PT, R157, 0x7f000001, PT ;  /* 0x7f0000019d00780c */ /* 0x000fd60003f26070 */
[----:B------:R-:W-:Y:S02]  /*23aa0*/  @P0 IADD3 R151, PT, PT, R151, -0x7f000001, RZ ;  /* 0x80ffffff97970810 */ /* 0x000fe40007ffe0ff */
[----:B------:R-:W-:-:S03]  /*23ab0*/  @P2 IADD3 R155, PT, PT, R155, -0x7f000001, RZ ;  /* 0x80ffffff9b9b2810 */ /* 0x000fc60007ffe0ff */
[----:B------:R-:W-:-:S04]  /*23ac0*/  IMAD.WIDE.U32 R158, R151, 0x5fffffa, RZ ;  /* 0x05fffffa979e7825 */ /* 0x000fc800078e00ff */
[----:B------:R-:W-:-:S04]  /*23ad0*/  IMAD R151, R151, 0x6, RZ ;  /* 0x0000000697977824 */ /* 0x000fc800078e02ff */
        /* <DEDUP_REMOVED lines=8> */
[----:B------:R-:W-:-:S08]  /*23b60*/  IADD3 R157, PT, PT, R154, R157, RZ ;  /* 0x0000009d9a9d7210 */ /* 0x000fd00007ffe0ff */
[----:B------:R-:W-:Y:S01]  /*23b70*/  @P1 IADD3 R161, PT, PT, R161, -0x7f000001, RZ ;  /* 0x80ffffffa1a11810 */ /* 0x000fe20007ffe0ff */
[----:B------:R-:W-:-:S04]  /*23b80*/  ISETP.GE.U32.AND P1, PT, R157, 0x7f000001, PT ;  /* 0x7f0000019d00780c */ /* 0x000fc80003f26070 */
[----:B------:R-:W-:-:S04]  /*23b90*/  IMAD.WIDE.U32 R158, R161, 0x5fffffa, RZ ;  /* 0x05fffffaa19e7825 */ /* 0x000fc800078e00ff */
[----:B------:R-:W-:Y:S01]  /*23ba0*/  IMAD R161, R161, 0x6, RZ ;  /* 0x00000006a1a17824 */ /* 0x000fe200078e02ff */
[----:B------:R-:W-:-:S04]  /*23bb0*/  ISETP.GE.U32.AND P0, PT, R24, 0x7f000001, PT ;  /* 0x7f0000011800780c */ /* 0x000fc80003f06070 */
[----:B------:R-:W-:Y:S01]  /*23bc0*/  @P1 IADD3 R157, PT, PT, R157, -0x7f000001, RZ ;  /* 0x80ffffff9d9d1810 */ /* 0x000fe20007ffe0ff */
        /* <DEDUP_REMOVED lines=10> */
[----:B------:R-:W-:Y:S01]  /*23c70*/  ISETP.GE.U32.AND P0, PT, R24, 0x7f000001, PT ;  /* 0x7f0000011800780c */ /* 0x000fe20003f06070 */
[----:B------:R-:W-:-:S12]  /*23c80*/  ISETP.GE.U32.AND P2, PT, R163, 0x7f000001, PT ;  /* 0x7f000001a300780c */ /* 0x000fd80003f46070 */
[----:B------:R-:W-:-:S05]  /*23c90*/  @P0 IADD3 R24, PT, PT, R24, -0x7f000001, RZ ;  /* 0x80ffffff18180810 */ /* 0x000fca0007ffe0ff */
[----:B------:R-:W-:-:S04]  /*23ca0*/  IMAD.WIDE.U32 R158, R24, R146, RZ ;  /* 0x00000092189e7225 */ /* 0x000fc800078e00ff */
[----:B------:R-:W-:Y:S01]  /*23cb0*/  IMAD R161, R158, 0x7effffff, RZ ;  /* 0x7effffff9ea17824 */ /* 0x000fe200078e02ff */
[----:B------:R-:W-:-:S03]  /*23cc0*/  ISETP.GE.U32.AND P1, PT, R154, 0x7f000001, PT ;  /* 0x7f0000019a00780c */ /* 0x000fc60003f26070 */
[----:B------:R-:W-:Y:S01]  /*23cd0*/  IMAD.HI.U32 R161, R161, 0x7f000001, R158 ;  /* 0x7f000001a1a17827 */ /* 0x000fe200078e009e */
[----:B------:R-:W-:-:S04]  /*23ce0*/  @P2 IADD3 R163, PT, PT, R163, -0x7f000001, RZ ;  /* 0x80ffffffa3a32810 */ /* 0x000fc80007ffe0ff */
[----:B------:R-:W-:Y:S01]  /*23cf0*/  ISETP.GE.U32.AND P2, PT, R161, 0x7f000001, PT ;  /* 0x7f000001a100780c */ /* 0x000fe20003f46070 */
[----:B------:R-:W-:-:S04]  /*23d00*/  ISETP.GE.U32.AND P0, PT, R23, 0x7f000001, PT ;  /* 0x7f0000011700780c */ /* 0x000fc80003f06070 */
[----:B------:R-:W-:Y:S01]  /*23d10*/  @P1 IADD3 R154, PT, PT, R154, -0x7f000001, RZ ;  /* 0x80ffffff9a9a1810 */ /* 0x000fe20007ffe0ff */
[----:B------:R-:W-:-:S07]  /*23d20*/  ISETP.GE.U32.AND P1, PT, R151, 0x7f000001, PT ;  /* 0x7f0000019700780c */ /* 0x000fce0003f26070 */
[----:B------:R-:W-:Y:S02]  /*23d30*/  @P2 IADD3 R161, PT, PT, R161, -0x7f000001, RZ ;  /* 0x80ffffffa1a12810 */ /* 0x000fe40007ffe0ff */
[----:B------:R-:W-:-:S03]  /*23d40*/  IADD3 R154, PT, PT, R154, R163, RZ ;  /* 0x000000a39a9a7210 */ /* 0x000fc60007ffe0ff */
[----:B------:R-:W-:Y:S01]  /*23d50*/  IMAD.WIDE.U32 R158, R161, 0x5fffffa, RZ ;  /* 0x05fffffaa19e7825 */ /* 0x000fe200078e00ff */
[----:B------:R-:W-:-:S03]  /*23d60*/  @P1 IADD3 R151, PT, PT, R151, -0x7f000001, RZ ;  /* 0x80ffffff97971810 */ /* 0x000fc60007ffe0ff */
[----:B------:R-:W-:Y:S01]  /*23d70*/  IMAD R161, R161, 0x6, RZ ;  /* 0x00000006a1a17824 */ /* 0x000fe200078e02ff */
[----:B------:R-:W-:Y:S01]  /*23d80*/  @P0 IADD3 R23, PT, PT, R23, -0x7f000001, RZ ;  /* 0x80ffffff17170810 */ /* 0x000fe20007ffe0ff */
[----:B------:R-:W-:Y:S02]  /*23d90*/  ISETP.GE.U32.AND P0, PT, R154, 0x7f000001, PT ;  /* 0x7f0000019a00780c */ /* 0x000fe40003f06070 */
[----:B------:R-:W-:-:S04]  /*23da0*/  IMAD.HI.U32 R161, R161, 0x7f000001, R158 ;  /* 0x7f000001a1a17827 */ /* 0x000fc800078e009e */
[----:B------:R-:W-:Y:S01]  /*23db0*/  IMAD.WIDE.U32 R158, R146, UR4, RZ ;  /* 0x00000004929e7c25 */ /* 0x000fe2000f8e00ff */
[----:B------:R-:W-:-:S03]  /*23dc0*/  IADD3 R151, PT, PT, R23, R151, RZ ;  /* 0x0000009717977210 */ /* 0x000fc60007ffe0ff */
[----:B------:R-:W-:-:S04]  /*23dd0*/  IMAD R23, R158, 0x7effffff, RZ ;  /* 0x7effffff9e177824 */ /* 0x000fc800078e02ff */
[----:B------:R-:W-:Y:S01]  /*23de0*/  IMAD.HI.U32 R26, R23, 0x7f000001, R158 ;  /* 0x7f000001171a7827 */ /* 0x000fe200078e009e */
[----:B------:R-:W-:-:S04]  /*23df0*/  @P0 IADD3 R154, PT, PT, R154, -0x7f000001, RZ ;  /* 0x80ffffff9a9a0810 */ /* 0x000fc80007ffe0ff */
[----:B------:R-:W-:Y:S01]  /*23e00*/  ISETP.GE.U32.AND P0, PT, R26, 0x7f000001, PT ;  /* 0x7f0000011a00780c */ /* 0x000fe20003f06070 */
[----:B------:R-:W-:Y:S01]  /*23e10*/  ISETP.GE.U32.AND P1, PT, R161, 0x7f000001, PT ;  /* 0x7f000001a100780c */ /* 0x000fe20003f26070 */
[----:B------:R-:W-:-:S11]  /*23e20*/  IMAD.WIDE.U32 R158, R147, UR5, RZ ;  /* 0x00000005939e7c25 */ /* 0x000fd6000f8e00ff */
[----:B------:R-:W-:Y:S01]  /*23e30*/  @P0 IADD3 R26, PT, PT, R26, -0x7f000001, RZ ;  /* 0x80ffffff1a1a0810 */ /* 0x000fe20007ffe0ff */
[----:B------:R-:W-:Y:S01]  /*23e40*/  ISETP.GE.U32.AND P0, PT, R153, 0x7f000001, PT ;  /* 0x7f0000019900780c */ /* 0x000fe20003f06070 */
[----:B------:R-:W-:-:S03]  /*23e50*/  @P1 IADD3 R161, PT, PT, R161, -0x7f000001, RZ ;  /* 0x80ffffffa1a11810 */ /* 0x000fc60007ffe0ff */
[----:B------:R-:W-:Y:S01]  /*23e60*/  ISETP.GE.U32.AND P1, PT, R26, 0x7f000001, PT ;  /* 0x7f0000011a00780c */ /* 0x000fe20003f26070 */
[----:B------:R-:W-:-:S04]  /*23e70*/  IMAD R23, R158, 0x7effffff, RZ ;  /* 0x7effffff9e177824 */ /* 0x000fc800078e02ff */
[----:B------:R-:W-:-:S04]  /*23e80*/  IMAD.HI.U32 R23, R23, 0x7f000001, R158 ;  /* 0x7f00000117177827 */ /* 0x000fc800078e009e */
[----:B------:R-:W-:Y:S01]  /*23e90*/  @P0 IADD3 R153, PT, PT, R153, -0x7f000001, RZ ;  /* 0x80ffffff99990810 */ /* 0x000fe20007ffe0ff */
[----:B------:R-:W-:Y:S01]  /*23ea0*/  IMAD.WIDE.U32 R158, R160, UR4, RZ ;  /* 0x00000004a09e7c25 */ /* 0x000fe2000f8e00ff */
[----:B------:R-:W-:-:S03]  /*23eb0*/  ISETP.GE.U32.AND P2, PT, R23, 0x7f000001, PT ;  /* 0x7f0000011700780c */ /* 0x000fc60003f46070 */
[----:B------:R-:W-:Y:S01]  /*23ec0*/  ISETP.GE.U32.AND P0, PT, R153, 0x7f000001, PT ;  /* 0x7f0000019900780c */ /* 0x000fe20003f06070 */
[----:B------:R-:W-:Y:S02]  /*23ed0*/  @P1 IADD3 R26, PT, PT, R26, -0x7f000001, RZ ;  /* 0x80ffffff1a1a1810 */ /* 0x000fe40007ffe0ff */
[----:B------:R-:W-:Y:S01]  /*23ee0*/  IADD3 R154, PT, PT, R154, R161, RZ ;  /* 0x000000a19a9a7210 */ /* 0x000fe20007ffe0ff */
[----:B------:R-:W-:Y:S01]  /*23ef0*/  ISETP.GE.U32.AND P1, PT, R149, 0x7f000001, PT ;  /* 0x7f0000019500780c */ /* 0x000fe20003f26070 */
[----:B------:R-:W-:-:S04]  /*23f00*/  IMAD R161, R158, 0x7effffff, RZ ;  /* 0x7effffff9ea17824 */ /* 0x000fc800078e02ff */
[----:B------:R-:W-:Y:S01]  /*23f10*/  IMAD.HI.U32 R161, R161, 0x7f000001, R158 ;  /* 0x7f000001a1a17827 */ /* 0x000fe200078e009e */
[----:B------:R-:W-:-:S03]  /*23f20*/  @P2 IADD3 R23, PT, PT, R23, -0x7f000001, RZ ;  /* 0x80ffffff17172810 */ /* 0x000fc60007ffe0ff */
[----:B------:R-:W-:Y:S01]  /*23f30*/  @P0 IADD3 R153, PT, PT, R153, -0x7f000001, RZ ;  /* 0x80ffffff99990810 */ /* 0x000fe20007ffe0ff */
[----:B------:R-:W-:-:S03]  /*23f40*/  ISETP.GE.U32.AND P0, PT, R161, 0x7f000001, PT ;  /* 0x7f000001a100780c */ /* 0x000fc60003f06070 */
[----:B------:R-:W-:Y:S01]  /*23f50*/  @P1 IADD3 R149, PT, PT, R149, -0x7f000001, RZ ;  /* 0x80ffffff95951810 */ /* 0x000fe20007ffe0ff */
[----:B------:R-:W-:Y:S01]  /*23f60*/  IMAD.WIDE.U32 R158, R146, UR5, RZ ;  /* 0x00000005929e7c25 */ /* 0x000fe2000f8e00ff */
[----:B------:R-:W-:Y:S02]  /*23f70*/  IADD3 R23, PT, PT, R26, R23, RZ ;  /* 0x000000171a177210 */ /* 0x000fe40007ffe0ff */
[----:B------:R-:W-:Y:S01]  /*23f80*/  IADD3 R26, PT, PT, R153, R149, RZ ;  /* 0x00000095991a7210 */ /* 0x000fe20007ffe0ff */
[----:B------:R-:W-:-:S04]  /*23f90*/  IMAD R149, R158, 0x7effffff, RZ ;  /* 0x7effffff9e957824 */ /* 0x000fc800078e02ff */
[----:B------:R-:W-:Y:S01]  /*23fa0*/  IMAD.HI.U32 R158, R149, 0x7f000001, R158 ;  /* 0x7f000001959e7827 */ /* 0x000fe200078e009e */
[----:B------:R-:W-:-:S04]  /*23fb0*/  @P0 IADD3 R161, PT, PT, R161, -0x7f000001, RZ ;  /* 0x80ffffffa1a10810 */ /* 0x000fc80007ffe0ff */
        /* <DEDUP_REMOVED lines=33> */
[----:B------:R-:W-:-:S04]  /*241d0*/  IMAD.WIDE.U32 R162, R157, R146, RZ ;  /* 0x000000929da27225 */ /* 0x000fc800078e00ff */
[----:B------:R-:W-:-:S04]  /*241e0*/  IMAD R23, R162, 0x7effffff, RZ ;  /* 0x7effffffa2177824 */ /* 0x000fc800078e02ff */
[----:B------:R-:W-:-:S03]  /*241f0*/  IMAD.HI.U32 R158, R23, 0x7f000001, R162 ;  /* 0x7f000001179e7827 */ /* 0x000fc600078e00a2 */
[----:B------:R-:W-:Y:S02]  /*24200*/  @P0 IADD3 R148, PT, PT, R148, -0x7f000001, RZ ;  /* 0x80ffffff94940810 */ /* 0x000fe40007ffe0ff */
        /* <DEDUP_REMOVED lines=8> */
[----:B------:R-:W-:Y:S01]  /*24290*/  ISETP.GE.U32.AND P0, PT, R158, 0x7f000001, PT ;  /* 0x7f0000019e00780c */ /* 0x000fe20003f06070 */
[----:B------:R-:W-:-:S11]  /*242a0*/  IMAD.WIDE.U32 R148, R157, R160, RZ ;  /* 0x000000a09d947225 */ /* 0x000fd600078e00ff */
[----:B------:R-:W-:Y:S01]  /*242b0*/  @P1 IADD3 R15, PT, PT, R15, -0x7f000001, RZ ;  /* 0x80ffffff0f0f1810 */ /* 0x000fe20007ffe0ff */
[----:B------:R-:W-:Y:S01]  /*242c0*/  ISETP.GE.U32.AND P1, PT, R14, 0x7f000001, PT ;  /* 0x7f0000010e00780c */ /* 0x000fe20003f26070 */
[----:B------:R-:W-:Y:S01]  /*242d0*/  @P0 IADD3 R158, PT, PT, R158, -0x7f000001, RZ ;  /* 0x80ffffff9e9e0810 */ /* 0x000fe20007ffe0ff */
[----:B------:R-:W-:-:S03]  /*242e0*/  ISETP.GE.U32.AND P0, PT, R130, 0x7f000001, PT ;  /* 0x7f0000018200780c */ /* 0x000fc60003f06070 */
[----:B------:R-:W-:Y:S01]  /*242f0*/  IADD3 R158, PT, PT, R158, R15, RZ ;  /* 0x0000000f9e9e7210 */ /* 0x000fe20007ffe0ff */
        /* <DEDUP_REMOVED lines=27> */
[----:B------:R-:W-:Y:S01]  /*244b0*/  @P0 IADD3 R162, PT, PT, R162, -0x7f000001, RZ ;  /* 0x80ffffffa2a20810 */ /* 0x000fe20007ffe0ff */
[----:B------:R-:W-:-:S03]  /*244c0*/  ISETP.GE.U32.AND P0, PT, R26, 0x7f000001, PT ;  /* 0x7f0000011a00780c */ /* 0x000fc60003f06070 */
[----:B------:R-:W-:-:S10]  /*244d0*/  ISETP.GE.U32.AND P1, PT, R15, 0x7f000001, PT ;  /* 0x7f0000010f00780c */ /* 0x000fd40003f26070 */
[----:B------:R-:W-:-:S03]  /*244e0*/  @P0 IADD3 R26, PT, PT, R26, -0x7f000001, RZ ;  /* 0x80ffffff1a1a0810 */ /* 0x000fc60007ffe0ff */
[----:B------:R-:W-:Y:S01]  /*244f0*/  @P1 IADD3 R15, PT, PT, R15, -0x7f000001, RZ ;  /* 0x80ffffff0f0f1810 */ /* 0x000fe20007ffe0ff */
[----:B------:R-:W-:Y:S01]  /*24500*/  ISETP.GE.U32.AND P1, PT, R9, 0x7f000001, PT ;  /* 0x7f0000010900780c */ /* 0x000fe20003f26070 */
[----:B------:R-:W-:Y:S02]  /*24510*/  ISETP.GE.U32.AND P0, PT, R156, 0x7f000001, PT ;  /* 0x7f0000019c00780c */ /* 0x000fe40003f06070 */
[----:B------:R-:W-:Y:S01]  /*24520*/  IADD3 R162, PT, PT, R162, R15, RZ ;  /* 0x0000000fa2a27210 */ /* 0x000fe20007ffe0ff */
[----:B------:R-:W-:-:S04]  /*24530*/  IMAD.WIDE.U32 R14, R150, UR5, RZ ;  /* 0x00000005960e7c25 */ /* 0x000fc8000f8e00ff */
[----:B------:R-:W-:Y:S02]  /*24540*/  IMAD R161, R14, 0x7effffff, RZ ;  /* 0x7effffff0ea17824 */ /* 0x000fe400078e02ff */
[----:B------:R-:W-:-:S03]  /*24550*/  IMAD.WIDE.U32 R148, R155, R150, RZ ;  /* 0x000000969b947225 */ /* 0x000fc600078e00ff */
[----:B------:R-:W-:Y:S02]  /*24560*/  @P1 IADD3 R9, PT, PT, R9, -0x7f000001, RZ ;  /* 0x80ffffff09091810 */ /* 0x000fe40007ffe0ff */
[----:B------:R-:W-:Y:S01]  /*24570*/  @P0 IADD3 R156, PT, PT, R156, -0x7f000001, RZ ;  /* 0x80ffffff9c9c0810 */ /* 0x000fe20007ffe0ff */
[----:B------:R-:W-:Y:S01]  /*24580*/  IMAD.HI.U32 R161, R161, 0x7f000001, R14 ;  /* 0x7f000001a1a17827 */ /* 0x000fe200078e000e */
[----:B------:R-:W-:-:S03]  /*24590*/  IADD3 R26, PT, PT, R26, R9, RZ ;  /* 0x000000091a1a7210 */ /* 0x000fc60007ffe0ff */
[----:B------:R-:W-:Y:S02]  /*245a0*/  IMAD R9, R148, 0x7effffff, RZ ;  /* 0x7effffff94097824 */ /* 0x000fe400078e02ff */
[----:B------:R-:W-:-:S04]  /*245b0*/  IMAD.WIDE.U32 R14, R156, R150, RZ ;  /* 0x000000969c0e7225 */ /* 0x000fc800078e00ff */
[----:B------:R-:W-:-:S04]  /*245c0*/  IMAD.HI.U32 R148, R9, 0x7f000001, R148 ;  /* 0x7f00000109947827 */ /* 0x000fc800078e0094 */
        /* <DEDUP_REMOVED lines=88> */
[----:B------:R-:W-:-:S09]  /*24b50*/  IMAD.WIDE.U32 R146, R15, 0x5fffffa, RZ ;  /* 0x05fffffa0f927825 */ /* 0x000fd200078e00ff */
[----:B------:R-:W-:Y:S01]  /*24b60*/  @P0 IADD3 R151, PT, PT, R151, -0x7f000001, RZ ;  /* 0x80ffffff97970810 */ /* 0x000fe20007ffe0ff */
[----:B------:R-:W-:Y:S01]  /*24b70*/  ISETP.GE.U32.AND P0, PT, R9, 0x7f000001, PT ;  /* 0x7f0000010900780c */ /* 0x000fe20003f06070 */
[----:B------:R-:W-:-:S04]  /*24b80*/  IMAD R15, R15, 0x6, RZ ;  /* 0x000000060f0f7824 */ /* 0x000fc800078e02ff */
[----:B------:R-:W-:-:S05]  /*24b90*/  IMAD.HI.U32 R146, R15, 0x7f000001, R146 ;  /* 0x7f0000010f927827 */ /* 0x000fca00078e0092 */
[----:B------:R-:W-:-:S03]  /*24ba0*/  ISETP.GE.U32.AND P1, PT, R146, 0x7f000001, PT ;  /* 0x7f0000019200780c */ /* 0x000fc60003f26070 */
[----:B------:R-:W-:Y:S01]  /*24bb0*/  @P0 IADD3 R9, PT, PT, R9, -0x7f000001, RZ ;  /* 0x80ffffff09090810 */ /* 0x000fe20007ffe0ff */
[----:B------:R-:W-:Y:S01]  /*24bc0*/  ISETP.GE.U32.AND P0, PT, R159, 0x7f000001, PT ;  /* 0x7f0000019f00780c */ /* 0x000fe20003f06070 */
[----:B------:R-:W-:-:S08]  /*24bd0*/  IMAD.WIDE.U32 R14, R156, R160, RZ ;  /* 0x000000a09c0e7225 */ /* 0x000fd000078e00ff */
        /* <DEDUP_REMOVED lines=8> */
[----:B------:R-:W-:Y:S01]  /*24c60*/  @P1 IADD3 R152, PT, PT, R152, -0x7f000001, RZ ;  /* 0x80ffffff98981810 */ /* 0x000fe20007ffe0ff */
[----:B------:R-:W-:Y:S01]  /*24c70*/  ISETP.GE.U32.AND P1, PT, R149, 0x7f000001, PT ;  /* 0x7f0000019500780c */ /* 0x000fe20003f26070 */
[----:B------:R-:W-:-:S10]  /*24c80*/  IMAD R147, R14, 0x7effffff, RZ ;  /* 0x7effffff0e937824 */ /* 0x000fd400078e02ff */
[----:B------:R-:W-:Y:S01]  /*24c90*/  @P0 IADD3 R153, PT, PT, R153, -0x7f000001, RZ ;  /* 0x80ffffff99990810 */ /* 0x000fe20007ffe0ff */
[----:B------:R-:W-:Y:S01]  /*24ca0*/  ISETP.GE.U32.AND P0, PT, R154, 0x7f000001, PT ;  /* 0x7f0000019a00780c */ /* 0x000fe20003f06070 */
[----:B------:R-:W-:Y:S01]  /*24cb0*/  IMAD.HI.U32 R147, R147, 0x7f000001, R14 ;  /* 0x7f00000193937827 */ /* 0x000fe200078e000e */
[----:B------:R-:W-:Y:S01]  /*24cc0*/  @P1 IADD3 R149, PT, PT, R149, -0x7f000001, RZ ;  /* 0x80ffffff95951810 */ /* 0x000fe20007ffe0ff */
[----:B------:R-:W-:Y:S02]  /*24cd0*/  ISETP.GE.U32.AND P1, PT, R13, 0x7f000001, PT ;  /* 0x7f0000010d00780c */ /* 0x000fe40003f26070 */
[----:B------:R-:W-:-:S08]  /*24ce0*/  IMAD.WIDE.U32 R14, R39, R151, RZ ;  /* 0x00000097270e7225 */ /* 0x000fd000078e00ff */
[----:B------:R-:W-:Y:S01]  /*24cf0*/  @P0 IADD3 R154, PT, PT, R154, -0x7f000001, RZ ;  /* 0x80ffffff9a9a0810 */ /* 0x000fe20007ffe0ff */
[----:B------:R-:W-:Y:S01]  /*24d00*/  ISETP.GE.U32.AND P0, PT, R23, 0x7f000001, PT ;  /* 0x7f0000011700780c */ /* 0x000fe20003f06070 */
        /* <DEDUP_REMOVED lines=8> */
[----:B------:R-:W-:-:S03]  /*24d90*/  IADD3 R13, PT, PT, R23, R13, RZ ;  /* 0x0000000d170d7210 */ /* 0x000fc60007ffe0ff */
[----:B------:R-:W-:Y:S01]  /*24da0*/  IMAD.WIDE.U32 R14, R39, R9, RZ ;  /* 0x00000009270e7225 */ /* 0x000fe200078e00ff */
[----:B------:R-:W4:Y:S03]  /*24db0*/  LDL R23, [R1+0x114] ;  /* 0x0001140001177983 */ /* 0x000f260000100800 */
[----:B------:R-:W-:-:S04]  /*24dc0*/  IMAD R9, R14, 0x7effffff, RZ ;  /* 0x7effffff0e097824 */ /* 0x000fc800078e02ff */
[----:B------:R-:W-:-:S04]  /*24dd0*/  IMAD.HI.U32 R9, R9, 0x7f000001, R14 ;  /* 0x7f00000109097827 */ /* 0x000fc800078e000e */
[----:B------:R-:W-:Y:S01]  /*24de0*/  IMAD.WIDE.U32 R14, R39, R155, RZ ;  /* 0x0000009b270e7225 */ /* 0x000fe200078e00ff */
[----:B------:R-:W-:Y:S01]  /*24df0*/  @P2 IADD3 R160, PT, PT, R160, -0x7f000001, RZ ;  /* 0x80ffffffa0a02810 */ /* 0x000fe20007ffe0ff */
[----:B------:R-:W-:Y:S02]  /*24e00*/  ISETP.GE.U32.AND P2, PT, R147, 0x7f000001, PT ;  /* 0x7f0000019300780c */ /* 0x000fe40003f46070 */
[----:B------:R-:W-:-:S04]  /*24e10*/  IMAD R159, R14, 0x7effffff, RZ ;  /* 0x7effffff0e9f7824 */ /* 0x000fc800078e02ff */
[----:B------:R-:W-:Y:S01]  /*24e20*/  IMAD.HI.U32 R159, R159, 0x7f000001, R14 ;  /* 0x7f0000019f9f7827 */ /* 0x000fe200078e000e */
[----:B------:R-:W-:-:S03]  /*24e30*/  IADD3 R152, PT, PT, R25, R152, RZ ;  /* 0x0000009819987210 */ /* 0x000fc60007ffe0ff */
[----:B------:R-:W-:-:S04]  /*24e40*/  IMAD.WIDE.U32 R14, R39, R160, RZ ;  /* 0x000000a0270e7225 */ /* 0x000fc800078e00ff */
[----:B------:R-:W-:Y:S01]  /*24e50*/  IMAD R25, R14, 0x7effffff, RZ ;  /* 0x7effffff0e197824 */ /* 0x000fe200078e02ff */
[----:B------:R-:W-:-:S03]  /*24e60*/  @P2 IADD3 R147, PT, PT, R147, -0x7f000001, RZ ;  /* 0x80ffffff93932810 */ /* 0x000fc60007ffe0ff */
[----:B------:R-:W-:Y:S01]  /*24e70*/  IMAD.HI.U32 R14, R25, 0x7f000001, R14 ;  /* 0x7f000001190e7827 */ /* 0x000fe200078e000e */
[----:B------:R-:W-:Y:S01]  /*24e80*/  ISETP.GE.U32.AND P4, PT, R150, 0x7f000001, PT ;  /* 0x7f0000019600780c */ /* 0x000fe20003f86070 */
[----:B------:R-:W-:Y:S02]  /*24e90*/  ISETP.GE.U32.AND P2, PT, R148, 0x7f000001, PT ;  /* 0x7f0000019400780c */ /* 0x000fe40003f46070 */
[----:B------:R-:W-:-:S04]  /*24ea0*/  IMAD.WIDE.U32 R24, R39, R24, RZ ;  /* 0x0000001827187225 */ /* 0x000fc800078e00ff */
[----:B------:R-:W-:Y:S01]  /*24eb0*/  IMAD R15, R24, 0x7effffff, RZ ;  /* 0x7effffff180f7824 */ /* 0x000fe200078e02ff */
[----:B------:R-:W-:-:S03]  /*24ec0*/  IADD3 R154, PT, PT, R154, R149, RZ ;  /* 0x000000959a9a7210 */ /* 0x000fc60007ffe0ff */
[----:B------:R-:W-:-:S04]  /*24ed0*/  IMAD.HI.U32 R15, R15, 0x7f000001, R24 ;  /* 0x7f0000010f0f7827 */ /* 0x000fc800078e0018 */
[----:B------:R-:W-:Y:S01]  /*24ee0*/  IMAD.WIDE.U32 R24, R39, R153, RZ ;  /* 0x0000009927187225 */ /* 0x000fe200078e00ff */
[----:B------:R-:W-:Y:S02]  /*24ef0*/  @P4 IADD3 R150, PT, PT, R150, -0x7f000001, RZ ;  /* 0x80ffffff96964810 */ /* 0x000fe40007ffe0ff */
[----:B------:R-:W-:Y:S01]  /*24f00*/  @P2 IADD3 R148, PT, PT, R148, -0x7f000001, RZ ;  /* 0x80ffffff94942810 */ /* 0x000fe20007ffe0ff */
[----:B------:R-:W-:Y:S01]  /*24f10*/  IMAD R155, R24, 0x7effffff, RZ ;  /* 0x7effffff189b7824 */ /* 0x000fe200078e02ff */
[----:B------:R-:W-:-:S03]  /*24f20*/  ISETP.GE.U32.AND P3, PT, R154, 0x7f000001, PT ;  /* 0x7f0000019a00780c */ /* 0x000fc60003f66070 */
[----:B------:R-:W-:Y:S01]  /*24f30*/  IMAD.HI.U32 R155, R155, 0x7f000001, R24 ;  /* 0x7f0000019b9b7827 */ /* 0x000fe200078e0018 */
[----:B------:R-:W-:-:S03]  /*24f40*/  IADD3 R150, PT, PT, R148, R150, RZ ;  /* 0x0000009694967210 */ /* 0x000fc60007ffe0ff */
[----:B------:R-:W-:-:S04]  /*24f50*/  IMAD.WIDE.U32 R24, R39, R156, RZ ;  /* 0x0000009c27187225 */ /* 0x000fc800078e00ff */
[----:B------:R-:W-:Y:S01]  /*24f60*/  IMAD R153, R24, 0x7effffff, RZ ;  /* 0x7effffff18997824 */ /* 0x000fe200078e02ff */
[----:B------:R-:W-:-:S03]  /*24f70*/  ISETP.GE.U32.AND P0, PT, R150, 0x7f000001, PT ;  /* 0x7f0000019600780c */ /* 0x000fc60003f06070 */
[----:B------:R-:W-:Y:S01]  /*24f80*/  IMAD.HI.U32 R153, R153, 0x7f000001, R24 ;  /* 0x7f00000199997827 */ /* 0x000fe200078e0018 */
[----:B------:R-:W-:-:S03]  /*24f90*/  @P3 IADD3 R154, PT, PT, R154, -0x7f000001, RZ ;  /* 0x80ffffff9a9a3810 */ /* 0x000fc60007ffe0ff */
[----:B------:R-:W-:-:S04]  /*24fa0*/  IMAD.WIDE.U32 R24, R147, 0x5fffffa, RZ ;  /* 0x05fffffa93187825 */ /* 0x000fc800078e00ff */
[----:B------:R-:W-:-:S04]  /*24fb0*/  IMAD R147, R147, 0x6, RZ ;  /* 0x0000000693937824 */ /* 0x000fc800078e02ff */
[----:B------:R-:W-:-:S04]  /*24fc0*/  IMAD.HI.U32 R147, R147, 0x7f000001, R24 ;  /* 0x7f00000193937827 */ /* 0x000fc800078e0018 */
[----:B------:R-:W-:Y:S01]  /*24fd0*/  IMAD.WIDE.U32 R24, R154, R62, RZ ;  /* 0x0000003e9a187225 */ /* 0x000fe200078e00ff */
[----:B------:R-:W-:-:S03]  /*24fe0*/  @P0 IADD3 R150, PT, PT, R150, -0x7f000001, RZ ;  /* 0x80ffffff96960810 */ /* 0x000fc60007ffe0ff */
        /* <DEDUP_REMOVED lines=34> */
[----:B------:R-:W-:Y:S01]  /*25210*/  @P0 IADD3 R152, PT, PT, R152, -0x7f000001, RZ ;  /* 0x80ffffff98980810 */ /* 0x000fe20007ffe0ff */
[----:B------:R-:W-:-:S03]  /*25220*/  ISETP.GE.U32.AND P1, PT, R139, 0x7f000001, PT ;  /* 0x7f0000018b00780c */ /* 0x000fc60003f26070 */
[----:B------:R-:W-:Y:S01]  /*25230*/  ISETP.GE.U32.AND P0, PT, R163, 0x7f000001, PT ;  /* 0x7f000001a300780c */ /* 0x000fe20003f06070 */
[----:B------:R-:W-:-:S09]  /*25240*/  ISETP.GE.U32.AND P2, PT, R158, 0x7f000001, PT ;  /* 0x7f0000019e00780c */ /* 0x000fd20003f46070 */
[----:B------:R-:W-:Y:S01]  /*25250*/  @P1 IADD3 R139, PT, PT, R139, -0x7f000001, RZ ;  /* 0x80ffffff8b8b1810 */ /* 0x000fe20007ffe0ff */
[----:B------:R-:W-:Y:S02]  /*25260*/  ISETP.GE.U32.AND P1, PT, R12, 0x7f000001, PT ;  /* 0x7f0000010c00780c */ /* 0x000fe40003f26070 */
[----:B------:R-:W-:Y:S01]  /*25270*/  @P0 IADD3 R163, PT, PT, R163, -0x7f000001, RZ ;  /* 0x80ffffffa3a30810 */ /* 0x000fe20007ffe0ff */
[----:B------:R-:W-:Y:S01]  /*25280*/  ISETP.GE.U32.AND P0, PT, R13, 0x7f000001, PT ;  /* 0x7f0000010d00780c */ /* 0x000fe20003f06070 */
[----:B------:R-:W-:-:S03]  /*25290*/  @P2 IADD3 R158, PT, PT, R158, -0x7f000001, RZ ;  /* 0x80ffffff9e9e2810 */ /* 0x000fc60007ffe0ff */
[----:B------:R-:W-:-:S04]  /*252a0*/  IMAD.WIDE.U32 R160, R163, 0x5fffffa, RZ ;  /* 0x05fffffaa3a07825 */ /* 0x000fc800078e00ff */
[----:B------:R-:W-:Y:S02]  /*252b0*/  IMAD R163, R163, 0x6, RZ ;  /* 0x00000006a3a37824 */ /* 0x000fe400078e02ff */
[----:B------:R-:W-:-:S03]  /*252c0*/  @P1 IADD3 R12, PT, PT, R12, -0x7f000001, RZ ;  /* 0x80ffffff0c0c1810 */ /* 0x000fc60007ffe0ff */
[----:B------:R-:W-:Y:S01]  /*252d0*/  @P0 IADD3 R13, PT, PT, R13, -0x7f000001, RZ ;  /* 0x80ffffff0d0d0810 */ /* 0x000fe20007ffe0ff */
[----:B------:R-:W-:-:S03]  /*252e0*/  IMAD.HI.U32 R150, R163, 0x7f000001, R160 ;  /* 0x7f000001a3967827 */ /* 0x000fc600078e00a0 */
[----:B------:R-:W-:Y:S01]  /*252f0*/  IADD3 R160, PT, PT, R13, R12, RZ ;  /* 0x0000000c0da07210 */ /* 0x000fe20007ffe0ff */
[----:B------:R-:W-:-:S04]  /*25300*/  IMAD.WIDE.U32 R12, R158, R63, RZ ;  /* 0x0000003f9e0c7225 */ /* 0x000fc800078e00ff */
        /* <DEDUP_REMOVED lines=8> */
[----:B------:R-:W-:Y:S01]  /*25390*/  ISETP.GE.U32.AND P0, PT, R160, 0x7f000001, PT ;  /* 0x7f000001a000780c */ /* 0x000fe20003f06070 */
[----:B------:R-:W-:-:S04]  /*253a0*/  IMAD.HI.U32 R154, R161, 0x7f000001, R12 ;  /* 0x7f000001a19a7827 */ /* 0x000fc800078e000c */
[----:B------:R-:W-:Y:S01]  /*253b0*/  IMAD.WIDE.U32 R12, R158, R61, RZ ;  /* 0x0000003d9e0c7225 */ /* 0x000fe200078e00ff */
[----:B------:R-:W-:-:S03]  /*253c0*/  IADD3 R139, PT, PT, R152, R139, RZ ;  /* 0x0000008b988b7210 */ /* 0x000fc60007ffe0ff */
[----:B------:R-:W-:-:S04]  /*253d0*/  IMAD R161, R12, 0x7effffff, RZ ;  /* 0x7effffff0ca17824 */ /* 0x000fc800078e02ff */
[----:B------:R-:W-:Y:S01]  /*253e0*/  IMAD.HI.U32 R152, R161, 0x7f000001, R12 ;  /* 0x7f000001a1987827 */ /* 0x000fe200078e000c */
[----:B------:R-:W-:-:S03]  /*253f0*/  @P0 IADD3 R160, PT, PT, R160, -0x7f000001, RZ ;  /* 0x80ffffffa0a00810 */ /* 0x000fc60007ffe0ff */
[----:B------:R-:W-:-:S04]  /*25400*/  IMAD.WIDE.U32 R12, R158, R62, RZ ;  /* 0x0000003e9e0c7225 */ /* 0x000fc800078e00ff */
[----:B------:R-:W-:Y:S01]  /*25410*/  IMAD R161, R12, 0x7effffff, RZ ;  /* 0x7effffff0ca17824 */ /* 0x000fe200078e02ff */
[----:B--2---:R-:W-:-:S03]  /*25420*/  IADD3 R160, PT, PT, R160, R146, RZ ;  /* 0x00000092a0a07210 */ /* 0x004fc60007ffe0ff */
        /* <DEDUP_REMOVED lines=15> */
[----:B------:R-:W-:-:S04]  /*25520*/  IMAD R161, R12, 0x7effffff, RZ ;  /* 0x7effffff0ca17824 */ /* 0x000fc800078e02ff */
[----:B------:R-:W-:Y:S01]  /*25530*/  IMAD.HI.U32 R161, R161, 0x7f000001, R12 ;  /* 0x7f000001a1a17827 */ /* 0x000fe200078e000c */
[----:B------:R0:W-:Y:S04]  /*25540*/  STL [R1+0x110], R160 ;  /* 0x000110a001007387 */ /* 0x0001e80000100800 */
[----:B------:R-:W-:Y:S01]  /*25550*/  ISETP.GE.U32.AND P1, PT, R161, 0x7f000001, PT ;  /* 0x7f000001a100780c */ /* 0x000fe20003f26070 */
[----:B0-----:R-:W-:Y:S01]  /*25560*/  @P0 IADD3 R160, PT, PT, R160, -0x7f000001, RZ ;  /* 0x80ffffffa0a00810 */ /* 0x001fe20007ffe0ff */
[----:B------:R-:W-:-:S11]  /*25570*/  ISETP.GE.U32.AND P0, PT, R139, 0x7f000001, PT ;  /* 0x7f0000018b00780c */ /* 0x000fd60003f06070 */
[----:B------:R-:W-:Y:S02]  /*25580*/  @P1 IADD3 R161, PT, PT, R161, -0x7f000001, RZ ;  /* 0x80ffffffa1a11810 */ /* 0x000fe40007ffe0ff */
[----:B------:R-:W-:-:S03]  /*25590*/  @P0 IADD3 R139, PT, PT, R139, -0x7f000001, RZ ;  /* 0x80ffffff8b8b0810 */ /* 0x000fc60007ffe0ff */
[----:B------:R-:W-:Y:S01]  /*255a0*/  IMAD.WIDE.U32 R12, R161, 0x5fffffa, RZ ;  /* 0x05fffffaa10c7825 */ /* 0x000fe200078e00ff */
[----:B----4-:R-:W-:-:S03]  /*255b0*/  IADD3 R139, PT, PT, R139, R23, RZ ;  /* 0x000000178b8b7210 */ /* 0x010fc60007ffe0ff */
[----:B------:R-:W-:-:S04]  /*255c0*/  IMAD R23, R161, 0x6, RZ ;  /* 0x00000006a1177824 */ /* 0x000fc800078e02ff */
[----:B------:R-:W-:-:S04]  /*255d0*/  IMAD.HI.U32 R23, R23, 0x7f000001, R12 ;  /* 0x7f00000117177827 */ /* 0x000fc800078e000c */
[----:B------:R-:W-:-:S04]  /*255e0*/  IMAD.WIDE.U32 R12, R162, R63, RZ ;  /* 0x0000003fa20c7225 */ /* 0x000fc800078e00ff */
[----:B------:R-:W-:Y:S01]  /*255f0*/  IMAD R161, R12, 0x7effffff, RZ ;  /* 0x7effffff0ca17824 */ /* 0x000fe200078e02ff */
[----:B------:R-:W-:Y:S01]  /*25600*/  IADD3 R130, PT, PT, R130, R140, RZ ;  /* 0x0000008c82827210 */ /* 0x000fe20007ffe0ff */
[----:B------:R0:W-:Y:S04]  /*25610*/  STL [R1+0x110], R160 ;  /* 0x000110a001007387 */ /* 0x0001e80000100800 */
[----:B------:R-:W2:Y:S01]  /*25620*/  LDL R140, [R1+0x118] ;  /* 0x00011800018c7983 */ /* 0x000ea20000100800 */
[----:B0-----:R-:W-:-:S03]  /*25630*/  IMAD.HI.U32 R160, R161, 0x7f000001, R12 ;  /* 0x7f000001a1a07827 */ /* 0x001fc600078e000c */
[----:B------:R-:W4:Y:S01]  /*25640*/  LDL R161, [R1+0x11c] ;  /* 0x00011c0001a17983 */ /* 0x000f220000100800 */
[----:B------:R-:W-:-:S04]  /*25650*/  IMAD.WIDE.U32 R12, R162, R61, RZ ;  /* 0x0000003da20c7225 */ /* 0x000fc800078e00ff */
[----:B------:R-:W-:-:S04]  /*25660*/  IMAD R163, R12, 0x7effffff, RZ ;  /* 0x7effffff0ca37824 */ /* 0x000fc800078e02ff */
[----:B------:R-:W-:-:S04]  /*25670*/  IMAD.HI.U32 R163, R163, 0x7f000001, R12 ;  /* 0x7f000001a3a37827 */ /* 0x000fc800078e000c */
[----:B------:R-:W-:-:S04]  /*25680*/  IMAD.WIDE.U32 R12, R162, R64, RZ ;  /* 0x00000040a20c7225 */ /* 0x000fc800078e00ff */
[----:B------:R-:W-:-:S04]  /*25690*/  IMAD R165, R12, 0x7effffff, RZ ;  /* 0x7effffff0ca57824 */ /* 0x000fc800078e02ff */
[----:B------:R-:W-:Y:S02]  /*256a0*/  IMAD.HI.U32 R162, R165, 0x7f000001, R12 ;  /* 0x7f000001a5a27827 */ /* 0x000fe400078e000c */
[----:B------:R-:W3:Y:S01]  /*256b0*/  LDL.64 R12, [R1+0x100] ;  /* 0x00010000010c7983 */ /* 0x000ee20000100a00 */
[----:B------:R-:W-:-:S03]  /*256c0*/  ISETP.GE.U32.AND P0, PT, R139, 0x7f000001, PT ;  /* 0x7f0000018b00780c */ /* 0x000fc60003f06070 */
[----:B------:R0:W-:Y:S10]  /*256d0*/  STL [R1+0x114], R139 ;  /* 0x0001148b01007387 */ /* 0x0001f40000100800 */
[----:B0-----:R-:W-:Y:S01]  /*256e0*/  @P0 IADD3 R139, PT, PT, R139, -0x7f000001, RZ ;  /* 0x80ffffff8b8b0810 */ /* 0x001fe20007ffe0ff */
[----:B------:R-:W-:-:S13]  /*256f0*/  ISETP.GE.U32.AND P0, PT, R130, 0x7f000001, PT ;  /* 0x7f0000018200780c */ /* 0x000fda0003f06070 */
[----:B------:R-:W-:Y:S01]  /*25700*/  @P0 IADD3 R130, PT, PT, R130, -0x7f000001, RZ ;  /* 0x80ffffff82820810 */ /* 0x000fe20007ffe0ff */
[----:B------:R-:W-:-:S13]  /*25710*/  ISETP.GE.U32.AND P0, PT, R26, 0x7f000001, PT ;  /* 0x7f0000011a00780c */ /* 0x000fda0003f06070 */
[----:B------:R-:W-:Y:S01]  /*25720*/  @P0 IADD3 R26, PT, PT, R26, -0x7f000001, RZ ;  /* 0x80ffffff1a1a0810 */ /* 0x000fe20007ffe0ff */
[----:B------:R-:W-:Y:S01]  /*25730*/  STL [R1+0x114], R139 ;  /* 0x0001148b01007387 */ /* 0x000fe20000100800 */
[----:B------:R-:W-:Y:S01]  /*25740*/  ISETP.GE.U32.AND P3, PT, R25, 0x7f000001, PT ;  /* 0x7f0000011900780c */ /* 0x000fe20003f66070 */
[----:B--2---:R-:W-:Y:S02]  /*25750*/  IADD3 R130, PT, PT, R130, R140, RZ ;  /* 0x0000008c82827210 */ /* 0x004fe40007ffe0ff */
[----:B----4-:R-:W-:-:S03]  /*25760*/  IADD3 R140, PT, PT, R26, R161, RZ ;  /* 0x000000a11a8c7210 */ /* 0x010fc60007ffe0ff */
[----:B------:R-:W-:Y:S02]  /*25770*/  ISETP.GE.U32.AND P0, PT, R130, 0x7f000001, PT ;  /* 0x7f0000018200780c */ /* 0x000fe40003f06070 */
[----:B------:R-:W-:Y:S01]  /*25780*/  ISETP.GE.U32.AND P1, PT, R140, 0x7f000001, PT ;  /* 0x7f0000018c00780c */ /* 0x000fe20003f26070 */
[----:B------:R0:W-:Y:S04]  /*25790*/  STL [R1+0x118], R130 ;  /* 0x0001188201007387 */ /* 0x0001e80000100800 */
[----:B------:R1:W-:Y:S06]  /*257a0*/  STL [R1+0x11c], R140 ;  /* 0x00011c8c01007387 */ /* 0x0003ec0000100800 */
[----:B0-----:R-:W-:-:S02]  /*257b0*/  @P0 IADD3 R130, PT, PT, R130, -0x7f000001, RZ ;  /* 0x80ffffff82820810 */ /* 0x001fc40007ffe0ff */
[----:B-1----:R-:W-:-:S03]  /*257c0*/  @P1 IADD3 R140, PT, PT, R140, -0x7f000001, RZ ;  /* 0x80ffffff8c8c1810 */ /* 0x002fc60007ffe0ff */
[----:B------:R0:W-:Y:S04]  /*257d0*/  STL [R1+0x118], R130 ;  /* 0x0001188201007387 */ /* 0x0001e80000100800 */
[----:B------:R1:W-:Y:S04]  /*257e0*/  STL [R1+0x11c], R140 ;  /* 0x00011c8c01007387 */ /* 0x0003e80000100800 */
[----:B---3--:R-:W2:Y:S01]  /*257f0*/  LD.E R26, desc[UR14][R12.64+0x230] ;  /* 0x0002300e0c1a7980 */ /* 0x008ea2000c101900 */
[----:B------:R-:W-:Y:S01]  /*25800*/  ISETP.GE.U32.AND P0, PT, R9, 0x7f000001, PT ;  /* 0x7f0000010900780c */ /* 0x000fe20003f06070 */
[----:B------:R-:W-:-:S12]  /*25810*/  ISETP.GE.U32.AND P1, PT, R24, 0x7f000001, PT ;  /* 0x7f0000011800780c */ /* 0x000fd80003f26070 */
[----:B------:R-:W-:Y:S02]  /*25820*/  @P0 IADD3 R9, PT, PT, R9, -0x7f000001, RZ ;  /* 0x80ffffff09090810 */ /* 0x000fe40007ffe0ff */
[----:B------:R-:W-:-:S03]  /*25830*/  @P1 IADD3 R24, PT, PT, R24, -0x7f000001, RZ ;  /* 0x80ffffff18181810 */ /* 0x000fc60007ffe0ff */
[----:B------:R-:W-:Y:S01]  /*25840*/  ISETP.GE.U32.AND P0, PT, R9, 0x7f000001, PT ;  /* 0x7f0000010900780c */ /* 0x000fe20003f06070 */
[----:B------:R-:W-:-:S12]  /*25850*/  ISETP.GE.U32.AND P1, PT, R159, 0x7f000001, PT ;  /* 0x7f0000019f00780c */ /* 0x000fd80003f26070 */
[----:B------:R-:W-:Y:S02]  /*25860*/  @P0 IADD3 R9, PT, PT, R9, -0x7f000001, RZ ;  /* 0x80ffffff09090810 */ /* 0x000fe40007ffe0ff */
[----:B------:R-:W-:-:S03]  /*25870*/  @P1 IADD3 R159, PT, PT, R159, -0x7f000001, RZ ;  /* 0x80ffffff9f9f1810 */ /* 0x000fc60007ffe0ff */
[----:B------:R-:W-:Y:S02]  /*25880*/  ISETP.GE.U32.AND P0, PT, R9, 0x7f000001, PT ;  /* 0x7f0000010900780c */ /* 0x000fe40003f06070 */
[----:B------:R-:W-:Y:S01]  /*25890*/  ISETP.GE.U32.AND P1, PT, R159, 0x7f000001, PT ;  /* 0x7f0000019f00780c */ /* 0x000fe20003f26070 */
[----:B------:R-:W-:Y:S01]  /*258a0*/  ISETP.GE.U32.AND P2, PT, R24, 0x7f000001, PT ;  /* 0x7f0000011800780c */ /* 0x000fe20003f46070 */
[----:B------:R-:W-:-:S09]  /*258b0*/  ISETP.GE.U32.AND P4, PT, R160, 0x7f000001, PT ;  /* 0x7f000001a000780c */ /* 0x000fd20003f86070 */
[----:B------:R-:W-:Y:S02]  /*258c0*/  @P0 IADD3 R9, PT, PT, R9, -0x7f000001, RZ ;  /* 0x80ffffff09090810 */ /* 0x000fe40007ffe0ff */
[----:B------:R-:W-:-:S03]  /*258d0*/  @P1 IADD3 R159, PT, PT, R159, -0x7f000001, RZ ;  /* 0x80ffffff9f9f1810 */ /* 0x000fc60007ffe0ff */
[----:B------:R-:W-:Y:S02]  /*258e0*/  ISETP.GE.U32.AND P0, PT, R9, 0x7f000001, PT ;  /* 0x7f0000010900780c */ /* 0x000fe40003f06070 */
[----:B------:R-:W-:Y:S01]  /*258f0*/  ISETP.GE.U32.AND P1, PT, R159, 0x7f000001, PT ;  /* 0x7f0000019f00780c */ /* 0x000fe20003f26070 */
[----:B------:R-:W-:Y:S02]  /*25900*/  @P3 IADD3 R25, PT, PT, R25, -0x7f000001, RZ ;  /* 0x80ffffff19193810 */ /* 0x000fe40007ffe0ff */
[----:B------:R-:W-:Y:S02]  /*25910*/  @P2 IADD3 R24, PT, PT, R24, -0x7f000001, RZ ;  /* 0x80ffffff18182810 */ /* 0x000fe40007ffe0ff */
[----:B------:R-:W-:Y:S02]  /*25920*/  @P4 IADD3 R160, PT, PT, R160, -0x7f000001, RZ ;  /* 0x80ffffffa0a04810 */ /* 0x000fe40007ffe0ff */
[----:B------:R-:W-:-:S04]  /*25930*/  IADD3 R139, PT, PT, R24, R25, RZ ;  /* 0x00000019188b7210 */ /* 0x000fc80007ffe0ff */
[----:B------:R-:W-:Y:S01]  /*25940*/  @P0 IADD3 R9, PT, PT, R9, -0x7f000001, RZ ;  /* 0x80ffffff09090810 */ /* 0x000fe20007ffe0ff */
[----:B------:R-:W-:Y:S01]  /*25950*/  ISETP.GE.U32.AND P3, PT, R158, 0x7f000001, PT ;  /* 0x7f0000019e00780c */ /* 0x000fe20003f66070 */
[----:B------:R-:W-:Y:S01]  /*25960*/  ISETP.GE.U32.AND P2, PT, R139, 0x7f000001, PT ;  /* 0x7f0000018b00780c */ /* 0x000fe20003f46070 */
[----:B------:R-:W-:Y:S02]  /*25970*/  @P1 IADD3 R159, PT, PT, R159, -0x7f000001, RZ ;  /* 0x80ffffff9f9f1810 */ /* 0x000fe40007ffe0ff */
[----:B------:R-:W-:Y:S01]  /*25980*/  ISETP.GE.U32.AND P0, PT, R9, 0x7f000001, PT ;  /* 0x7f0000010900780c */ /* 0x000fe20003f06070 */
[C---:B------:R-:W-:Y:S02]  /*25990*/  IMAD.WIDE.U32 R24, R160.reuse, 0x5fffffa, RZ ;  /* 0x05fffffaa0187825 */ /* 0x040fe400078e00ff */
[----:B------:R-:W-:Y:S02]  /*259a0*/  ISETP.GE.U32.AND P1, PT, R159, 0x7f000001, PT ;  /* 0x7f0000019f00780c */ /* 0x000fe40003f26070 */
[----:B------:R-:W-:-:S04]  /*259b0*/  IMAD R161, R160, 0x6, RZ ;  /* 0x00000006a0a17824 */ /* 0x000fc800078e02ff */
[----:B0-----:R-:W-:-:S04]  /*259c0*/  IMAD.HI.U32 R130, R161, 0x7f000001, R24 ;  /* 0x7f000001a1827827 */ /* 0x001fc800078e0018 */
[----:B------:R-:W-:Y:S01]  /*259d0*/  IMAD.WIDE.U32 R24, R128, R27, RZ ;  /* 0x0000001b80187225 */ /* 0x000fe200078e00ff */
[----:B------:R-:W-:Y:S02]  /*259e0*/  @P3 IADD3 R158, PT, PT, R158, -0x7f000001, RZ ;  /* 0x80ffffff9e9e3810 */ /* 0x000fe40007ffe0ff */
[----:B------:R-:W-:Y:S02]  /*259f0*/  @P2 IADD3 R139, PT, PT, R139, -0x7f000001, RZ ;  /* 0x80ffffff8b8b2810 */ /* 0x000fe40007ffe0ff */
[----:B------:R-:W-:Y:S01]  /*25a00*/  @P0 IADD3 R9, PT, PT, R9, -0x7f000001, RZ ;  /* 0x80ffffff09090810 */ /* 0x000fe20007ffe0ff */
[----:B------:R-:W-:Y:S01]  /*25a10*/  IMAD R161, R24, 0x7effffff, RZ ;  /* 0x7effffff18a17824 */ /* 0x000fe200078e02ff */
[----:B------:R-:W-:Y:S02]  /*25a20*/  @P1 IADD3 R159, PT, PT, R159, -0x7f000001, RZ ;  /* 0x80ffffff9f9f1810 */ /* 0x000fe40007ffe0ff */
[----:B------:R-:W-:Y:S01]  /*25a30*/  IADD3 R139, PT, PT, R139, R158, RZ ;  /* 0x0000009e8b8b7210 */ /* 0x000fe20007ffe0ff */
[----:B------:R-:W-:Y:S01]  /*25a40*/  IMAD.HI.U32 R25, R161, 0x7f000001, R24 ;  /* 0x7f000001a1197827 */ /* 0x000fe200078e0018 */
[----:B------:R-:W-:Y:S01]  /*25a50*/  IADD3 R24, PT, PT, R9, UR9, RZ ;  /* 0x0000000909187c10 */ /* 0x000fe2000fffe0ff */
[----:B------:R-:W-:Y:S01]  /*25a60*/  ISETP.GE.U32.AND P3, PT, R159, 0x7f000001, PT ;  /* 0x7f0000019f00780c */ /* 0x000fe20003f66070 */
[----:B------:R-:W-:Y:S01]  /*25a70*/  ISETP.GE.U32.AND P5, PT, R130, 0x7f000001, PT ;  /* 0x7f0000018200780c */ /* 0x000fe20003fa6070 */
[----:B------:R-:W-:-:S02]  /*25a80*/  ISETP.GE.U32.AND P4, PT, R139, 0x7f000001, PT ;  /* 0x7f0000018b00780c */ /* 0x000fc40003f86070 */
[----:B------:R-:W-:Y:S01]  /*25a90*/  ISETP.GE.U32.AND P1, PT, R24, 0x7f000001, PT ;  /* 0x7f0000011800780c */ /* 0x000fe20003f26070 */
[----:B------:R-:W-:-:S08]  /*25aa0*/  ISETP.GE.U32.AND P2, PT, R15, 0x7f000001, PT ;  /* 0x7f0000010f00780c */ /* 0x000fd00003f46070 */
[----:B------:R-:W-:Y:S02]  /*25ab0*/  @P3 IADD3 R159, PT, PT, R159, -0x7f000001, RZ ;  /* 0x80ffffff9f9f3810 */ /* 0x000fe40007ffe0ff */
[----:B------:R-:W-:Y:S02]  /*25ac0*/  @P5 IADD3 R130, PT, PT, R130, -0x7f000001, RZ ;  /* 0x80ffffff82825810 */ /* 0x000fe40007ffe0ff */
[----:B------:R-:W-:Y:S02]  /*25ad0*/  @P4 IADD3 R139, PT, PT, R139, -0x7f000001, RZ ;  /* 0x80ffffff8b8b4810 */ /* 0x000fe40007ffe0ff */
[----:B------:R-:W-:Y:S02]  /*25ae0*/  @P1 IADD3 R24, PT, PT, R24, -0x7f000001, RZ ;  /* 0x80ffffff18181810 */ /* 0x000fe40007ffe0ff */
[----:B------:R-:W-:Y:S02]  /*25af0*/  IADD3 R9, PT, PT, R139, R130, RZ ;  /* 0x000000828b097210 */ /* 0x000fe40007ffe0ff */
[----:B------:R-:W-:-:S02]  /*25b00*/  IADD3 R24, PT, PT, R24, R159, RZ ;  /* 0x0000009f18187210 */ /* 0x000fc40007ffe0ff */
[----:B------:R-:W-:Y:S01]  /*25b10*/  @P2 IADD3 R15, PT, PT, R15, -0x7f000001, RZ ;  /* 0x80ffffff0f0f2810 */ /* 0x000fe20007ffe0ff */
[----:B------:R-:W-:Y:S02]  /*25b20*/  ISETP.GE.U32.AND P3, PT, R9, 0x7f000001, PT ;  /* 0x7f0000010900780c */ /* 0x000fe40003f66070 */
[----:B------:R-:W-:Y:S01]  /*25b30*/  ISETP.GE.U32.AND P2, PT, R24, 0x7f000001, PT ;  /* 0x7f0000011800780c */ /* 0x000fe20003f46070 */
[----:B------:R-:W-:Y:S01]  /*25b40*/  ISETP.GE.U32.AND P0, PT, R14, 0x7f000001, PT ;  /* 0x7f0000010e00780c */ /* 0x000fe20003f06070 */
[----:B------:R-:W-:Y:S01]  /*25b50*/  ISETP.GE.U32.AND P1, PT, R15, 0x7f000001, PT ;  /* 0x7f0000010f00780c */ /* 0x000fe20003f26070 */
[----:B------:R-:W-:-:S08]  /*25b60*/  ISETP.GE.U32.AND P4, PT, R162, 0x7f000001, PT ;  /* 0x7f000001a200780c */ /* 0x000fd00003f86070 */
[----:B------:R-:W-:Y:S02]  /*25b70*/  @P3 IADD3 R9, PT, PT, R9, -0x7f000001, RZ ;  /* 0x80ffffff09093810 */ /* 0x000fe40007ffe0ff */
[----:B------:R-:W-:Y:S02]  /*25b80*/  @P2 IADD3 R24, PT, PT, R24, -0x7f000001, RZ ;  /* 0x80ffffff18182810 */ /* 0x000fe40007ffe0ff */
[----:B------:R-:W-:-:S03]  /*25b90*/  @P0 IADD3 R14, PT, PT, R14, -0x7f000001, RZ ;  /* 0x80ffffff0e0e0810 */ /* 0x000fc60007ffe0ff */
[----:B------:R-:W-:Y:S02]  /*25ba0*/  ISETP.GE.U32.AND P2, PT, R9, R24, PT ;  /* 0x000000180900720c */ /* 0x000fe40003f46070 */
[----:B------:R-:W-:Y:S01]  /*25bb0*/  ISETP.GE.U32.AND P0, PT, R14, 0x7f000001, PT ;  /* 0x7f0000010e00780c */ /* 0x000fe20003f06070 */
[----:B------:R-:W-:Y:S02]  /*25bc0*/  @P1 IADD3 R15, PT, PT, R15, -0x7f000001, RZ ;  /* 0x80ffffff0f0f1810 */ /* 0x000fe40007ffe0ff */
[----:B------:R-:W-:Y:S02]  /*25bd0*/  @P4 IADD3 R162, PT, PT, R162, -0x7f000001, RZ ;  /* 0x80ffffffa2a24810 */ /* 0x000fe40007ffe0ff */
[----:B-1----:R-:W-:Y:S01]  /*25be0*/  IADD3 R140, PT, PT, -R24, R9, RZ ;  /* 0x00000009188c7210 */ /* 0x002fe20007ffe1ff */
[----:B------:R-:W-:Y:S02]  /*25bf0*/  ISETP.GE.U32.AND P1, PT, R15, 0x7f000001, PT ;  /* 0x7f0000010f00780c */ /* 0x000fe40003f26070 */
[----:B------:R-:W-:-:S04]  /*25c00*/  IMAD.WIDE.U32 R158, R162, 0x5fffffa, RZ ;  /* 0x05fffffaa29e7825 */ /* 0x000fc800078e00ff */
[----:B------:R-:W-:Y:S01]  /*25c10*/  IMAD R139, R162, 0x6, RZ ;  /* 0x00000006a28b7824 */ /* 0x000fe200078e02ff */
[----:B------:R-:W-:Y:S02]  /*25c20*/  @!P2 IADD3 R140, PT, PT, R140, 0x7f000001, RZ ;  /* 0x7f0000018c8ca810 */ /* 0x000fe40007ffe0ff */
[----:B------:R-:W-:Y:S01]  /*25c30*/  @P0 IADD3 R14, PT, PT, R14, -0x7f000001, RZ ;  /* 0x80ffffff0e0e0810 */ /* 0x000fe20007ffe0ff */
[----:B------:R-:W-:-:S04]  /*25c40*/  IMAD.HI.U32 R139, R139, 0x7f000001, R158 ;  /* 0x7f0000018b8b7827 */ /* 0x000fc800078e009e */
[----:B------:R-:W-:Y:S01]  /*25c50*/  ISETP.GE.U32.AND P0, PT, R14, 0x7f000001, PT ;  /* 0x7f0000010e00780c */ /* 0x000fe20003f06070 */
[----:B------:R-:W-:-:S05]  /*25c60*/  @P1 IADD3 R15, PT, PT, R15, -0x7f000001, RZ ;  /* 0x80ffffff0f0f1810 */ /* 0x000fca0007ffe0ff */
[----:B------:R-:W-:-:S07]  /*25c70*/  ISETP.GE.U32.AND P1, PT, R15, 0x7f000001, PT ;  /* 0x7f0000010f00780c */ /* 0x000fce0003f26070 */
[----:B------:R-:W-:Y:S01]  /*25c80*/  @P0 IADD3 R14, PT, PT, R14, -0x7f000001, RZ ;  /* 0x80ffffff0e0e0810 */ /* 0x000fe20007ffe0ff */
[----:B------:R-:W-:-:S04]  /*25c90*/  ISETP.GE.U32.AND P2, PT, R148, 0x7f000001, PT ;  /* 0x7f0000019400780c */ /* 0x000fc80003f46070 */
[----:B------:R-:W-:Y:S01]  /*25ca0*/  ISETP.GE.U32.AND P0, PT, R14, 0x7f000001, PT ;  /* 0x7f0000010e00780c */ /* 0x000fe20003f06070 */
[----:B------:R-:W-:-:S05]  /*25cb0*/  @P1 IADD3 R15, PT, PT, R15, -0x7f000001, RZ ;  /* 0x80ffffff0f0f1810 */ /* 0x000fca0007ffe0ff */
[----:B------:R-:W-:-:S03]  /*25cc0*/  ISETP.GE.U32.AND P1, PT, R15, 0x7f000001, PT ;  /* 0x7f0000010f00780c */ /* 0x000fc60003f26070 */
[----:B------:R-:W-:-:S04]  /*25cd0*/  @P2 IADD3 R148, PT, PT, R148, -0x7f000001, RZ ;  /* 0x80ffffff94942810 */ /* 0x000fc80007ffe0ff */
[----:B------:R-:W-:Y:S01]  /*25ce0*/  @P0 IADD3 R14, PT, PT, R14, -0x7f000001, RZ ;  /* 0x80ffffff0e0e0810 */ /* 0x000fe20007ffe0ff */
[----:B------:R-:W-:-:S04]  /*25cf0*/  ISETP.GE.U32.AND P3, PT, R147, 0x7f000001, PT ;  /* 0x7f0000019300780c */ /* 0x000fc80003f66070 */
[----:B------:R-:W-:Y:S01]  /*25d00*/  ISETP.GE.U32.AND P0, PT, R14, 0x7f000001, PT ;  /* 0x7f0000010e00780c */ /* 0x000fe20003f06070 */
[----:B------:R-:W-:Y:S01]  /*25d10*/  @P1 IADD3 R15, PT, PT, R15, -0x7f000001, RZ ;  /* 0x80ffffff0f0f1810 */ /* 0x000fe20007ffe0ff */
[----:B------:R-:W-:-:S07]  /*25d20*/  ISETP.GE.U32.AND P1, PT, R148, 0x7f000001, PT ;  /* 0x7f0000019400780c */ /* 0x000fce0003f26070 */
[----:B------:R-:W-:-:S04]  /*25d30*/  @P3 IADD3 R147, PT, PT, R147, -0x7f000001, RZ ;  /* 0x80ffffff93933810 */ /* 0x000fc80007ffe0ff */
[----:B------:R-:W-:Y:S02]  /*25d40*/  @P0 IADD3 R14, PT, PT, R14, -0x7f000001, RZ ;  /* 0x80ffffff0e0e0810 */ /* 0x000fe40007ffe0ff */
[----:B------:R-:W-:Y:S02]  /*25d50*/  @P1 IADD3 R148, PT, PT, R148, -0x7f000001, RZ ;  /* 0x80ffffff94941810 */ /* 0x000fe40007ffe0ff */
[----:B------:R-:W-:Y:S02]  /*25d60*/  IADD3 R14, PT, PT, R14, UR10, RZ ;  /* 0x0000000a0e0e7c10 */ /* 0x000fe4000fffe0ff */
[----:B------:R-:W-:Y:S02]  /*25d70*/  IADD3 R148, PT, PT, R148, R147, RZ ;  /* 0x0000009394947210 */ /* 0x000fe40007ffe0ff */
[----:B------:R-:W3:Y:S01]  /*25d80*/  LD.E R147, desc[UR14][R12.64+0x238] ;  /* 0x0002380e0c937980 */ /* 0x000ee2000c101900 */
[----:B------:R-:W-:Y:S01]  /*25d90*/  ISETP.GE.U32.AND P0, PT, R14, 0x7f000001, PT ;  /* 0x7f0000010e00780c */ /* 0x000fe20003f06070 */
[----:B--2---:R-:W-:-:S04]  /*25da0*/  IMAD.WIDE.U32 R158, R26, R140, RZ ;  /* 0x0000008c1a9e7225 */ /* 0x004fc800078e00ff */
[----:B------:R-:W-:-:S04]  /*25db0*/  IMAD R9, R158, 0x7effffff, RZ ;  /* 0x7effffff9e097824 */ /* 0x000fc800078e02ff */
[----:B------:R-:W-:-:S04]  /*25dc0*/  IMAD.HI.U32 R9, R9, 0x7f000001, R158 ;  /* 0x7f00000109097827 */ /* 0x000fc800078e009e */
[----:B------:R-:W-:-:S04]  /*25dd0*/  IMAD.WIDE.U32 R158, R131, R28, RZ ;  /* 0x0000001c839e7225 */ /* 0x000fc800078e00ff */
[----:B------:R-:W-:-:S04]  /*25de0*/  IMAD R161, R158, 0x7effffff, RZ ;  /* 0x7effffff9ea17824 */ /* 0x000fc800078e02ff */
[----:B------:R-:W-:Y:S02]  /*25df0*/  IMAD.HI.U32 R24, R161, 0x7f000001, R158 ;  /* 0x7f000001a1187827 */ /* 0x000fe400078e009e */
[----:B------:R-:W2:Y:S01]  /*25e00*/  LD.E R159, desc[UR14][R12.64+0x234] ;  /* 0x0002340e0c9f7980 */ /* 0x000ea2000c101900 */
[----:B------:R-:W-:Y:S01]  /*25e10*/  @P0 IADD3 R14, PT, PT, R14, -0x7f000001, RZ ;  /* 0x80ffffff0e0e0810 */ /* 0x000fe20007ffe0ff */
[C---:B------:R-:W-:Y:S01]  /*25e20*/  ISETP.GE.U32.AND P0, PT, R156.reuse, 0x7f000001, PT ;  /* 0x7f0000019c00780c */ /* 0x040fe20003f06070 */
[----:B------:R-:W-:Y:S01]  /*25e30*/  ISETP.GE.U32.AND P2, PT, R149, 0x7f000001, PT ;  /* 0x7f0000019500780c */ /* 0x000fe20003f46070 */
[----:B------:R0:W4:Y:S11]  /*25e40*/  LD.E R12, desc[UR14][R12.64+0x23c] ;  /* 0x00023c0e0c0c7980 */ /* 0x000136000c101900 */
[----:B------:R-:W-:-:S05]  /*25e50*/  @P0 IADD3 R156, PT, PT, R156, -0x7f000001, RZ ;  /* 0x80ffffff9c9c0810 */ /* 0x000fca0007ffe0ff */
[----:B------:R-:W-:-:S13]  /*25e60*/  ISETP.GE.U32.AND P0, PT, R156, 0x7f000001, PT ;  /* 0x7f0000019c00780c */ /* 0x000fda0003f06070 */
[----:B------:R-:W-:Y:S01]  /*25e70*/  @P0 IADD3 R156, PT, PT, R156, -0x7f000001, RZ ;  /* 0x80ffffff9c9c0810 */ /* 0x000fe20007ffe0ff */
[----:B------:R-:W-:Y:S01]  /*25e80*/  ISETP.GE.U32.AND P0, PT, R148, 0x7f000001, PT ;  /* 0x7f0000019400780c */ /* 0x000fe20003f06070 */
[----:B------:R-:W-:-:S05]  /*25e90*/  @P2 IADD3 R149, PT, PT, R149, -0x7f000001, RZ ;  /* 0x80ffffff95952810 */ /* 0x000fca0007ffe0ff */
[----:B------:R-:W-:-:S07]  /*25ea0*/  ISETP.GE.U32.AND P1, PT, R149, 0x7f000001, PT ;  /* 0x7f0000019500780c */ /* 0x000fce0003f26070 */
[----:B------:R-:W-:Y:S01]  /*25eb0*/  @P0 IADD3 R148, PT, PT, R148, -0x7f000001, RZ ;  /* 0x80ffffff94940810 */ /* 0x000fe20007ffe0ff */
[----:B------:R-:W-:Y:S01]  /*25ec0*/  ISETP.GE.U32.AND P0, PT, R151, 0x7f000001, PT ;  /* 0x7f0000019700780c */ /* 0x000fe20003f06070 */
[----:B------:R-:W-:-:S04]  /*25ed0*/  ISETP.GE.U32.AND P3, PT, R150, 0x7f000001, PT ;  /* 0x7f0000019600780c */ /* 0x000fc80003f66070 */
[----:B------:R-:W-:Y:S01]  /*25ee0*/  @P1 IADD3 R149, PT, PT, R149, -0x7f000001, RZ ;  /* 0x80ffffff95951810 */ /* 0x000fe20007ffe0ff */
        /* <DEDUP_REMOVED lines=9> */
[----:B------:R-:W-:-:S05]  /*25f80*/  @P0 IADD3 R151, PT, PT, R151, -0x7f000001, RZ ;  /* 0x80ffffff97970810 */ /* 0x000fca0007ffe0ff */
[----:B------:R-:W-:Y:S01]  /*25f90*/  ISETP.GE.U32.AND P2, PT, R151, 0x7f000001, PT ;  /* 0x7f0000019700780c */ /* 0x000fe20003f46070 */
[----:B------:R-:W-:Y:S02]  /*25fa0*/  @P3 IADD3 R157, PT, PT, R157, -0x7f000001, RZ ;  /* 0x80ffffff9d9d3810 */ /* 0x000fe40007ffe0ff */
[----:B------:R-:W-:-:S03]  /*25fb0*/  @P1 IADD3 R155, PT, PT, R155, -0x7f000001, RZ ;  /* 0x80ffffff9b9b1810 */ /* 0x000fc60007ffe0ff */
[----:B------:R-:W-:Y:S02]  /*25fc0*/  ISETP.GE.U32.AND P3, PT, R157, 0x7f000001, PT ;  /* 0x7f0000019d00780c */ /* 0x000fe40003f66070 */
[----:B------:R-:W-:Y:S01]  /*25fd0*/  ISETP.GE.U32.AND P0, PT, R155, 0x7f000001, PT ;  /* 0x7f0000019b00780c */ /* 0x000fe20003f06070 */
[----:B------:R-:W-:-:S04]  /*25fe0*/  ISETP.GE.U32.AND P4, PT, R153, 0x7f000001, PT ;  /* 0x7f0000019900780c */ /* 0x000fc80003f86070 */
        /* <DEDUP_REMOVED lines=11> */
[----:B------:R-:W-:Y:S01]  /*260a0*/  IADD3 R158, PT, PT, R14, R15, RZ ;  /* 0x0000000f0e9e7210 */ /* 0x000fe20007ffe0ff */
[----:B------:R-:W-:Y:S01]  /*260b0*/  IMAD.WIDE.U32 R14, R126, R27, RZ ;  /* 0x0000001b7e0e7225 */ /* 0x000fe200078e00ff */
[----:B------:R-:W-:Y:S01]  /*260c0*/  @P0 IADD3 R155, PT, PT, R155, -0x7f000001, RZ ;  /* 0x80ffffff9b9b0810 */ /* 0x000fe20007ffe0ff */
[----:B------:R-:W-:Y:S02]  /*260d0*/  ISETP.GE.U32.AND P4, PT, R157, 0x7f000001, PT ;  /* 0x7f0000019d00780c */ /* 0x000fe40003f86070 */
[----:B------:R-:W-:Y:S01]  /*260e0*/  IMAD R161, R14, 0x7effffff, RZ ;  /* 0x7effffff0ea17824 */ /* 0x000fe200078e02ff */
[----:B------:R-:W-:Y:S02]  /*260f0*/  IADD3 R150, PT, PT, R156, R150, RZ ;  /* 0x000000969c967210 */ /* 0x000fe40007ffe0ff */
[----:B------:R-:W-:Y:S01]  /*26100*/  @P2 IADD3 R153, PT, PT, R153, -0x7f000001, RZ ;  /* 0x80ffffff99992810 */ /* 0x000fe20007ffe0ff */
[----:B------:R-:W-:Y:S01]  /*26110*/  ISETP.GE.U32.AND P0, PT, R155, 0x7f000001, PT ;  /* 0x7f0000019b00780c */ /* 0x000fe20003f06070 */
[----:B------:R-:W-:Y:S01]  /*26120*/  @P1 IADD3 R151, PT, PT, R151, -0x7f000001, RZ ;  /* 0x80ffffff97971810 */ /* 0x000fe20007ffe0ff */
[----:B------:R-:W-:Y:S01]  /*26130*/  IMAD.HI.U32 R14, R161, 0x7f000001, R14 ;  /* 0x7f000001a10e7827 */ /* 0x000fe200078e000e */
[----:B------:R-:W-:Y:S01]  /*26140*/  ISETP.GE.U32.AND P3, PT, R150, 0x7f000001, PT ;  /* 0x7f0000019600780c */ /* 0x000fe20003f66070 */
[----:B------:R-:W-:Y:S01]  /*26150*/  ISETP.GE.U32.AND P5, PT, R153, 0x7f000001, PT ;  /* 0x7f0000019900780c */ /* 0x000fe20003fa6070 */
[----:B------:R-:W-:Y:S01]  /*26160*/  ISETP.GE.U32.AND P2, PT, R154, 0x7f000001, PT ;  /* 0x7f0000019a00780c */ /* 0x000fe20003f46070 */
[----:B------:R-:W-:Y:S01]  /*26170*/  IMAD.WIDE.U32 R160, R132, R28, RZ ;  /* 0x0000001c84a07225 */ /* 0x000fe200078e00ff */
[----:B------:R-:W-:-:S02]  /*26180*/  IADD3 R156, PT, PT, R151, UR7, RZ ;  /* 0x00000007979c7c10 */ /* 0x000fc4000fffe0ff */
[----:B------:R-:W-:Y:S01]  /*26190*/  @P4 IADD3 R157, PT, PT, R157, -0x7f000001, RZ ;  /* 0x80ffffff9d9d4810 */ /* 0x000fe20007ffe0ff */
[----:B------:R-:W-:Y:S02]  /*261a0*/  IMAD R15, R160, 0x7effffff, RZ ;  /* 0x7effffffa00f7824 */ /* 0x000fe400078e02ff */
[----:B------:R-:W-:Y:S01]  /*261b0*/  ISETP.GE.U32.AND P4, PT, R156, 0x7f000001, PT ;  /* 0x7f0000019c00780c */ /* 0x000fe20003f86070 */
[----:B------:R-:W-:Y:S01]  /*261c0*/  @P0 IADD3 R155, PT, PT, R155, -0x7f000001, RZ ;  /* 0x80ffffff9b9b0810 */ /* 0x000fe20007ffe0ff */
[----:B------:R-:W-:Y:S01]  /*261d0*/  IMAD.HI.U32 R15, R15, 0x7f000001, R160 ;  /* 0x7f0000010f0f7827 */ /* 0x000fe200078e00a0 */
[----:B------:R-:W-:Y:S01]  /*261e0*/  IADD3 R160, PT, PT, R149, R145, RZ ;  /* 0x0000009195a07210 */ /* 0x000fe20007ffe0ff */
[----:B------:R-:W-:Y:S01]  /*261f0*/  ISETP.GE.U32.AND P0, PT, R146, 0x7f000001, PT ;  /* 0x7f0000019200780c */ /* 0x000fe20003f06070 */
[----:B------:R-:W-:Y:S02]  /*26200*/  IADD3 R152, PT, PT, R148, R152, RZ ;  /* 0x0000009894987210 */ /* 0x000fe40007ffe0ff */
[----:B------:R-:W-:-:S02]  /*26210*/  @P3 IADD3 R150, PT, PT, R150, -0x7f000001, RZ ;  /* 0x80ffffff96963810 */ /* 0x000fc40007ffe0ff */
[----:B------:R-:W-:Y:S02]  /*26220*/  @P5 IADD3 R153, PT, PT, R153, -0x7f000001, RZ ;  /* 0x80ffffff99995810 */ /* 0x000fe40007ffe0ff */
[----:B------:R-:W-:Y:S01]  /*26230*/  @P2 IADD3 R154, PT, PT, R154, -0x7f000001, RZ ;  /* 0x80ffffff9a9a2810 */ /* 0x000fe20007ffe0ff */
[----:B------:R-:W-:Y:S01]  /*26240*/  ISETP.GE.U32.AND P3, PT, R160, 0x7f000001, PT ;  /* 0x7f000001a000780c */ /* 0x000fe20003f66070 */
[----:B------:R-:W-:Y:S01]  /*26250*/  ISETP.GE.U32.AND P5, PT, R155, 0x7f000001, PT ;  /* 0x7f0000019b00780c */ /* 0x000fe20003fa6070 */
[----:B------:R-:W-:Y:S01]  /*26260*/  ISETP.GE.U32.AND P6, PT, R157, 0x7f000001, PT ;  /* 0x7f0000019d00780c */ /* 0x000fe20003fc6070 */
[----:B------:R-:W-:Y:S01]  /*26270*/  ISETP.GE.U32.AND P1, PT, R139, 0x7f000001, PT ;  /* 0x7f0000018b00780c */ /* 0x000fe20003f26070 */
[----:B------:R-:W-:Y:S01]  /*26280*/  ISETP.GE.U32.AND P2, PT, R152, 0x7f000001, PT ;  /* 0x7f0000019800780c */ /* 0x000fe20003f46070 */
[----:B------:R-:W-:Y:S02]  /*26290*/  IADD3 R150, PT, PT, R150, R154, RZ ;  /* 0x0000009a96967210 */ /* 0x000fe40007ffe0ff */
        /* <DEDUP_REMOVED lines=10> */
[----:B------:R-:W-:-:S02]  /*26340*/  IADD3 R160, PT, PT, R160, R146, RZ ;  /* 0x00000092a0a07210 */ /* 0x000fc40007ffe0ff */
[----:B------:R-:W-:Y:S02]  /*26350*/  @P4 IADD3 R153, PT, PT, R153, -0x7f000001, RZ ;  /* 0x80ffffff99994810 */ /* 0x000fe40007ffe0ff */
[----:B------:R-:W-:Y:S02]  /*26360*/  IADD3 R146, PT, PT, R155, UR11, RZ ;  /* 0x0000000b9b927c10 */ /* 0x000fe4000fffe0ff */
[----:B------:R-:W-:Y:S01]  /*26370*/  IADD3 R139, PT, PT, R152, R139, RZ ;  /* 0x0000008b988b7210 */ /* 0x000fe20007ffe0ff */
[----:B------:R-:W-:Y:S01]  /*26380*/  ISETP.GE.U32.AND P1, PT, R158, 0x7f000001, PT ;  /* 0x7f0000019e00780c */ /* 0x000fe20003f26070 */
[----:B------:R-:W-:Y:S01]  /*26390*/  @P0 IADD3 R150, PT, PT, R150, -0x7f000001, RZ ;  /* 0x80ffffff96960810 */ /* 0x000fe20007ffe0ff */
[----:B------:R-:W-:Y:S01]  /*263a0*/  ISETP.GE.U32.AND P0, PT, R153, 0x7f000001, PT ;  /* 0x7f0000019900780c */ /* 0x000fe20003f06070 */
[----:B------:R-:W-:Y:S01]  /*263b0*/  ISETP.GE.U32.AND P5, PT, R146, 0x7f000001, PT ;  /* 0x7f0000019200780c */ /* 0x000fe20003fa6070 */
[----:B------:R-:W-:Y:S01]  /*263c0*/  ISETP.GE.U32.AND P2, PT, R139, 0x7f000001, PT ;  /* 0x7f0000018b00780c */ /* 0x000fe20003f46070 */
[----:B------:R-:W-:Y:S01]  /*263d0*/  ISETP.GE.U32.AND P4, PT, R163, 0x7f000001, PT ;  /* 0x7f000001a300780c */ /* 0x000fe20003f86070 */
[----:B------:R-:W-:Y:S01]  /*263e0*/  ISETP.GE.U32.AND P3, PT, R160, 0x7f000001, PT ;  /* 0x7f000001a000780c */ /* 0x000fe20003f66070 */
[----:B------:R-:W-:-:S02]  /*263f0*/  IADD3 R157, PT, PT, R156, R157, RZ ;  /* 0x0000009d9c9d7210 */ /* 0x000fc40007ffe0ff */
[----:B------:R-:W-:-:S04]  /*26400*/  @P6 IADD3 R23, PT, PT, R23, -0x7f000001, RZ ;  /* 0x80ffffff17176810 */ /* 0x000fc80007ffe0ff */
[----:B------:R-:W-:Y:S02]  /*26410*/  @P1 IADD3 R158, PT, PT, R158, -0x7f000001, RZ ;  /* 0x80ffffff9e9e1810 */ /* 0x000fe40007ffe0ff */
[----:B------:R-:W-:Y:S01]  /*26420*/  IADD3 R152, PT, PT, R150, R23, RZ ;  /* 0x0000001796987210 */ /* 0x000fe20007ffe0ff */
[----:B------:R-:W-:Y:S01]  /*26430*/  ISETP.GE.U32.AND P1, PT, R157, 0x7f000001, PT ;  /* 0x7f0000019d00780c */ /* 0x000fe20003f26070 */
[----:B------:R-:W-:Y:S02]  /*26440*/  @P0 IADD3 R153, PT, PT, R153, -0x7f000001, RZ ;  /* 0x80ffffff99990810 */ /* 0x000fe40007ffe0ff */
[----:B------:R-:W-:Y:S02]  /*26450*/  @P5 IADD3 R146, PT, PT, R146, -0x7f000001, RZ ;  /* 0x80ffffff92925810 */ /* 0x000fe40007ffe0ff */
[----:B------:R-:W-:Y:S02]  /*26460*/  @P2 IADD3 R139, PT, PT, R139, -0x7f000001, RZ ;  /* 0x80ffffff8b8b2810 */ /* 0x000fe40007ffe0ff */
[----:B------:R-:W-:-:S02]  /*26470*/  @P4 IADD3 R163, PT, PT, R163, -0x7f000001, RZ ;  /* 0x80ffffffa3a34810 */ /* 0x000fc40007ffe0ff */
[----:B------:R-:W-:Y:S01]  /*26480*/  @P3 IADD3 R160, PT, PT, R160, -0x7f000001, RZ ;  /* 0x80ffffffa0a03810 */ /* 0x000fe20007ffe0ff */
[----:B------:R-:W-:Y:S01]  /*26490*/  ISETP.GE.U32.AND P2, PT, R152, 0x7f000001, PT ;  /* 0x7f0000019800780c */ /* 0x000fe20003f46070 */
[----:B0-----:R-:W-:Y:S02]  /*264a0*/  IADD3 R13, PT, PT, R146, R153, RZ ;  /* 0x00000099920d7210 */ /* 0x001fe40007ffe0ff */
[----:B------:R-:W-:Y:S01]  /*264b0*/  IADD3 R146, PT, PT, R160, R163, RZ ;  /* 0x000000a3a0927210 */ /* 0x000fe20007ffe0ff */
[----:B------:R-:W-:Y:S01]  /*264c0*/  IMAD.WIDE.U32 R164, R127, R27, RZ ;  /* 0x0000001b7fa47225 */ /* 0x000fe200078e00ff */
[----:B------:R-:W-:Y:S01]  /*264d0*/  ISETP.GE.U32.AND P6, PT, R139, R158, PT ;  /* 0x0000009e8b00720c */ /* 0x000fe20003fc6070 */
[----:B------:R-:W-:Y:S01]  /*264e0*/  @P1 IADD3 R157, PT, PT, R157, -0x7f000001, RZ ;  /* 0x80ffffff9d9d1810 */ /* 0x000fe20007ffe0ff */
[----:B------:R-:W-:Y:S01]  /*264f0*/  ISETP.GE.U32.AND P0, PT, R13, 0x7f000001, PT ;  /* 0x7f0000010d00780c */ /* 0x000fe20003f06070 */
[----:B------:R-:W-:Y:S01]  /*26500*/  ISETP.GE.U32.AND P1, PT, R146, 0x7f000001, PT ;  /* 0x7f0000019200780c */ /* 0x000fe20003f26070 */
[----:B------:R-:W-:-:S02]  /*26510*/  IMAD R145, R164, 0x7effffff, RZ ;  /* 0x7effffffa4917824 */ /* 0x000fc400078e02ff */
[----:B------:R-:W-:Y:S02]  /*26520*/  IMAD.WIDE.U32 R148, R133, R28, RZ ;  /* 0x0000001c85947225 */ /* 0x000fe400078e00ff */
[----:B------:R-:W-:Y:S02]  /*26530*/  @P2 IADD3 R152, PT, PT, R152, -0x7f000001, RZ ;  /* 0x80ffffff98982810 */ /* 0x000fe40007ffe0ff */
[----:B------:R-:W-:Y:S01]  /*26540*/  IADD3 R158, PT, PT, -R158, R139, RZ ;  /* 0x0000008b9e9e7210 */ /* 0x000fe20007ffe1ff */
[----:B------:R-:W-:Y:S02]  /*26550*/  IMAD.HI.U32 R130, R145, 0x7f000001, R164 ;  /* 0x7f00000191827827 */ /* 0x000fe400078e00a4 */
[----:B------:R-:W-:Y:S02]  /*26560*/  ISETP.GE.U32.AND P2, PT, R152, R157, PT ;  /* 0x0000009d9800720c */ /* 0x000fe40003f46070 */
[----:B------:R-:W-:Y:S01]  /*26570*/  IMAD R145, R148, 0x7effffff, RZ ;  /* 0x7effffff94917824 */ /* 0x000fe200078e02ff */
[----:B------:R-:W-:-:S02]  /*26580*/  @!P6 IADD3 R158, PT, PT, R158, 0x7f000001, RZ ;  /* 0x7f0000019e9ee810 */ /* 0x000fc40007ffe0ff */
[----:B------:R-:W-:Y:S02]  /*26590*/  @P0 IADD3 R13, PT, PT, R13, -0x7f000001, RZ ;  /* 0x80ffffff0d0d0810 */ /* 0x000fe40007ffe0ff */
[----:B------:R-:W-:Y:S01]  /*265a0*/  @P1 IADD3 R146, PT, PT, R146, -0x7f000001, RZ ;  /* 0x80ffffff92921810 */ /* 0x000fe20007ffe0ff */
[----:B------:R-:W-:-:S04]  /*265b0*/  IMAD.HI.U32 R145, R145, 0x7f000001, R148 ;  /* 0x7f00000191917827 */ /* 0x000fc800078e0094 */
[----:B------:R-:W-:Y:S01]  /*265c0*/  IMAD.WIDE.U32 R148, R129, R27, RZ ;  /* 0x0000001b81947225 */ /* 0x000fe200078e00ff */
[----:B------:R-:W-:Y:S01]  /*265d0*/  IADD3 R160, PT, PT, -R157, R152, RZ ;  /* 0x000000989da07210 */ /* 0x000fe20007ffe1ff */
[----:B------:R-:W-:Y:S02]  /*265e0*/  ISETP.GE.U32.AND P0, PT, R146, R13, PT ;  /* 0x0000000d9200720c */ /* 0x000fe40003f06070 */
[----:B------:R-:W-:Y:S02]  /*265f0*/  IMAD R27, R148, 0x7effffff, RZ ;  /* 0x7effffff941b7824 */ /* 0x000fe400078e02ff */
[----:B------:R-:W-:Y:S01]  /*26600*/  IMAD.WIDE.U32 R150, R26, R158, RZ ;  /* 0x0000009e1a967225 */ /* 0x000fe200078e00ff */
[----:B------:R-:W-:-:S03]  /*26610*/  @!P2 IADD3 R160, PT, PT, R160, 0x7f000001, RZ ;  /* 0x7f000001a0a0a810 */ /* 0x000fc60007ffe0ff */
[----:B------:R-:W-:-:S04]  /*26620*/  IMAD.HI.U32 R27, R27, 0x7f000001, R148 ;  /* 0x7f0000011b1b7827 */ /* 0x000fc800078e0094 */
[----:B------:R-:W-:-:S04]  /*26630*/  IMAD.WIDE.U32 R148, R134, R28, RZ ;  /* 0x0000001c86947225 */ /* 0x000fc800078e00ff */
[----:B------:R-:W-:Y:S01]  /*26640*/  IMAD R139, R150, 0x7effffff, RZ ;  /* 0x7effffff968b7824 */ /* 0x000fe200078e02ff */
[----:B------:R-:W-:Y:S01]  /*26650*/  IADD3 R13, PT, PT, -R13, R146, RZ ;  /* 0x000000920d0d7210 */ /* 0x000fe20007ffe1ff */
[----:B------:R-:W-:Y:S02]  /*26660*/  IMAD R161, R148, 0x7effffff, RZ ;  /* 0x7effffff94a17824 */ /* 0x000fe400078e02ff */
[----:B------:R-:W-:-:S04]  /*26670*/  IMAD.HI.U32 R139, R139, 0x7f000001, R150 ;  /* 0x7f0000018b8b7827 */ /* 0x000fc800078e0096 */
[----:B------:R-:W-:Y:S01]  /*26680*/  IMAD.WIDE.U32 R150, R26, R160, RZ ;  /* 0x000000a01a967225 */ /* 0x000fe200078e00ff */
[----:B------:R-:W-:-:S03]  /*26690*/  @!P0 IADD3 R13, PT, PT, R13, 0x7f000001, RZ ;  /* 0x7f0000010d0d8810 */ /* 0x000fc60007ffe0ff */
[----:B------:R-:W-:-:S04]  /*266a0*/  IMAD.HI.U32 R28, R161, 0x7f000001, R148 ;  /* 0x7f000001a11c7827 */ /* 0x000fc800078e0094 */
[----:B------:R-:W-:-:S04]  /*266b0*/  IMAD.WIDE.U32 R148, R128, R29, RZ ;  /* 0x0000001d80947225 */ /* 0x000fc800078e00ff */
[----:B------:R-:W-:Y:S02]  /*266c0*/  IMAD R23, R150, 0x7effffff, RZ ;  /* 0x7effffff96177824 */ /* 0x000fe400078e02ff */
[----:B------:R-:W-:Y:S02]  /*266d0*/  IMAD R161, R148, 0x7effffff, RZ ;  /* 0x7effffff94a17824 */ /* 0x000fe400078e02ff */
[----:B------:R-:W-:-:S04]  /*266e0*/  IMAD.HI.U32 R23, R23, 0x7f000001, R150 ;  /* 0x7f00000117177827 */ /* 0x000fc800078e0096 */
[----:B------:R-:W-:-:S04]  /*266f0*/  IMAD.WIDE.U32 R150, R26, R13, RZ ;  /* 0x0000000d1a967225 */ /* 0x000fc800078e00ff */
[----:B------:R-:W-:-:S04]  /*26700*/  IMAD.HI.U32 R148, R161, 0x7f000001, R148 ;  /* 0x7f000001a1947827 */ /* 0x000fc800078e0094 */
[----:B------:R-:W-:-:S04]  /*26710*/  IMAD R149, R150, 0x7effffff, RZ ;  /* 0x7effffff96957824 */ /* 0x000fc800078e02ff */
[----:B------:R-:W-:-:S04]  /*26720*/  IMAD.HI.U32 R26, R149, 0x7f000001, R150 ;  /* 0x7f000001951a7827 */ /* 0x000fc800078e0096 */
[----:B--2---:R-:W-:-:S04]  /*26730*/  IMAD.WIDE.U32 R150, R159, R160, RZ ;  /* 0x000000a09f967225 */ /* 0x004fc800078e00ff */
        /* <DEDUP_REMOVED lines=28> */
[----:B------:R-:W-:-:S04]  /*26900*/  IMAD.WIDE.U32 R154, R147, R140, RZ ;  /* 0x0000008c939a7225 */ /* 0x000fc800078e00ff */
[----:B------:R-:W-:-:S04]  /*26910*/  IMAD.WIDE.U32 R156, R153, 0x5fffffa, RZ ;  /* 0x05fffffa999c7825 */ /* 0x000fc800078e00ff */
[----:B------:R-:W-:-:S03]  /*26920*/  IMAD R153, R153, 0x6, RZ ;  /* 0x0000000699997824 */ /* 0x000fc600078e02ff */
[----:B------:R-:W-:Y:S01]  /*26930*/  @P1 IADD3 R159, PT, PT, R159, -0x7f000001, RZ ;  /* 0x80ffffff9f9f1810 */ /* 0x000fe20007ffe0ff */
[----:B------:R-:W-:-:S04]  /*26940*/  IMAD.HI.U32 R153, R153, 0x7f000001, R156 ;  /* 0x7f00000199997827 */ /* 0x000fc800078e009c */
[----:B------:R-:W-:-:S04]  /*26950*/  IMAD.WIDE.U32 R156, R159, 0x5fffffa, RZ ;  /* 0x05fffffa9f9c7825 */ /* 0x000fc800078e00ff */
[----:B------:R-:W-:Y:S02]  /*26960*/  IMAD R147, R154, 0x7effffff, RZ ;  /* 0x7effffff9a937824 */ /* 0x000fe400078e02ff */
[----:B------:R-:W-:Y:S02]  /*26970*/  IMAD R159, R159, 0x6, RZ ;  /* 0x000000069f9f7824 */ /* 0x000fe400078e02ff */
[----:B------:R-:W-:-:S04]  /*26980*/  IMAD.HI.U32 R155, R147, 0x7f000001, R154 ;  /* 0x7f000001939b7827 */ /* 0x000fc800078e009a */
        /* <DEDUP_REMOVED lines=10> */
[----:B------:R-:W-:-:S05]  /*26a30*/  IMAD.HI.U32 R160, R159, 0x7f000001, R156 ;  /* 0x7f0000019fa07827 */ /* 0x000fca00078e009c */
[----:B------:R-:W-:Y:S01]  /*26a40*/  ISETP.GE.U32.AND P1, PT, R160, 0x7f000001, PT ;  /* 0x7f000001a000780c */ /* 0x000fe20003f26070 */
[----:B------:R-:W-:-:S04]  /*26a50*/  IMAD.WIDE.U32 R156, R126, R29, RZ ;  /* 0x0000001d7e9c7225 */ /* 0x000fc800078e00ff */
[----:B------:R-:W-:Y:S01]  /*26a60*/  IMAD R159, R156, 0x7effffff, RZ ;  /* 0x7effffff9c9f7824 */ /* 0x000fe200078e02ff */
[----:B------:R-:W-:Y:S01]  /*26a70*/  @P0 IADD3 R161, PT, PT, R161, -0x7f000001, RZ ;  /* 0x80ffffffa1a10810 */ /* 0x000fe20007ffe0ff */
[----:B------:R-:W-:-:S04]  /*26a80*/  IMAD.WIDE.U32 R12, R12, R13, RZ ;  /* 0x0000000d0c0c7225 */ /* 0x000fc800078e00ff */
[----:B------:R-:W-:Y:S02]  /*26a90*/  IMAD.HI.U32 R140, R159, 0x7f000001, R156 ;  /* 0x7f0000019f8c7827 */ /* 0x000fe400078e009c */
[----:B------:R-:W-:Y:S02]  /*26aa0*/  @P1 IADD3 R160, PT, PT, R160, -0x7f000001, RZ ;  /* 0x80ffffffa0a01810 */ /* 0x000fe40007ffe0ff */
[----:B------:R-:W-:Y:S02]  /*26ab0*/  IMAD R157, R12, 0x7effffff, RZ ;  /* 0x7effffff0c9d7824 */ /* 0x000fe400078e02ff */
[----:B------:R-:W-:Y:S01]  /*26ac0*/  IMAD.WIDE.U32 R158, R161, 0x5fffffa, RZ ;  /* 0x05fffffaa19e7825 */ /* 0x000fe200078e00ff */
[----:B------:R-:W-:-:S03]  /*26ad0*/  ISETP.GE.U32.AND P1, PT, R27, 0x7f000001, PT ;  /* 0x7f0000011b00780c */ /* 0x000fc60003f26070 */
[----:B------:R-:W-:Y:S02]  /*26ae0*/  IMAD R161, R161, 0x6, RZ ;  /* 0x00000006a1a17824 */ /* 0x000fe400078e02ff */
[----:B------:R-:W-:-:S04]  /*26af0*/  IMAD.HI.U32 R157, R157, 0x7f000001, R12 ;  /* 0x7f0000019d9d7827 */ /* 0x000fc800078e000c */
[----:B------:R-:W-:-:S04]  /*26b00*/  IMAD.WIDE.U32 R12, R160, 0x5fffffa, RZ ;  /* 0x05fffffaa00c7825 */ /* 0x000fc800078e00ff */
[----:B------:R-:W-:-:S04]  /*26b10*/  IMAD.HI.U32 R158, R161, 0x7f000001, R158 ;  /* 0x7f000001a19e7827 */ /* 0x000fc800078e009e */
[----:B------:R-:W-:Y:S01]  /*26b20*/  IMAD R159, R160, 0x6, RZ ;  /* 0x00000006a09f7824 */ /* 0x000fe200078e02ff */
[----:B------:R-:W-:-:S03]  /*26b30*/  ISETP.GE.U32.AND P0, PT, R25, 0x7f000001, PT ;  /* 0x7f0000011900780c */ /* 0x000fc60003f06070 */
[----:B------:R-:W-:Y:S01]  /*26b40*/  IMAD.HI.U32 R156, R159, 0x7f000001, R12 ;  /* 0x7f0000019f9c7827 */ /* 0x000fe200078e000c */
[----:B------:R-:W-:-:S03]  /*26b50*/  @P1 IADD3 R27, PT, PT, R27, -0x7f000001, RZ ;  /* 0x80ffffff1b1b1810 */ /* 0x000fc60007ffe0ff */
[----:B------:R-:W-:-:S04]  /*26b60*/  IMAD.WIDE.U32 R12, R127, R29, RZ ;  /* 0x0000001d7f0c7225 */ /* 0x000fc800078e00ff */
        /* <DEDUP_REMOVED lines=8> */
[----:B------:R-:W-:-:S04]  /*26bf0*/  IMAD.HI.U32 R29, R29, 0x7f000001, R12 ;  /* 0x7f0000011d1d7827 */ /* 0x000fc800078e000c */
[----:B------:R-:W-:Y:S01]  /*26c00*/  IMAD.WIDE.U32 R12, R131, R30, RZ ;  /* 0x0000001e830c7225 */ /* 0x000fe200078e00ff */
[----:B------:R-:W-:-:S03]  /*26c10*/  ISETP.GE.U32.AND P2, PT, R148, 0x7f000001, PT ;  /* 0x7f0000019400780c */ /* 0x000fc60003f46070 */
[----:B------:R-:W-:Y:S01]  /*26c20*/  IMAD R161, R12, 0x7effffff, RZ ;  /* 0x7effffff0ca17824 */ /* 0x000fe200078e02ff */
[----:B------:R-:W-:Y:S02]  /*26c30*/  @P1 IADD3 R28, PT, PT, R28, -0x7f000001, RZ ;  /* 0x80ffffff1c1c1810 */ /* 0x000fe40007ffe0ff */
[----:B------:R-:W-:Y:S01]  /*26c40*/  @P0 IADD3 R27, PT, PT, R27, -0x7f000001, RZ ;  /* 0x80ffffff1b1b0810 */ /* 0x000fe20007ffe0ff */
[----:B------:R-:W-:Y:S01]  /*26c50*/  IMAD.HI.U32 R160, R161, 0x7f000001, R12 ;  /* 0x7f000001a1a07827 */ /* 0x000fe200078e000c */
[----:B------:R-:W-:-:S03]  /*26c60*/  IADD3 R161, PT, PT, R141, R25, RZ ;  /* 0x000000198da17210 */ /* 0x000fc60007ffe0ff */
[----:B------:R-:W-:Y:S01]  /*26c70*/  IMAD.WIDE.U32 R12, R132, R30, RZ ;  /* 0x0000001e840c7225 */ /* 0x000fe200078e00ff */
[----:B------:R-:W-:-:S03]  /*26c80*/  IADD3 R28, PT, PT, R27, R28, RZ ;  /* 0x0000001c1b1c7210 */ /* 0x000fc60007ffe0ff */
[----:B------:R-:W-:Y:S01]  /*26c90*/  IMAD R25, R12, 0x7effffff, RZ ;  /* 0x7effffff0c197824 */ /* 0x000fe200078e02ff */
[----:B------:R-:W-:Y:S01]  /*26ca0*/  @P2 IADD3 R148, PT, PT, R148, -0x7f000001, RZ ;  /* 0x80ffffff94942810 */ /* 0x000fe20007ffe0ff */
[----:B------:R-:W-:Y:S02]  /*26cb0*/  ISETP.GE.U32.AND P2, PT, R28, 0x7f000001, PT ;  /* 0x7f0000011c00780c */ /* 0x000fe40003f46070 */
        /* <DEDUP_REMOVED lines=9> */
[----:B------:R-:W-:Y:S02]  /*26d50*/  @P1 IADD3 R24, PT, PT, R24, -0x7f000001, RZ ;  /* 0x80ffffff18181810 */ /* 0x000fe40007ffe0ff */
[----:B------:R-:W-:Y:S01]  /*26d60*/  @P0 IADD3 R161, PT, PT, R161, -0x7f000001, RZ ;  /* 0x80ffffffa1a10810 */ /* 0x000fe20007ffe0ff */
[----:B------:R-:W-:-:S04]  /*26d70*/  IMAD.HI.U32 R30, R163, 0x7f000001, R12 ;  /* 0x7f000001a31e7827 */ /* 0x000fc800078e000c */
[----:B------:R-:W-:Y:S01]  /*26d80*/  IMAD.WIDE.U32 R12, R28, UR5, RZ ;  /* 0x000000051c0c7c25 */ /* 0x000fe2000f8e00ff */
[----:B------:R-:W-:Y:S01]  /*26d90*/  IADD3 R24, PT, PT, R161, R24, RZ ;  /* 0x00000018a1187210 */ /* 0x000fe20007ffe0ff */
[----:B------:R-:W-:Y:S02]  /*26da0*/  ISETP.GE.U32.AND P0, PT, R130, 0x7f000001, PT ;  /* 0x7f0000018200780c */ /* 0x000fe40003f06070 */
[----:B------:R-:W-:-:S04]  /*26db0*/  IMAD R161, R12, 0x7effffff, RZ ;  /* 0x7effffff0ca17824 */ /* 0x000fc800078e02ff */
[----:B------:R-:W-:-:S05]  /*26dc0*/  IMAD.HI.U32 R161, R161, 0x7f000001, R12 ;  /* 0x7f000001a1a17827 */ /* 0x000fca00078e000c */
[----:B------:R-:W-:Y:S02]  /*26dd0*/  ISETP.GE.U32.AND P1, PT, R161, 0x7f000001, PT ;  /* 0x7f000001a100780c */ /* 0x000fe40003f26070 */
[----:B------:R-:W-:Y:S02]  /*26de0*/  @P0 IADD3 R130, PT, PT, R130, -0x7f000001, RZ ;  /* 0x80ffffff82820810 */ /* 0x000fe40007ffe0ff */
[----:B------:R-:W-:Y:S02]  /*26df0*/  IADD3 R141, PT, PT, R141, R148, RZ ;  /* 0x000000948d8d7210 */ /* 0x000fe40007ffe0ff */
[----:B------:R-:W-:Y:S01]  /*26e00*/  IADD3 R148, PT, PT, R144, R130, RZ ;  /* 0x0000008290947210 */ /* 0x000fe20007ffe0ff */
[----:B------:R-:W-:Y:S01]  /*26e10*/  ISETP.GE.U32.AND P2, PT, R145, 0x7f000001, PT ;  /* 0x7f0000019100780c */ /* 0x000fe20003f46070 */
[----:B------:R-:W-:-:S05]  /*26e20*/  ISETP.GE.U32.AND P0, PT, R14, 0x7f000001, PT ;  /* 0x7f0000010e00780c */ /* 0x000fca0003f06070 */
[----:B------:R-:W-:Y:S01]  /*26e30*/  @P1 IADD3 R161, PT, PT, R161, -0x7f000001, RZ ;  /* 0x80ffffffa1a11810 */ /* 0x000fe20007ffe0ff */
[----:B------:R-:W-:-:S06]  /*26e40*/  ISETP.GE.U32.AND P1, PT, R148, 0x7f000001, PT ;  /* 0x7f0000019400780c */ /* 0x000fcc0003f26070 */
[----:B------:R-:W-:Y:S02]  /*26e50*/  @P2 IADD3 R145, PT, PT, R145, -0x7f000001, RZ ;  /* 0x80ffffff91912810 */ /* 0x000fe40007ffe0ff */
[----:B------:R-:W-:-:S05]  /*26e60*/  @P0 IADD3 R14, PT, PT, R14, -0x7f000001, RZ ;  /* 0x80ffffff0e0e0810 */ /* 0x000fca0007ffe0ff */
[----:B------:R-:W-:-:S04]  /*26e70*/  @P1 IADD3 R148, PT, PT, R148, -0x7f000001, RZ ;  /* 0x80ffffff94941810 */ /* 0x000fc80007ffe0ff */
[----:B------:R-:W-:Y:S02]  /*26e80*/  IADD3 R145, PT, PT, R148, R145, RZ ;  /* 0x0000009194917210 */ /* 0x000fe40007ffe0ff */
[----:B------:R-:W-:-:S05]  /*26e90*/  IADD3 R148, PT, PT, R142, R14, RZ ;  /* 0x0000000e8e947210 */ /* 0x000fca0007ffe0ff */
[----:B------:R-:W-:Y:S01]  /*26ea0*/  ISETP.GE.U32.AND P0, PT, R148, 0x7f000001, PT ;  /* 0x7f0000019400780c */ /* 0x000fe20003f06070 */
[----:B------:R-:W-:Y:S01]  /*26eb0*/  ISETP.GE.U32.AND P1, PT, R15, 0x7f000001, PT ;  /* 0x7f0000010f00780c */ /* 0x000fe20003f26070 */
[----:B------:R-:W-:Y:S01]  /*26ec0*/  ISETP.GE.U32.AND P3, PT, R24, 0x7f000001, PT ;  /* 0x7f0000011800780c */ /* 0x000fe20003f66070 */
[----:B------:R-:W-:Y:S01]  /*26ed0*/  ISETP.GE.U32.AND P2, PT, R145, 0x7f000001, PT ;  /* 0x7f0000019100780c */ /* 0x000fe20003f46070 */
[----:B------:R-:W-:-:S09]  /*26ee0*/  IMAD.WIDE.U32 R12, R161, 0x5fffffa, RZ ;  /* 0x05fffffaa10c7825 */ /* 0x000fd200078e00ff */
[----:B------:R-:W-:Y:S01]  /*26ef0*/  @P0 IADD3 R148, PT, PT, R148, -0x7f000001, RZ ;  /* 0x80ffffff94940810 */ /* 0x000fe20007ffe0ff */
[----:B------:R-:W-:Y:S01]  /*26f00*/  ISETP.GE.U32.AND P0, PT, R140, 0x7f000001, PT ;  /* 0x7f0000018c00780c */ /* 0x000fe20003f06070 */
[----:B------:R-:W-:Y:S01]  /*26f10*/  @P1 IADD3 R15, PT, PT, R15, -0x7f000001, RZ ;  /* 0x80ffffff0f0f1810 */ /* 0x000fe20007ffe0ff */
[----:B------:R-:W-:Y:S01]  /*26f20*/  IMAD R161, R161, 0x6, RZ ;  /* 0x00000006a1a17824 */ /* 0x000fe200078e02ff */
[----:B------:R-:W-:-:S03]  /*26f30*/  @P3 IADD3 R24, PT, PT, R24, -0x7f000001, RZ ;  /* 0x80ffffff18183810 */ /* 0x000fc60007ffe0ff */
[----:B------:R-:W-:Y:S01]  /*26f40*/  IMAD.HI.U32 R130, R161, 0x7f000001, R12 ;  /* 0x7f000001a1827827 */ /* 0x000fe200078e000c */
[----:B------:R-:W-:-:S03]  /*26f50*/  IADD3 R15, PT, PT, R148, R15, RZ ;  /* 0x0000000f940f7210 */ /* 0x000fc60007ffe0ff */
[----:B------:R-:W-:Y:S01]  /*26f60*/  IMAD.WIDE.U32 R12, R24, UR4, RZ ;  /* 0x00000004180c7c25 */ /* 0x000fe2000f8e00ff */
[----:B------:R-:W-:Y:S02]  /*26f70*/  @P2 IADD3 R145, PT, PT, R145, -0x7f000001, RZ ;  /* 0x80ffffff91912810 */ /* 0x000fe40007ffe0ff */
[----:B------:R-:W-:Y:S01]  /*26f80*/  @P0 IADD3 R140, PT, PT, R140, -0x7f000001, RZ ;  /* 0x80ffffff8c8c0810 */ /* 0x000fe20007ffe0ff */
[----:B------:R-:W-:Y:S01]  /*26f90*/  IMAD R161, R12, 0x7effffff, RZ ;  /* 0x7effffff0ca17824 */ /* 0x000fe200078e02ff */
[----:B------:R-:W-:-:S03]  /*26fa0*/  ISETP.GE.U32.AND P0, PT, R15, 0x7f000001, PT ;  /* 0x7f0000010f00780c */ /* 0x000fc60003f06070 */
[----:B------:R-:W-:-:S04]  /*26fb0*/  IMAD.HI.U32 R14, R161, 0x7f000001, R12 ;  /* 0x7f000001a10e7827 */ /* 0x000fc800078e000c */
[----:B------:R-:W-:-:S04]  /*26fc0*/  IMAD.WIDE.U32 R12, R145, UR6, RZ ;  /* 0x00000006910c7c25 */ /* 0x000fc8000f8e00ff */
[----:B------:R-:W-:Y:S02]  /*26fd0*/  IMAD R161, R12, 0x7effffff, RZ ;  /* 0x7effffff0ca17824 */ /* 0x000fe400078e02ff */
[----:B------:R-:W-:Y:S01]  /*26fe0*/  @P0 IADD3 R15, PT, PT, R15, -0x7f000001, RZ ;  /* 0x80ffffff0f0f0810 */ /* 0x000fe20007ffe0ff */
[----:B------:R-:W-:Y:S01]  /*26ff0*/  ISETP.GE.U32.AND P0, PT, R29, 0x7f000001, PT ;  /* 0x7f0000011d00780c */ /* 0x000fe20003f06070 */
[----:B------:R-:W-:-:S05]  /*27000*/  IMAD.HI.U32 R161, R161, 0x7f000001, R12 ;  /* 0x7f000001a1a17827 */ /* 0x000fca00078e000c */
[----:B------:R-:W-:-:S07]  /*27010*/  ISETP.GE.U32.AND P1, PT, R161, 0x7f000001, PT ;  /* 0x7f000001a100780c */ /* 0x000fce0003f26070 */
[----:B------:R-:W-:Y:S01]  /*27020*/  @P0 IADD3 R29, PT, PT, R29, -0x7f000001, RZ ;  /* 0x80ffffff1d1d0810 */ /* 0x000fe20007ffe0ff */
[----:B------:R-:W-:-:S05]  /*27030*/  ISETP.GE.U32.AND P0, PT, R141, 0x7f000001, PT ;  /* 0x7f0000018d00780c */ /* 0x000fca0003f06070 */
[----:B------:R-:W-:Y:S01]  /*27040*/  @P1 IADD3 R161, PT, PT, R161, -0x7f000001, RZ ;  /* 0x80ffffffa1a11810 */ /* 0x000fe20007ffe0ff */
[----:B------:R-:W-:Y:S01]  /*27050*/  ISETP.GE.U32.AND P1, PT, R159, 0x7f000001, PT ;  /* 0x7f0000019f00780c */ /* 0x000fe20003f26070 */
[----:B------:R-:W-:-:S03]  /*27060*/  IADD3 R140, PT, PT, R142, R140, RZ ;  /* 0x0000008c8e8c7210 */ /* 0x000fc60007ffe0ff */
[----:B------:R-:W-:-:S03]  /*27070*/  IMAD.WIDE.U32 R12, R161, 0x5fffffa, RZ ;  /* 0x05fffffaa10c7825 */ /* 0x000fc600078e00ff */
[----:B------:R-:W-:Y:S01]  /*27080*/  @P0 IADD3 R141, PT, PT, R141, -0x7f000001, RZ ;  /* 0x80ffffff8d8d0810 */ /* 0x000fe20007ffe0ff */
[----:B------:R-:W-:Y:S01]  /*27090*/  IMAD R161, R161, 0x6, RZ ;  /* 0x00000006a1a17824 */ /* 0x000fe200078e02ff */
[----:B------:R-:W-:-:S03]  /*270a0*/  ISETP.GE.U32.AND P0, PT, R140, 0x7f000001, PT ;  /* 0x7f0000018c00780c */ /* 0x000fc60003f06070 */
[----:B------:R-:W-:Y:S01]  /*270b0*/  IMAD.HI.U32 R148, R161, 0x7f000001, R12 ;  /* 0x7f000001a1947827 */ /* 0x000fe200078e000c */
[----:B------:R-:W-:Y:S01]  /*270c0*/  @P1 IADD3 R159, PT, PT, R159, -0x7f000001, RZ ;  /* 0x80ffffff9f9f1810 */ /* 0x000fe20007ffe0ff */
[----:B------:R-:W-:Y:S02]  /*270d0*/  ISETP.GE.U32.AND P1, PT, R160, 0x7f000001, PT ;  /* 0x7f000001a000780c */ /* 0x000fe40003f26070 */
[----:B------:R-:W-:Y:S01]  /*270e0*/  IMAD.WIDE.U32 R12, R145, UR4, RZ ;  /* 0x00000004910c7c25 */ /* 0x000fe2000f8e00ff */
[----:B------:R-:W-:-:S03]  /*270f0*/  IADD3 R144, PT, PT, R144, R159, RZ ;  /* 0x0000009f90907210 */ /* 0x000fc60007ffe0ff */
[----:B------:R-:W-:Y:S02]  /*27100*/  IMAD R161, R12, 0x7effffff, RZ ;  /* 0x7effffff0ca17824 */ /* 0x000fe400078e02ff */
[----:B------:R-:W-:Y:S02]  /*27110*/  @P0 IADD3 R140, PT, PT, R140, -0x7f000001, RZ ;  /* 0x80ffffff8c8c0810 */ /* 0x000fe40007ffe0ff */
[----:B------:R-:W-:Y:S01]  /*27120*/  IMAD.HI.U32 R142, R161, 0x7f000001, R12 ;  /* 0x7f000001a18e7827 */ /* 0x000fe200078e000c */
[----:B------:R-:W-:-:S03]  /*27130*/  ISETP.GE.U32.AND P0, PT, R144, 0x7f000001, PT ;  /* 0x7f0000019000780c */ /* 0x000fc60003f06070 */
[----:B------:R-:W-:Y:S01]  /*27140*/  IMAD.WIDE.U32 R12, R15, UR5, RZ ;  /* 0x000000050f0c7c25 */ /* 0x000fe2000f8e00ff */
[----:B------:R-:W-:Y:S01]  /*27150*/  @P1 IADD3 R160, PT, PT, R160, -0x7f000001, RZ ;  /* 0x80ffffffa0a01810 */ /* 0x000fe20007ffe0ff */
[----:B------:R-:W-:Y:S02]  /*27160*/  ISETP.GE.U32.AND P1, PT, R25, 0x7f000001, PT ;  /* 0x7f0000011900780c */ /* 0x000fe40003f26070 */
[----:B------:R-:W-:Y:S01]  /*27170*/  IMAD R159, R12, 0x7effffff, RZ ;  /* 0x7effffff0c9f7824 */ /* 0x000fe200078e02ff */
[----:B------:R-:W-:-:S03]  /*27180*/  IADD3 R29, PT, PT, R143, R29, RZ ;  /* 0x0000001d8f1d7210 */ /* 0x000fc60007ffe0ff */
[----:B------:R-:W-:-:S04]  /*27190*/  IMAD.HI.U32 R159, R159, 0x7f000001, R12 ;  /* 0x7f0000019f9f7827 */ /* 0x000fc800078e000c */
[----:B------:R-:W-:Y:S01]  /*271a0*/  IMAD.WIDE.U32 R12, R28, UR4, RZ ;  /* 0x000000041c0c7c25 */ /* 0x000fe2000f8e00ff */
[----:B------:R-:W-:-:S03]  /*271b0*/  @P0 IADD3 R144, PT, PT, R144, -0x7f000001, RZ ;  /* 0x80ffffff90900810 */ /* 0x000fc60007ffe0ff */
[----:B------:R-:W-:Y:S01]  /*271c0*/  IMAD R143, R12, 0x7effffff, RZ ;  /* 0x7effffff0c8f7824 */ /* 0x000fe200078e02ff */
[----:B------:R-:W-:Y:S01]  /*271d0*/  ISETP.GE.U32.AND P0, PT, R29, 0x7f000001, PT ;  /* 0x7f0000011d00780c */ /* 0x000fe20003f06070 */
[----:B------:R-:W-:Y:S02]  /*271e0*/  @P1 IADD3 R25, PT, PT, R25, -0x7f000001, RZ ;  /* 0x80ffffff19191810 */ /* 0x000fe40007ffe0ff */
[----:B------:R-:W-:Y:S01]  /*271f0*/  IMAD.HI.U32 R143, R143, 0x7f000001, R12 ;  /* 0x7f0000018f8f7827 */ /* 0x000fe200078e000c */
[----:B------:R-:W-:-:S03]  /*27200*/  ISETP.GE.U32.AND P1, PT, R27, 0x7f000001, PT ;  /* 0x7f0000011b00780c */ /* 0x000fc60003f26070 */
[----:B------:R-:W-:Y:S01]  /*27210*/  IMAD.WIDE.U32 R12, R145, UR5, RZ ;  /* 0x00000005910c7c25 */ /* 0x000fe2000f8e00ff */
[----:B------:R-:W-:-:S03]  /*27220*/  IADD3 R141, PT, PT, R141, R160, RZ ;  /* 0x000000a08d8d7210 */ /* 0x000fc60007ffe0ff */
[----:B------:R-:W-:-:S04]  /*27230*/  IMAD R161, R12, 0x7effffff, RZ ;  /* 0x7effffff0ca17824 */ /* 0x000fc800078e02ff */
[----:B------:R-:W-:Y:S01]  /*27240*/  IMAD.HI.U32 R160, R161, 0x7f000001, R12 ;  /* 0x7f000001a1a07827 */ /* 0x000fe200078e000c */
[----:B------:R-:W-:-:S03]  /*27250*/  @P0 IADD3 R29, PT, PT, R29, -0x7f000001, RZ ;  /* 0x80ffffff1d1d0810 */ /* 0x000fc60007ffe0ff */
[----:B------:R-:W-:Y:S01]  /*27260*/  IMAD.WIDE.U32 R12, R24, UR6, RZ ;  /* 0x00000006180c7c25 */ /* 0x000fe2000f8e00ff */
[----:B------:R-:W-:Y:S01]  /*27270*/  ISETP.GE.U32.AND P0, PT, R142, 0x7f000001, PT ;  /* 0x7f0000018e00780c */ /* 0x000fe20003f06070 */
[----:B------:R-:W-:Y:S02]  /*27280*/  @P1 IADD3 R27, PT, PT, R27, -0x7f000001, RZ ;  /* 0x80ffffff1b1b1810 */ /* 0x000fe40007ffe0ff */
[----:B------:R-:W-:Y:S01]  /*27290*/  IMAD R161, R12, 0x7effffff, RZ ;  /* 0x7effffff0ca17824 */ /* 0x000fe200078e02ff */
[----:B------:R-:W-:Y:S01]  /*272a0*/  IADD3 R25, PT, PT, R140, R25, RZ ;  /* 0x000000198c197210 */ /* 0x000fe20007ffe0ff */
[----:B------:R-:W-:Y:S02]  /*272b0*/  ISETP.GE.U32.AND P1, PT, R30, 0x7f000001, PT ;  /* 0x7f0000011e00780c */ /* 0x000fe40003f26070 */
[----:B------:R-:W-:-:S04]  /*272c0*/  IMAD.HI.U32 R140, R161, 0x7f000001, R12 ;  /* 0x7f000001a18c7827 */ /* 0x000fc800078e000c */
[----:B------:R-:W-:Y:S01]  /*272d0*/  IMAD.WIDE.U32 R12, R15, UR6, RZ ;  /* 0x000000060f0c7c25 */ /* 0x000fe2000f8e00ff */
[----:B------:R-:W-:-:S03]  /*272e0*/  IADD3 R27, PT, PT, R144, R27, RZ ;  /* 0x0000001b901b7210 */ /* 0x000fc60007ffe0ff */
[----:B------:R-:W-:Y:S01]  /*272f0*/  IMAD R161, R12, 0x7effffff, RZ ;  /* 0x7effffff0ca17824 */ /* 0x000fe200078e02ff */
[----:B------:R-:W-:-:S03]  /*27300*/  @P0 IADD3 R142, PT, PT, R142, -0x7f000001, RZ ;  /* 0x80ffffff8e8e0810 */ /* 0x000fc60007ffe0ff */
[----:B------:R-:W-:Y:S01]  /*27310*/  IMAD.HI.U32 R144, R161, 0x7f000001, R12 ;  /* 0x7f000001a1907827 */ /* 0x000fe200078e000c */
[----:B------:R-:W-:-:S03]  /*27320*/  @P1 IADD3 R30, PT, PT, R30, -0x7f000001, RZ ;  /* 0x80ffffff1e1e1810 */ /* 0x000fc60007ffe0ff */
[----:B------:R-:W-:Y:S01]  /*27330*/  IMAD.WIDE.U32 R12, R24, UR5, RZ ;  /* 0x00000005180c7c25 */ /* 0x000fe2000f8e00ff */
[----:B------:R-:W-:Y:S01]  /*27340*/  ISETP.GE.U32.AND P1, PT, R159, 0x7f000001, PT ;  /* 0x7f0000019f00780c */ /* 0x000fe20003f26070 */
[----:B------:R-:W-:Y:S02]  /*27350*/  ISETP.GE.U32.AND P0, PT, R142, 0x7f000001, PT ;  /* 0x7f0000018e00780c */ /* 0x000fe40003f06070 */
[----:B------:R-:W-:Y:S01]  /*27360*/  IMAD R161, R12, 0x7effffff, RZ ;  /* 0x7effffff0ca17824 */ /* 0x000fe200078e02ff */
[----:B------:R-:W-:-:S03]  /*27370*/  IADD3 R29, PT, PT, R29, R30, RZ ;  /* 0x0000001e1d1d7210 */ /* 0x000fc60007ffe0ff */
[----:B------:R-:W-:-:S04]  /*27380*/  IMAD.HI.U32 R30, R161, 0x7f000001, R12 ;  /* 0x7f000001a11e7827 */ /* 0x000fc800078e000c */
[----:B------:R-:W-:-:S04]  /*27390*/  IMAD.WIDE.U32 R12, R24, UR12, RZ ;  /* 0x0000000c180c7c25 */ /* 0x000fc8000f8e00ff */
[----:B------:R-:W-:Y:S01]  /*273a0*/  IMAD R161, R12, 0x7effffff, RZ ;  /* 0x7effffff0ca17824 */ /* 0x000fe200078e02ff */
[----:B------:R-:W-:Y:S02]  /*273b0*/  @P1 IADD3 R159, PT, PT, R159, -0x7f000001, RZ ;  /* 0x80ffffff9f9f1810 */ /* 0x000fe40007ffe0ff */
[----:B------:R-:W-:Y:S01]  /*273c0*/  @P0 IADD3 R142, PT, PT, R142, -0x7f000001, RZ ;  /* 0x80ffffff8e8e0810 */ /* 0x000fe20007ffe0ff */
        /* <DEDUP_REMOVED lines=46> */
[----:B------:R-:W-:-:S04]  /*276b0*/  IMAD R161, R161, 0x6, RZ ;  /* 0x00000006a1a17824 */ /* 0x000fc800078e02ff */
[----:B------:R-:W-:-:S04]  /*276c0*/  IMAD.HI.U32 R28, R161, 0x7f000001, R12 ;  /* 0x7f000001a11c7827 */ /* 0x000fc800078e000c */
        /* <DEDUP_REMOVED lines=9> */
[----:B------:R-:W-:Y:S01]  /*27760*/  ISETP.GE.U32.AND P0, PT, R141, 0x7f000001, PT ;  /* 0x7f0000018d00780c */ /* 0x000fe20003f06070 */
[----:B------:R-:W-:Y:S01]  /*27770*/  ISETP.GE.U32.AND P2, PT, R140, 0x7f000001, PT ;  /* 0x7f0000018c00780c */ /* 0x000fe20003f46070 */
[----:B------:R-:W-:Y:S02]  /*27780*/  ISETP.GE.U32.AND P1, PT, R142, 0x7f000001, PT ;  /* 0x7f0000018e00780c */ /* 0x000fe40003f26070 */
[----:B------:R-:W-:Y:S01]  /*27790*/  IMAD.WIDE.U32 R12, R161, 0x5fffffa, RZ ;  /* 0x05fffffaa10c7825 */ /* 0x000fe200078e00ff */
[----:B------:R-:W-:-:S03]  /*277a0*/  IADD3 R14, PT, PT, R14, R130, RZ ;  /* 0x000000820e0e7210 */ /* 0x000fc60007ffe0ff */
[----:B------:R-:W-:-:S05]  /*277b0*/  IMAD R161, R161, 0x6, RZ ;  /* 0x00000006a1a17824 */ /* 0x000fca00078e02ff */
[----:B------:R-:W-:Y:S01]  /*277c0*/  @P0 IADD3 R141, PT, PT, R141, -0x7f000001, RZ ;  /* 0x80ffffff8d8d0810 */ /* 0x000fe20007ffe0ff */
[----:B------:R-:W-:Y:S01]  /*277d0*/  ISETP.GE.U32.AND P0, PT, R27, 0x7f000001, PT ;  /* 0x7f0000011b00780c */ /* 0x000fe20003f06070 */
[----:B------:R-:W-:Y:S02]  /*277e0*/  @P2 IADD3 R140, PT, PT, R140, -0x7f000001, RZ ;  /* 0x80ffffff8c8c2810 */ /* 0x000fe40007ffe0ff */
[----:B------:R-:W-:Y:S01]  /*277f0*/  @P1 IADD3 R142, PT, PT, R142, -0x7f000001, RZ ;  /* 0x80ffffff8e8e1810 */ /* 0x000fe20007ffe0ff */
[----:B------:R-:W-:Y:S01]  /*27800*/  ISETP.GE.U32.AND P2, PT, R159, 0x7f000001, PT ;  /* 0x7f0000019f00780c */ /* 0x000fe20003f46070 */
[----:B------:R-:W-:Y:S01]  /*27810*/  ISETP.GE.U32.AND P1, PT, R30, 0x7f000001, PT ;  /* 0x7f0000011e00780c */ /* 0x000fe20003f26070 */
[----:B------:R-:W-:-:S04]  /*27820*/  IMAD.HI.U32 R130, R161, 0x7f000001, R12 ;  /* 0x7f000001a1827827 */ /* 0x000fc800078e000c */
[----:B------:R-:W-:Y:S01]  /*27830*/  IMAD.WIDE.U32 R12, R141, UR4, RZ ;  /* 0x000000048d0c7c25 */ /* 0x000fe2000f8e00ff */
[----:B------:R-:W-:-:S03]  /*27840*/  IADD3 R140, PT, PT, R142, R140, RZ ;  /* 0x0000008c8e8c7210 */ /* 0x000fc60007ffe0ff */
[----:B------:R-:W-:Y:S01]  /*27850*/  IMAD R161, R12, 0x7effffff, RZ ;  /* 0x7effffff0ca17824 */ /* 0x000fe200078e02ff */
[----:B------:R-:W-:Y:S02]  /*27860*/  @P0 IADD3 R27, PT, PT, R27, -0x7f000001, RZ ;  /* 0x80ffffff1b1b0810 */ /* 0x000fe40007ffe0ff */
        /* <DEDUP_REMOVED lines=21> */
[----:B------:R-:W-:Y:S01]  /*279c0*/  @P1 IADD3 R162, PT, PT, R162, -0x7f000001, RZ ;  /* 0x80ffffffa2a21810 */ /* 0x000fe20007ffe0ff */
[----:B------:R-:W-:-:S03]  /*279d0*/  ISETP.GE.U32.AND P1, PT, R148, 0x7f000001, PT ;  /* 0x7f0000019400780c */ /* 0x000fc60003f26070 */
[----:B------:R-:W-:-:S06]  /*279e0*/  IADD3 R145, PT, PT, R162, R145, RZ ;  /* 0x00000091a2917210 */ /* 0x000fcc0007ffe0ff */
[----:B------:R-:W-:Y:S01]  /*279f0*/  @P0 IADD3 R159, PT, PT, R159, -0x7f000001, RZ ;  /* 0x80ffffff9f9f0810 */ /* 0x000fe20007ffe0ff */
[----:B------:R-:W-:Y:S01]  /*27a00*/  ISETP.GE.U32.AND P0, PT, R14, 0x7f000001, PT ;  /* 0x7f0000010e00780c */ /* 0x000fe20003f06070 */
[----:B------:R-:W-:Y:S02]  /*27a10*/  ISETP.GE.U32.AND P2, PT, R145, 0x7f000001, PT ;  /* 0x7f0000019100780c */ /* 0x000fe40003f46070 */
[----:B------:R-:W-:Y:S01]  /*27a20*/  @P1 IADD3 R148, PT, PT, R148, -0x7f000001, RZ ;  /* 0x80ffffff94941810 */ /* 0x000fe20007ffe0ff */
[----:B------:R-:W-:-:S04]  /*27a30*/  IMAD.WIDE.U32 R12, R159, 0x5fffffa, RZ ;  /* 0x05fffffa9f0c7825 */ /* 0x000fc800078e00ff */
[----:B------:R-:W-:-:S05]  /*27a40*/  IMAD R159, R159, 0x6, RZ ;  /* 0x000000069f9f7824 */ /* 0x000fca00078e02ff */
[----:B------:R-:W-:Y:S02]  /*27a50*/  @P0 IADD3 R14, PT, PT, R14, -0x7f000001, RZ ;  /* 0x80ffffff0e0e0810 */ /* 0x000fe40007ffe0ff */
[----:B------:R-:W-:Y:S01]  /*27a60*/  @P2 IADD3 R145, PT, PT, R145, -0x7f000001, RZ ;  /* 0x80ffffff91912810 */ /* 0x000fe20007ffe0ff */
[----:B------:R-:W-:Y:S01]  /*27a70*/  IMAD.HI.U32 R159, R159, 0x7f000001, R12 ;  /* 0x7f0000019f9f7827 */ /* 0x000fe200078e000c */
[----:B------:R-:W-:Y:S01]  /*27a80*/  ISETP.GE.U32.AND P1, PT, R15, 0x7f000001, PT ;  /* 0x7f0000010f00780c */ /* 0x000fe20003f26070 */
[----:B------:R-:W-:Y:S02]  /*27a90*/  IADD3 R14, PT, PT, R14, R148, RZ ;  /* 0x000000940e0e7210 */ /* 0x000fe40007ffe0ff */
[----:B------:R-:W-:-:S04]  /*27aa0*/  IMAD.WIDE.U32 R12, R145, R29, RZ ;  /* 0x0000001d910c7225 */ /* 0x000fc800078e00ff */
[----:B------:R-:W-:Y:S01]  /*27ab0*/  IMAD R161, R12, 0x7effffff, RZ ;  /* 0x7effffff0ca17824 */ /* 0x000fe200078e02ff */
[----:B------:R-:W-:-:S03]  /*27ac0*/  ISETP.GE.U32.AND P0, PT, R14, 0x7f000001, PT ;  /* 0x7f0000010e00780c */ /* 0x000fc60003f06070 */
[----:B------:R-:W-:Y:S01]  /*27ad0*/  IMAD.HI.U32 R161, R161, 0x7f000001, R12 ;  /* 0x7f000001a1a17827 */ /* 0x000fe200078e000c */
[----:B------:R-:W-:Y:S01]  /*27ae0*/  ISETP.GE.U32.AND P2, PT, R28, 0x7f000001, PT ;  /* 0x7f0000011c00780c */ /* 0x000fe20003f46070 */
[----:B------:R-:W-:Y:S01]  /*27af0*/  @P1 IADD3 R15, PT, PT, R15, -0x7f000001, RZ ;  /* 0x80ffffff0f0f1810 */ /* 0x000fe20007ffe0ff */
[----:B------:R-:W-:Y:S02]  /*27b00*/  ISETP.GE.U32.AND P1, PT, R140, 0x7f000001, PT ;  /* 0x7f0000018c00780c */ /* 0x000fe40003f26070 */
[----:B------:R-:W-:-:S05]  /*27b10*/  ISETP.GE.U32.AND P3, PT, R161, 0x7f000001, PT ;  /* 0x7f000001a100780c */ /* 0x000fca0003f66070 */
[----:B------:R-:W-:Y:S01]  /*27b20*/  @P0 IADD3 R14, PT, PT, R14, -0x7f000001, RZ ;  /* 0x80ffffff0e0e0810 */ /* 0x000fe20007ffe0ff */
[----:B------:R-:W-:-:S03]  /*27b30*/  ISETP.GE.U32.AND P0, PT, R157, 0x7f000001, PT ;  /* 0x7f0000019d00780c */ /* 0x000fc60003f06070 */
[----:B------:R-:W-:Y:S02]  /*27b40*/  IADD3 R15, PT, PT, R14, R15, RZ ;  /* 0x0000000f0e0f7210 */ /* 0x000fe40007ffe0ff */
[----:B------:R-:W-:Y:S02]  /*27b50*/  @P2 IADD3 R28, PT, PT, R28, -0x7f000001, RZ ;  /* 0x80ffffff1c1c2810 */ /* 0x000fe40007ffe0ff */
[----:B------:R-:W-:Y:S02]  /*27b60*/  @P1 IADD3 R140, PT, PT, R140, -0x7f000001, RZ ;  /* 0x80ffffff8c8c1810 */ /* 0x000fe40007ffe0ff */
[----:B------:R-:W-:Y:S01]  /*27b70*/  @P3 IADD3 R161, PT, PT, R161, -0x7f000001, RZ ;  /* 0x80ffffffa1a13810 */ /* 0x000fe20007ffe0ff */
[----:B------:R-:W-:Y:S01]  /*27b80*/  ISETP.GE.U32.AND P1, PT, R15, 0x7f000001, PT ;  /* 0x7f0000010f00780c */ /* 0x000fe20003f26070 */
[----:B------:R-:W-:-:S03]  /*27b90*/  IADD3 R28, PT, PT, R140, R28, RZ ;  /* 0x0000001c8c1c7210 */ /* 0x000fc60007ffe0ff */
[----:B------:R-:W-:Y:S01]  /*27ba0*/  IMAD.WIDE.U32 R12, R161, 0x5fffffa, RZ ;  /* 0x05fffffaa10c7825 */ /* 0x000fe200078e00ff */
[----:B------:R-:W-:-:S03]  /*27bb0*/  @P0 IADD3 R157, PT, PT, R157, -0x7f000001, RZ ;  /* 0x80ffffff9d9d0810 */ /* 0x000fc60007ffe0ff */
        /* <DEDUP_REMOVED lines=21> */
[----:B------:R-:W-:-:S04]  /*27d10*/  IMAD.WIDE.U32 R12, R157, 0x5fffffa, RZ ;  /* 0x05fffffa9d0c7825 */ /* 0x000fc800078e00ff */
[----:B------:R-:W-:-:S05]  /*27d20*/  IMAD R157, R157, 0x6, RZ ;  /* 0x000000069d9d7824 */ /* 0x000fca00078e02ff */
[----:B------:R-:W-:Y:S02]  /*27d30*/  @P2 IADD3 R142, PT, PT, R142, -0x7f000001, RZ ;  /* 0x80ffffff8e8e2810 */ /* 0x000fe40007ffe0ff */
[----:B------:R-:W-:Y:S01]  /*27d40*/  @P0 IADD3 R143, PT, PT, R143, -0x7f000001, RZ ;  /* 0x80ffffff8f8f0810 */ /* 0x000fe20007ffe0ff */
[----:B------:R-:W-:Y:S02]  /*27d50*/  IMAD.HI.U32 R157, R157, 0x7f000001, R12 ;  /* 0x7f0000019d9d7827 */ /* 0x000fe400078e000c */
[----:B------:R-:W-:Y:S02]  /*27d60*/  ISETP.GE.U32.AND P0, PT, R142, 0x7f000001, PT ;  /* 0x7f0000018e00780c */ /* 0x000fe40003f06070 */
[----:B------:R-:W-:Y:S01]  /*27d70*/  IMAD.WIDE.U32 R12, R27, UR4, RZ ;  /* 0x000000041b0c7c25 */ /* 0x000fe2000f8e00ff */
[----:B------:R-:W-:-:S03]  /*27d80*/  @P1 IADD3 R160, PT, PT, R160, -0x7f000001, RZ ;  /* 0x80ffffffa0a01810 */ /* 0x000fc60007ffe0ff */
[----:B------:R-:W-:Y:S01]  /*27d90*/  IMAD R161, R12, 0x7effffff, RZ ;  /* 0x7effffff0ca17824 */ /* 0x000fe200078e02ff */
[----:B------:R-:W-:-:S03]  /*27da0*/  IADD3 R143, PT, PT, R143, R160, RZ ;  /* 0x000000a08f8f7210 */ /* 0x000fc60007ffe0ff */
[----:B------:R-:W-:-:S03]  /*27db0*/  IMAD.HI.U32 R160, R161, 0x7f000001, R12 ;  /* 0x7f000001a1a07827 */ /* 0x000fc600078e000c */
[----:B------:R-:W-:Y:S02]  /*27dc0*/  @P0 IADD3 R142, PT, PT, R142, -0x7f000001, RZ ;  /* 0x80ffffff8e8e0810 */ /* 0x000fe40007ffe0ff */
        /* <DEDUP_REMOVED lines=46> */
[----:B------:R-:W-:Y:S01]  /*280b0*/  ISETP.GE.U32.AND P1, PT, R30, 0x7f000001, PT ;  /* 0x7f0000011e00780c */ /* 0x000fe20003f26070 */
[----:B------:R-:W-:Y:S02]  /*280c0*/  ISETP.GE.U32.AND P0, PT, R142, 0x7f000001, PT ;  /* 0x7f0000018e00780c */ /* 0x000fe40003f06070 */
[----:B------:R-:W-:Y:S01]  /*280d0*/  IADD3 R161, PT, PT, R161, R12, RZ ;  /* 0x0000000ca1a17210 */ /* 0x000fe20007ffe0ff */
[----:B------:R-:W-:-:S09]  /*280e0*/  IMAD.WIDE.U32 R12, R141, UR12, RZ ;  /* 0x0000000c8d0c7c25 */ /* 0x000fd2000f8e00ff */
[----:B------:R-:W-:Y:S01]  /*280f0*/  @P1 IADD3 R30, PT, PT, R30, -0x7f000001, RZ ;  /* 0x80ffffff1e1e1810 */ /* 0x000fe20007ffe0ff */
[----:B------:R-:W-:Y:S01]  /*28100*/  ISETP.GE.U32.AND P1, PT, R24, 0x7f000001, PT ;  /* 0x7f0000011800780c */ /* 0x000fe20003f26070 */
[----:B------:R-:W-:Y:S01]  /*28110*/  @P0 IADD3 R142, PT, PT, R142, -0x7f000001, RZ ;  /* 0x80ffffff8e8e0810 */ /* 0x000fe20007ffe0ff */
[----:B------:R-:W-:Y:S01]  /*28120*/  ISETP.GE.U32.AND P0, PT, R144, 0x7f000001, PT ;  /* 0x7f0000019000780c */ /* 0x000fe20003f06070 */
[----:B------:R-:W-:-:S04]  /*28130*/  IMAD R143, R12, 0x7effffff, RZ ;  /* 0x7effffff0c8f7824 */ /* 0x000fc800078e02ff */
[----:B------:R-:W-:-:S06]  /*28140*/  IMAD.HI.U32 R162, R143, 0x7f000001, R12 ;  /* 0x7f0000018fa27827 */ /* 0x000fcc00078e000c */
[----:B------:R-:W-:Y:S01]  /*28150*/  @P1 IADD3 R24, PT, PT, R24, -0x7f000001, RZ ;  /* 0x80ffffff18181810 */ /* 0x000fe20007ffe0ff */
[----:B------:R-:W-:Y:S01]  /*28160*/  ISETP.GE.U32.AND P1, PT, R162, 0x7f000001, PT ;  /* 0x7f000001a200780c */ /* 0x000fe20003f26070 */
[----:B------:R-:W-:Y:S01]  /*28170*/  @P0 IADD3 R144, PT, PT, R144, -0x7f000001, RZ ;  /* 0x80ffffff90900810 */ /* 0x000fe20007ffe0ff */
[----:B------:R-:W-:Y:S01]  /*28180*/  ISETP.GE.U32.AND P0, PT, R161, 0x7f000001, PT ;  /* 0x7f000001a100780c */ /* 0x000fe20003f06070 */
[----:B------:R-:W-:Y:S01]  /*28190*/  IADD3 R160, PT, PT, R142, R30, RZ ;  /* 0x0000001e8ea07210 */ /* 0x000fe20007ffe0ff */
[----:B------:R-:W-:Y:S01]  /*281a0*/  IMAD.WIDE.U32 R142, R15, R27, RZ ;  /* 0x0000001b0f8e7225 */ /* 0x000fe200078e00ff */
[----:B------:R-:W-:-:S03]  /*281b0*/  ISETP.GE.U32.AND P2, PT, R148, 0x7f000001, PT ;  /* 0x7f0000019400780c */ /* 0x000fc60003f46070 */
[----:B------:R-:W-:-:S05]  /*281c0*/  IMAD R13, R142, 0x7effffff, RZ ;  /* 0x7effffff8e0d7824 */ /* 0x000fca00078e02ff */
[----:B------:R-:W-:Y:S01]  /*281d0*/  @P1 IADD3 R162, PT, PT, R162, -0x7f000001, RZ ;  /* 0x80ffffffa2a21810 */ /* 0x000fe20007ffe0ff */
[----:B------:R-:W-:Y:S01]  /*281e0*/  ISETP.GE.U32.AND P1, PT, R159, 0x7f000001, PT ;  /* 0x7f0000019f00780c */ /* 0x000fe20003f26070 */
[----:B------:R-:W-:Y:S01]  /*281f0*/  @P0 IADD3 R161, PT, PT, R161, -0x7f000001, RZ ;  /* 0x80ffffffa1a10810 */ /* 0x000fe20007ffe0ff */
[----:B------:R-:W-:Y:S01]  /*28200*/  ISETP.GE.U32.AND P0, PT, R160, 0x7f000001, PT ;  /* 0x7f000001a000780c */ /* 0x000fe20003f06070 */
[----:B------:R-:W-:-:S04]  /*28210*/  IMAD.HI.U32 R142, R13, 0x7f000001, R142 ;  /* 0x7f0000010d8e7827 */ /* 0x000fc800078e008e */
[----:B------:R-:W-:Y:S01]  /*28220*/  IMAD.WIDE.U32 R12, R145, R25, RZ ;  /* 0x00000019910c7225 */ /* 0x000fe200078e00ff */
[----:B------:R-:W-:-:S03]  /*28230*/  IADD3 R24, PT, PT, R144, R24, RZ ;  /* 0x0000001890187210 */ /* 0x000fc60007ffe0ff */
[----:B------:R-:W-:Y:S01]  /*28240*/  IMAD R143, R12, 0x7effffff, RZ ;  /* 0x7effffff0c8f7824 */ /* 0x000fe200078e02ff */
[----:B------:R-:W-:Y:S02]  /*28250*/  @P2 IADD3 R148, PT, PT, R148, -0x7f000001, RZ ;  /* 0x80ffffff94942810 */ /* 0x000fe40007ffe0ff */
[----:B------:R-:W-:Y:S01]  /*28260*/  @P1 IADD3 R159, PT, PT, R159, -0x7f000001, RZ ;  /* 0x80ffffff9f9f1810 */ /* 0x000fe20007ffe0ff */
[----:B------:R-:W-:Y:S01]  /*28270*/  ISETP.GE.U32.AND P1, PT, R142, 0x7f000001, PT ;  /* 0x7f0000018e00780c */ /* 0x000fe20003f26070 */
[----:B------:R-:W-:Y:S01]  /*28280*/  IMAD.HI.U32 R144, R143, 0x7f000001, R12 ;  /* 0x7f0000018f907827 */ /* 0x000fe200078e000c */
[----:B------:R-:W-:-:S03]  /*28290*/  @P0 IADD3 R160, PT, PT, R160, -0x7f000001, RZ ;  /* 0x80ffffffa0a00810 */ /* 0x000fc60007ffe0ff */
[----:B------:R-:W-:Y:S01]  /*282a0*/  IMAD.WIDE.U32 R12, R15, R29, RZ ;  /* 0x0000001d0f0c7225 */ /* 0x000fe200078e00ff */
        /* <DEDUP_REMOVED lines=8> */
[----:B------:R-:W-:Y:S01]  /*28330*/  IMAD.WIDE.U32 R12, R145, R27, RZ ;  /* 0x0000001b910c7225 */ /* 0x000fe200078e00ff */
[----:B------:R-:W-:-:S03]  /*28340*/  IADD3 R30, PT, PT, R161, R162, RZ ;  /* 0x000000a2a11e7210 */ /* 0x000fc60007ffe0ff */
[----:B------:R-:W-:-:S05]  /*28350*/  IMAD R161, R12, 0x7effffff, RZ ;  /* 0x7effffff0ca17824 */ /* 0x000fca00078e02ff */
[----:B------:R-:W-:Y:S02]  /*28360*/  @P1 IADD3 R143, PT, PT, R143, -0x7f000001, RZ ;  /* 0x80ffffff8f8f1810 */ /* 0x000fe40007ffe0ff */
[----:B------:R-:W-:Y:S02]  /*28370*/  @P0 IADD3 R142, PT, PT, R142, -0x7f000001, RZ ;  /* 0x80ffffff8e8e0810 */ /* 0x000fe40007ffe0ff */
[----:B------:R-:W-:Y:S01]  /*28380*/  IADD3 R159, PT, PT, R160, R159, RZ ;  /* 0x0000009fa09f7210 */ /* 0x000fe20007ffe0ff */
[----:B------:R-:W-:Y:S01]  /*28390*/  ISETP.GE.U32.AND P0, PT, R143, 0x7f000001, PT ;  /* 0x7f0000018f00780c */ /* 0x000fe20003f06070 */
[----:B------:R-:W-:Y:S01]  /*283a0*/  IMAD.HI.U32 R160, R161, 0x7f000001, R12 ;  /* 0x7f000001a1a07827 */ /* 0x000fe200078e000c */
[----:B------:R-:W-:Y:S01]  /*283b0*/  @P2 IADD3 R14, PT, PT, R14, -0x7f000001, RZ ;  /* 0x80ffffff0e0e2810 */ /* 0x000fe20007ffe0ff */
[----:B------:R-:W-:-:S03]  /*283c0*/  ISETP.GE.U32.AND P2, PT, R144, 0x7f000001, PT ;  /* 0x7f0000019000780c */ /* 0x000fc60003f46070 */
[----:B------:R-:W-:Y:S01]  /*283d0*/  ISETP.GE.U32.AND P1, PT, R160, 0x7f000001, PT ;  /* 0x7f000001a000780c */ /* 0x000fe20003f26070 */
[----:B------:R-:W-:Y:S01]  /*283e0*/  IADD3 R148, PT, PT, R148, R14, RZ ;  /* 0x0000000e94947210 */ /* 0x000fe20007ffe0ff */
[----:B------:R-:W-:-:S04]  /*283f0*/  IMAD.WIDE.U32 R12, R28, R141, RZ ;  /* 0x0000008d1c0c7225 */ /* 0x000fc800078e00ff */
[----:B------:R-:W-:Y:S01]  /*28400*/  IMAD R161, R12, 0x7effffff, RZ ;  /* 0x7effffff0ca17824 */ /* 0x000fe200078e02ff */
[----:B------:R-:W-:Y:S01]  /*28410*/  @P0 IADD3 R143, PT, PT, R143, -0x7f000001, RZ ;  /* 0x80ffffff8f8f0810 */ /* 0x000fe20007ffe0ff */
[----:B------:R-:W-:Y:S02]  /*28420*/  ISETP.GE.U32.AND P0, PT, R148, 0x7f000001, PT ;  /* 0x7f0000019400780c */ /* 0x000fe40003f06070 */
        /* <DEDUP_REMOVED lines=9> */
[----:B------:R-:W-:-:S03]  /*284c0*/  ISETP.GE.U32.AND P0, PT, R24, 0x7f000001, PT ;  /* 0x7f0000011800780c */ /* 0x000fc60003f06070 */
[----:B------:R-:W-:Y:S01]  /*284d0*/  IMAD.WIDE.U32 R12, R141, UR5, RZ ;  /* 0x000000058d0c7c25 */ /* 0x000fe2000f8e00ff */
[----:B------:R-:W-:-:S03]  /*284e0*/  IADD3 R160, PT, PT, R143, R160, RZ ;  /* 0x000000a08fa07210 */ /* 0x000fc60007ffe0ff */
[----:B------:R-:W-:Y:S01]  /*284f0*/  IMAD R143, R12, 0x7effffff, RZ ;  /* 0x7effffff0c8f7824 */ /* 0x000fe200078e02ff */
[----:B------:R-:W-:-:S03]  /*28500*/  @P1 IADD3 R157, PT, PT, R157, -0x7f000001, RZ ;  /* 0x80ffffff9d9d1810 */ /* 0x000fc60007ffe0ff */
[----:B------:R-:W-:-:S04]  /*28510*/  IMAD.HI.U32 R143, R143, 0x7f000001, R12 ;  /* 0x7f0000018f8f7827 */ /* 0x000fc800078e000c */
[----:B------:R-:W-:Y:S01]  /*28520*/  IMAD.WIDE.U32 R12, R145, R141, RZ ;  /* 0x0000008d910c7225 */ /* 0x000fe200078e00ff */
[----:B------:R-:W-:Y:S02]  /*28530*/  IADD3 R148, PT, PT, R148, R157, RZ ;  /* 0x0000009d94947210 */ /* 0x000fe40007ffe0ff */
[----:B------:R-:W-:Y:S01]  /*28540*/  @P0 IADD3 R24, PT, PT, R24, -0x7f000001, RZ ;  /* 0x80ffffff18180810 */ /* 0x000fe20007ffe0ff */
[----:B------:R-:W-:-:S04]  /*28550*/  IMAD R157, R12, 0x7effffff, RZ ;  /* 0x7effffff0c9d7824 */ /* 0x000fc800078e02ff */
[----:B------:R-:W-:-:S04]  /*28560*/  IMAD.HI.U32 R157, R157, 0x7f000001, R12 ;  /* 0x7f0000019d9d7827 */ /* 0x000fc800078e000c */
[----:B------:R-:W-:-:S04]  /*28570*/  IMAD.WIDE.U32 R12, R24, R141, RZ ;  /* 0x0000008d180c7225 */ /* 0x000fc800078e00ff */
        /* <DEDUP_REMOVED lines=10> */
[----:B------:R-:W-:Y:S01]  /*28620*/  @P1 IADD3 R144, PT, PT, R144, -0x7f000001, RZ ;  /* 0x80ffffff90901810 */ /* 0x000fe20007ffe0ff */
[----:B------:R-:W-:Y:S02]  /*28630*/  ISETP.GE.U32.AND P1, PT, R143, 0x7f000001, PT ;  /* 0x7f0000018f00780c */ /* 0x000fe40003f26070 */
[----:B------:R-:W-:-:S11]  /*28640*/  ISETP.GE.U32.AND P0, PT, R12, 0x7f000001, PT ;  /* 0x7f0000010c00780c */ /* 0x000fd60003f06070 */
[----:B------:R-:W-:Y:S02]  /*28650*/  @P1 IADD3 R143, PT, PT, R143, -0x7f000001, RZ ;  /* 0x80ffffff8f8f1810 */ /* 0x000fe40007ffe0ff */
[----:B------:R-:W-:-:S04]  /*28660*/  @P0 IADD3 R12, PT, PT, R12, -0x7f000001, RZ ;  /* 0x80ffffff0c0c0810 */ /* 0x000fc80007ffe0ff */
[----:B------:R-:W-:Y:S01]  /*28670*/  IADD3 R143, PT, PT, R12, R143, RZ ;  /* 0x0000008f0c8f7210 */ /* 0x000fe20007ffe0ff */
[----:B------:R-:W-:Y:S01]  /*28680*/  IMAD.WIDE.U32 R12, R15, R25, RZ ;  /* 0x000000190f0c7225 */ /* 0x000fe200078e00ff */
[----:B------:R-:W-:-:S03]  /*28690*/  IADD3 R144, PT, PT, R160, R144, RZ ;  /* 0x00000090a0907210 */ /* 0x000fc60007ffe0ff */
        /* <DEDUP_REMOVED lines=77> */
[----:B------:R-:W-:-:S12]  /*28b70*/  ISETP.GE.U32.AND P1, PT, R160, 0x7f000001, PT ;  /* 0x7f000001a000780c */ /* 0x000fd80003f26070 */
[----:B------:R-:W-:Y:S01]  /*28b80*/  @P0 IADD3 R162, PT, PT, R162, -0x7f000001, RZ ;  /* 0x80ffffffa2a20810 */ /* 0x000fe20007ffe0ff */
[----:B------:R-:W-:Y:S01]  /*28b90*/  ISETP.GE.U32.AND P0, PT, R30, 0x7f000001, PT ;  /* 0x7f0000011e00780c */ /* 0x000fe20003f06070 */
[----:B------:R-:W-:Y:S01]  /*28ba0*/  @P1 IADD3 R160, PT, PT, R160, -0x7f000001, RZ ;  /* 0x80ffffffa0a01810 */ /* 0x000fe20007ffe0ff */
[----:B------:R-:W-:Y:S01]  /*28bb0*/  ISETP.GE.U32.AND P1, PT, R143, 0x7f000001, PT ;  /* 0x7f0000018f00780c */ /* 0x000fe20003f26070 */
[----:B------:R-:W-:-:S04]  /*28bc0*/  IMAD.WIDE.U32 R12, R24, R29, RZ ;  /* 0x0000001d180c7225 */ /* 0x000fc800078e00ff */
[----:B------:R-:W-:-:S06]  /*28bd0*/  IMAD R29, R12, 0x7effffff, RZ ;  /* 0x7effffff0c1d7824 */ /* 0x000fcc00078e02ff */
[----:B------:R-:W-:Y:S01]  /*28be0*/  @P0 IADD3 R30, PT, PT, R30, -0x7f000001, RZ ;  /* 0x80ffffff1e1e0810 */ /* 0x000fe20007ffe0ff */
[----:B------:R-:W-:Y:S01]  /*28bf0*/  ISETP.GE.U32.AND P0, PT, R148, 0x7f000001, PT ;  /* 0x7f0000019400780c */ /* 0x000fe20003f06070 */
[----:B------:R-:W-:Y:S01]  /*28c00*/  @P1 IADD3 R143, PT, PT, R143, -0x7f000001, RZ ;  /* 0x80ffffff8f8f1810 */ /* 0x000fe20007ffe0ff */
[----:B------:R-:W-:Y:S01]  /*28c10*/  ISETP.GE.U32.AND P1, PT, R25, 0x7f000001, PT ;  /* 0x7f0000011900780c */ /* 0x000fe20003f26070 */
[----:B------:R-:W-:Y:S01]  /*28c20*/  IADD3 R157, PT, PT, R157, R160, RZ ;  /* 0x000000a09d9d7210 */ /* 0x000fe20007ffe0ff */
[----:B------:R-:W-:-:S04]  /*28c30*/  IMAD.HI.U32 R160, R29, 0x7f000001, R12 ;  /* 0x7f0000011da07827 */ /* 0x000fc800078e000c */
[----:B------:R-:W-:-:S04]  /*28c40*/  IMAD.WIDE.U32 R12, R39, R159, RZ ;  /* 0x0000009f270c7225 */ /* 0x000fc800078e00ff */
[----:B------:R-:W-:Y:S01]  /*28c50*/  IMAD R159, R12, 0x7effffff, RZ ;  /* 0x7effffff0c9f7824 */ /* 0x000fe200078e02ff */
[----:B------:R-:W-:Y:S01]  /*28c60*/  @P0 IADD3 R148, PT, PT, R148, -0x7f000001, RZ ;  /* 0x80ffffff94940810 */ /* 0x000fe20007ffe0ff */
[----:B------:R-:W-:Y:S01]  /*28c70*/  ISETP.GE.U32.AND P0, PT, R157, 0x7f000001, PT ;  /* 0x7f0000019d00780c */ /* 0x000fe20003f06070 */
[----:B------:R-:W-:Y:S01]  /*28c80*/  @P1 IADD3 R25, PT, PT, R25, -0x7f000001, RZ ;  /* 0x80ffffff19191810 */ /* 0x000fe20007ffe0ff */
[----:B------:R-:W-:Y:S01]  /*28c90*/  IMAD.HI.U32 R159, R159, 0x7f000001, R12 ;  /* 0x7f0000019f9f7827 */ /* 0x000fe200078e000c */
[----:B------:R-:W-:-:S03]  /*28ca0*/  ISETP.GE.U32.AND P1, PT, R27, 0x7f000001, PT ;  /* 0x7f0000011b00780c */ /* 0x000fc60003f26070 */
[----:B------:R-:W-:Y:S01]  /*28cb0*/  IMAD.WIDE.U32 R12, R39, R143, RZ ;  /* 0x0000008f270c7225 */ /* 0x000fe200078e00ff */
[----:B------:R-:W-:-:S03]  /*28cc0*/  IADD3 R25, PT, PT, R148, R25, RZ ;  /* 0x0000001994197210 */ /* 0x000fc60007ffe0ff */
[----:B------:R-:W-:-:S03]  /*28cd0*/  IMAD R29, R12, 0x7effffff, RZ ;  /* 0x7effffff0c1d7824 */ /* 0x000fc600078e02ff */
[----:B------:R-:W-:Y:S01]  /*28ce0*/  @P0 IADD3 R157, PT, PT, R157, -0x7f000001, RZ ;  /* 0x80ffffff9d9d0810 */ /* 0x000fe20007ffe0ff */
[----:B------:R-:W-:Y:S01]  /*28cf0*/  IMAD.HI.U32 R130, R29, 0x7f000001, R12 ;  /* 0x7f0000011d827827 */ /* 0x000fe200078e000c */
[----:B------:R-:W-:-:S03]  /*28d00*/  ISETP.GE.U32.AND P0, PT, R25, 0x7f000001, PT ;  /* 0x7f0000011900780c */ /* 0x000fc60003f06070 */
[----:B------:R-:W-:Y:S01]  /*28d10*/  IMAD.WIDE.U32 R12, R39, R145, RZ ;  /* 0x00000091270c7225 */ /* 0x000fe200078e00ff */
[----:B------:R-:W-:-:S03]  /*28d20*/  @P1 IADD3 R27, PT, PT, R27, -0x7f000001, RZ ;  /* 0x80ffffff1b1b1810 */ /* 0x000fc60007ffe0ff */
[----:B------:R-:W-:Y:S01]  /*28d30*/  IMAD R143, R12, 0x7effffff, RZ ;  /* 0x7effffff0c8f7824 */ /* 0x000fe200078e02ff */
[----:B------:R-:W-:-:S03]  /*28d40*/  IADD3 R27, PT, PT, R157, R27, RZ ;  /* 0x0000001b9d1b7210 */ /* 0x000fc60007ffe0ff */
[----:B------:R-:W-:-:S04]  /*28d50*/  IMAD.HI.U32 R143, R143, 0x7f000001, R12 ;  /* 0x7f0000018f8f7827 */ /* 0x000fc800078e000c */
[----:B------:R-:W-:Y:S01]  /*28d60*/  IMAD.WIDE.U32 R12, R39, R162, RZ ;  /* 0x000000a2270c7225 */ /* 0x000fe200078e00ff */
[----:B------:R-:W-:Y:S01]  /*28d70*/  @P0 IADD3 R25, PT, PT, R25, -0x7f000001, RZ ;  /* 0x80ffffff19190810 */ /* 0x000fe20007ffe0ff */
[----:B------:R-:W-:Y:S02]  /*28d80*/  ISETP.GE.U32.AND P0, PT, R27, 0x7f000001, PT ;  /* 0x7f0000011b00780c */ /* 0x000fe40003f06070 */
[----:B------:R-:W-:Y:S02]  /*28d90*/  IMAD R145, R12, 0x7effffff, RZ ;  /* 0x7effffff0c917824 */ /* 0x000fe400078e02ff */
[----:B------:R-:W-:-:S04]  /*28da0*/  IMAD.WIDE.U32 R28, R39, R28, RZ ;  /* 0x0000001c271c7225 */ /* 0x000fc800078e00ff */
[----:B------:R-:W-:-:S04]  /*28db0*/  IMAD.HI.U32 R145, R145, 0x7f000001, R12 ;  /* 0x7f00000191917827 */ /* 0x000fc800078e000c */
[----:B------:R-:W-:-:S04]  /*28dc0*/  IMAD R13, R28, 0x7effffff, RZ ;  /* 0x7effffff1c0d7824 */ /* 0x000fc800078e02ff */
[----:B------:R-:W-:-:S04]  /*28dd0*/  IMAD.HI.U32 R28, R13, 0x7f000001, R28 ;  /* 0x7f0000010d1c7827 */ /* 0x000fc800078e001c */
[----:B------:R-:W-:Y:S01]  /*28de0*/  IMAD.WIDE.U32 R12, R39, R30, RZ ;  /* 0x0000001e270c7225 */ /* 0x000fe200078e00ff */
[----:B------:R-:W-:Y:S01]  /*28df0*/  @P0 IADD3 R27, PT, PT, R27, -0x7f000001, RZ ;  /* 0x80ffffff1b1b0810 */ /* 0x000fe20007ffe0ff */
[----:B------:R-:W-:Y:S02]  /*28e00*/  ISETP.GE.U32.AND P0, PT, R142, 0x7f000001, PT ;  /* 0x7f0000018e00780c */ /* 0x000fe40003f06070 */
[----:B------:R-:W-:Y:S01]  /*28e10*/  IMAD R29, R12, 0x7effffff, RZ ;  /* 0x7effffff0c1d7824 */ /* 0x000fe200078e02ff */
[----:B------:R-:W-:-:S03]  /*28e20*/  ISETP.GE.U32.AND P2, PT, R160, 0x7f000001, PT ;  /* 0x7f000001a000780c */ /* 0x000fc60003f46070 */
[----:B------:R-:W-:-:S04]  /*28e30*/  IMAD.HI.U32 R29, R29, 0x7f000001, R12 ;  /* 0x7f0000011d1d7827 */ /* 0x000fc800078e000c */
[----:B------:R-:W-:Y:S01]  /*28e40*/  IMAD.WIDE.U32 R12, R39, R24, RZ ;  /* 0x00000018270c7225 */ /* 0x000fe200078e00ff */
[----:B------:R-:W-:-:S03]  /*28e50*/  ISETP.GE.U32.AND P1, PT, R14, 0x7f000001, PT ;  /* 0x7f0000010e00780c */ /* 0x000fc60003f26070 */
[----:B------:R-:W-:Y:S01]  /*28e60*/  IMAD R161, R12, 0x7effffff, RZ ;  /* 0x7effffff0ca17824 */ /* 0x000fe200078e02ff */
[----:B------:R-:W-:Y:S01]  /*28e70*/  @P0 IADD3 R142, PT, PT, R142, -0x7f000001, RZ ;  /* 0x80ffffff8e8e0810 */ /* 0x000fe20007ffe0ff */
[----:B------:R-:W-:Y:S02]  /*28e80*/  ISETP.GE.U32.AND P0, PT, R144, 0x7f000001, PT ;  /* 0x7f0000019000780c */ /* 0x000fe40003f06070 */
[----:B------:R-:W-:-:S04]  /*28e90*/  IMAD.HI.U32 R24, R161, 0x7f000001, R12 ;  /* 0x7f000001a1187827 */ /* 0x000fc800078e000c */
[----:B------:R-:W-:Y:S01]  /*28ea0*/  IMAD.WIDE.U32 R12, R39, R15, RZ ;  /* 0x0000000f270c7225 */ /* 0x000fe200078e00ff */
[----:B------:R-:W-:-:S03]  /*28eb0*/  @P2 IADD3 R160, PT, PT, R160, -0x7f000001, RZ ;  /* 0x80ffffffa0a02810 */ /* 0x000fc60007ffe0ff */
[----:B------:R-:W-:Y:S01]  /*28ec0*/  IMAD R15, R12, 0x7effffff, RZ ;  /* 0x7effffff0c0f7824 */ /* 0x000fe200078e02ff */
[----:B------:R-:W-:Y:S01]  /*28ed0*/  @P1 IADD3 R14, PT, PT, R14, -0x7f000001, RZ ;  /* 0x80ffffff0e0e1810 */ /* 0x000fe20007ffe0ff */
[----:B------:R-:W-:Y:S02]  /*28ee0*/  ISETP.GE.U32.AND P1, PT, R141, 0x7f000001, PT ;  /* 0x7f0000018d00780c */ /* 0x000fe40003f26070 */
[----:B------:R-:W-:-:S04]  /*28ef0*/  IMAD.HI.U32 R15, R15, 0x7f000001, R12 ;  /* 0x7f0000010f0f7827 */ /* 0x000fc800078e000c */
[----:B------:R-:W-:Y:S01]  /*28f00*/  IMAD.WIDE.U32 R12, R160, 0x5fffffa, RZ ;  /* 0x05fffffaa00c7825 */ /* 0x000fe200078e00ff */
[----:B------:R-:W-:-:S03]  /*28f10*/  @P0 IADD3 R144, PT, PT, R144, -0x7f000001, RZ ;  /* 0x80ffffff90900810 */ /* 0x000fc60007ffe0ff */
[----:B------:R-:W-:Y:S01]  /*28f20*/  IMAD R157, R160, 0x6, RZ ;  /* 0x00000006a09d7824 */ /* 0x000fe200078e02ff */
[----:B------:R-:W-:-:S03]  /*28f30*/  ISETP.GE.U32.AND P0, PT, R130, 0x7f000001, PT ;  /* 0x7f0000018200780c */ /* 0x000fc60003f06070 */
[----:B------:R-:W-:Y:S01]  /*28f40*/  IMAD.HI.U32 R148, R157, 0x7f000001, R12 ;  /* 0x7f0000019d947827 */ /* 0x000fe200078e000c */
[----:B------:R-:W-:-:S03]  /*28f50*/  IADD3 R142, PT, PT, R142, R14, RZ ;  /* 0x0000000e8e8e7210 */ /* 0x000fc60007ffe0ff */
[----:B------:R-:W-:Y:S01]  /*28f60*/  IMAD.WIDE.U32 R12, R25, R66, RZ ;  /* 0x00000042190c7225 */ /* 0x000fe200078e00ff */
[----:B------:R-:W-:-:S03]  /*28f70*/  @P1 IADD3 R141, PT, PT, R141, -0x7f000001, RZ ;  /* 0x80ffffff8d8d1810 */ /* 0x000fc60007ffe0ff */
[----:B------:R-:W-:Y:S01]  /*28f80*/  IMAD R157, R12, 0x7effffff, RZ ;  /* 0x7effffff0c9d7824 */ /* 0x000fe200078e02ff */
[----:B------:R-:W-:-:S03]  /*28f90*/  ISETP.GE.U32.AND P1, PT, R142, 0x7f000001, PT ;  /* 0x7f0000018e00780c */ /* 0x000fc60003f26070 */
[----:B------:R-:W-:Y:S01]  /*28fa0*/  IMAD.HI.U32 R30, R157, 0x7f000001, R12 ;  /* 0x7f0000019d1e7827 */ /* 0x000fe200078e000c */
[----:B------:R-:W-:-:S03]  /*28fb0*/  @P0 IADD3 R130, PT, PT, R130, -0x7f000001, RZ ;  /* 0x80ffffff82820810 */ /* 0x000fc60007ffe0ff */
[----:B------:R-:W-:-:S04]  /*28fc0*/  IMAD.WIDE.U32 R12, R27, R65, RZ ;  /* 0x000000411b0c7225 */ /* 0x000fc800078e00ff */
        /* <DEDUP_REMOVED lines=8> */
[----:B------:R-:W-:-:S03]  /*29050*/  @P0 IADD3 R130, PT, PT, R130, -0x7f000001, RZ ;  /* 0x80ffffff82820810 */ /* 0x000fc60007ffe0ff */
[----:B------:R-:W-:-:S04]  /*29060*/  IMAD.WIDE.U32 R12, R27, R66, RZ ;  /* 0x000000421b0c7225 */ /* 0x000fc800078e00ff */
[----:B------:R-:W-:Y:S01]  /*29070*/  IMAD R161, R12, 0x7effffff, RZ ;  /* 0x7effffff0ca17824 */ /* 0x000fe200078e02ff */
[----:B------:R-:W-:Y:S01]  /*29080*/  @P1 IADD3 R143, PT, PT, R143, -0x7f000001, RZ ;  /* 0x80ffffff8f8f1810 */ /* 0x000fe20007ffe0ff */
[----:B------:R-:W-:Y:S02]  /*29090*/  ISETP.GE.U32.AND P0, PT, R130, 0x7f000001, PT ;  /* 0x7f0000018200780c */ /* 0x000fe40003f06070 */
[----:B------:R-:W-:-:S04]  /*290a0*/  IMAD.HI.U32 R14, R161, 0x7f000001, R12 ;  /* 0x7f000001a10e7827 */ /* 0x000fc800078e000c */
[----:B------:R-:W-:Y:S01]  /*290b0*/  IMAD.WIDE.U32 R12, R25, R65, RZ ;  /* 0x00000041190c7225 */ /* 0x000fe200078e00ff */
[----:B------:R-:W-:-:S03]  /*290c0*/  ISETP.GE.U32.AND P1, PT, R143, 0x7f000001, PT ;  /* 0x7f0000018f00780c */ /* 0x000fc60003f26070 */
[----:B------:R-:W-:Y:S01]  /*290d0*/  IMAD R161, R12, 0x7effffff, RZ ;  /* 0x7effffff0ca17824 */ /* 0x000fe200078e02ff */
[----:B------:R-:W-:Y:S01]  /*290e0*/  IADD3 R141, PT, PT, R144, R141, RZ ;  /* 0x0000008d908d7210 */ /* 0x000fe20007ffe0ff */
[----:B------:R-:W-:Y:S02]  /*290f0*/  ISETP.GE.U32.AND P2, PT, R148, 0x7f000001, PT ;  /* 0x7f0000019400780c */ /* 0x000fe40003f46070 */
[----:B------:R-:W-:Y:S01]  /*29100*/  IMAD.HI.U32 R144, R161, 0x7f000001, R12 ;  /* 0x7f000001a1907827 */ /* 0x000fe200078e000c */
[----:B------:R-:W-:-:S03]  /*29110*/  @P0 IADD3 R130, PT, PT, R130, -0x7f000001, RZ ;  /* 0x80ffffff82820810 */ /* 0x000fc60007ffe0ff */
        /* <DEDUP_REMOVED lines=11> */
[----:B------:R-:W-:-:S03]  /*291d0*/  @P0 IADD3 R130, PT, PT, R130, -0x7f000001, RZ ;  /* 0x80ffffff82820810 */ /* 0x000fc60007ffe0ff */
[----:B------:R-:W-:-:S04]  /*291e0*/  IMAD.WIDE.U32 R12, R27, R68, RZ ;  /* 0x000000441b0c7225 */ /* 0x000fc800078e00ff */
[----:B------:R-:W-:Y:S01]  /*291f0*/  IMAD R27, R12, 0x7effffff, RZ ;  /* 0x7effffff0c1b7824 */ /* 0x000fe200078e02ff */
[----:B------:R-:W-:Y:S01]  /*29200*/  @P1 IADD3 R143, PT, PT, R143, -0x7f000001, RZ ;  /* 0x80ffffff8f8f1810 */ /* 0x000fe20007ffe0ff */
[----:B------:R-:W-:Y:S01]  /*29210*/  ISETP.GE.U32.AND P1, PT, R130, 0x7f000001, PT ;  /* 0x7f0000018200780c */ /* 0x000fe20003f26070 */
[----:B------:R-:W-:Y:S01]  /*29220*/  ISETP.GE.U32.AND P0, PT, R145, 0x7f000001, PT ;  /* 0x7f0000019100780c */ /* 0x000fe20003f06070 */
[----:B------:R-:W-:-:S05]  /*29230*/  IMAD.HI.U32 R27, R27, 0x7f000001, R12 ;  /* 0x7f0000011b1b7827 */ /* 0x000fca00078e000c */
[----:B------:R-:W-:-:S06]  /*29240*/  ISETP.GE.U32.AND P2, PT, R27, 0x7f000001, PT ;  /* 0x7f0000011b00780c */ /* 0x000fcc0003f46070 */
[----:B------:R-:W-:Y:S02]  /*29250*/  @P1 IADD3 R130, PT, PT, R130, -0x7f000001, RZ ;  /* 0x80ffffff82821810 */ /* 0x000fe40007ffe0ff */
[----:B------:R-:W-:Y:S02]  /*29260*/  @P0 IADD3 R145, PT, PT, R145, -0x7f000001, RZ ;  /* 0x80ffffff91910810 */ /* 0x000fe40007ffe0ff */
[----:B------:R-:W-:-:S03]  /*29270*/  IADD3 R130, PT, PT, R130, UR9, RZ ;  /* 0x0000000982827c10 */ /* 0x000fc6000fffe0ff */
[----:B------:R-:W-:Y:S01]  /*29280*/  ISETP.GE.U32.AND P0, PT, R145, 0x7f000001, PT ;  /* 0x7f0000019100780c */ /* 0x000fe20003f06070 */
[----:B------:R-:W-:Y:S01]  /*29290*/  @P2 IADD3 R27, PT, PT, R27, -0x7f000001, RZ ;  /* 0x80ffffff1b1b2810 */ /* 0x000fe20007ffe0ff */
[----:B------:R-:W-:Y:S01]  /*292a0*/  ISETP.GE.U32.AND P2, PT, R143, 0x7f000001, PT ;  /* 0x7f0000018f00780c */ /* 0x000fe20003f46070 */
[----:B------:R-:W-:Y:S01]  /*292b0*/  ISETP.GE.U32.AND P1, PT, R130, 0x7f000001, PT ;  /* 0x7f0000018200780c */ /* 0x000fe20003f26070 */
[----:B------:R-:W-:-:S09]  /*292c0*/  ISETP.GE.U32.AND P3, PT, R28, 0x7f000001, PT ;  /* 0x7f0000011c00780c */ /* 0x000fd20003f66070 */
[----:B------:R-:W-:Y:S02]  /*292d0*/  @P0 IADD3 R145, PT, PT, R145, -0x7f000001, RZ ;  /* 0x80ffffff91910810 */ /* 0x000fe40007ffe0ff */
[----:B------:R-:W-:Y:S01]  /*292e0*/  @P2 IADD3 R143, PT, PT, R143, -0x7f000001, RZ ;  /* 0x80ffffff8f8f2810 */ /* 0x000fe20007ffe0ff */
[----:B------:R-:W-:Y:S01]  /*292f0*/  ISETP.GE.U32.AND P2, PT, R142, 0x7f000001, PT ;  /* 0x7f0000018e00780c */ /* 0x000fe20003f46070 */
[----:B------:R-:W-:Y:S01]  /*29300*/  @P1 IADD3 R130, PT, PT, R130, -0x7f000001, RZ ;  /* 0x80ffffff82821810 */ /* 0x000fe20007ffe0ff */
[----:B------:R-:W-:Y:S01]  /*29310*/  ISETP.GE.U32.AND P1, PT, R145, 0x7f000001, PT ;  /* 0x7f0000019100780c */ /* 0x000fe20003f26070 */
[----:B------:R-:W-:Y:S01]  /*29320*/  ISETP.GE.U32.AND P0, PT, R29, 0x7f000001, PT ;  /* 0x7f0000011d00780c */ /* 0x000fe20003f06070 */
[----:B------:R-:W-:-:S09]  /*29330*/  @P3 IADD3 R28, PT, PT, R28, -0x7f000001, RZ ;  /* 0x80ffffff1c1c3810 */ /* 0x000fd20007ffe0ff */
[----:B------:R-:W-:Y:S01]  /*29340*/  @P2 IADD3 R142, PT, PT, R142, -0x7f000001, RZ ;  /* 0x80ffffff8e8e2810 */ /* 0x000fe20007ffe0ff */
[----:B------:R-:W-:Y:S01]  /*29350*/  ISETP.GE.U32.AND P2, PT, R28, 0x7f000001, PT ;  /* 0x7f0000011c00780c */ /* 0x000fe20003f46070 */
[----:B------:R-:W-:Y:S02]  /*29360*/  @P1 IADD3 R145, PT, PT, R145, -0x7f000001, RZ ;  /* 0x80ffffff91911810 */ /* 0x000fe40007ffe0ff */
[----:B------:R-:W-:-:S03]  /*29370*/  @P0 IADD3 R29, PT, PT, R29, -0x7f000001, RZ ;  /* 0x80ffffff1d1d0810 */ /* 0x000fc60007ffe0ff */
[----:B------:R-:W-:Y:S02]  /*29380*/  ISETP.GE.U32.AND P1, PT, R145, 0x7f000001, PT ;  /* 0x7f0000019100780c */ /* 0x000fe40003f26070 */
[----:B------:R-:W-:-:S05]  /*29390*/  ISETP.GE.U32.AND P0, PT, R29, 0x7f000001, PT ;  /* 0x7f0000011d00780c */ /* 0x000fca0003f06070 */
[----:B------:R-:W-:Y:S01]  /*293a0*/  @P2 IADD3 R28, PT, PT, R28, -0x7f000001, RZ ;  /* 0x80ffffff1c1c2810 */ /* 0x000fe20007ffe0ff */
[----:B------:R-:W-:-:S05]  /*293b0*/  ISETP.GE.U32.AND P2, PT, R24, 0x7f000001, PT ;  /* 0x7f0000011800780c */ /* 0x000fca0003f46070 */
[----:B------:R-:W-:Y:S02]  /*293c0*/  @P1 IADD3 R145, PT, PT, R145, -0x7f000001, RZ ;  /* 0x80ffffff91911810 */ /* 0x000fe40007ffe0ff */
[----:B------:R-:W-:-:S03]  /*293d0*/  @P0 IADD3 R29, PT, PT, R29, -0x7f000001, RZ ;  /* 0x80ffffff1d1d0810 */ /* 0x000fc60007ffe0ff */
[----:B------:R-:W-:Y:S02]  /*293e0*/  ISETP.GE.U32.AND P1, PT, R145, 0x7f000001, PT ;  /* 0x7f0000019100780c */ /* 0x000fe40003f26070 */
[----:B------:R-:W-:Y:S01]  /*293f0*/  ISETP.GE.U32.AND P0, PT, R29, 0x7f000001, PT ;  /* 0x7f0000011d00780c */ /* 0x000fe20003f06070 */
[----:B------:R-:W-:-:S05]  /*29400*/  @P2 IADD3 R24, PT, PT, R24, -0x7f000001, RZ ;  /* 0x80ffffff18182810 */ /* 0x000fca0007ffe0ff */
[----:B------:R-:W-:-:S05]  /*29410*/  ISETP.GE.U32.AND P2, PT, R24, 0x7f000001, PT ;  /* 0x7f0000011800780c */ /* 0x000fca0003f46070 */
[----:B------:R-:W-:Y:S02]  /*29420*/  @P1 IADD3 R145, PT, PT, R145, -0x7f000001, RZ ;  /* 0x80ffffff91911810 */ /* 0x000fe40007ffe0ff */
[----:B------:R-:W-:Y:S02]  /*29430*/  @P0 IADD3 R29, PT, PT, R29, -0x7f000001, RZ ;  /* 0x80ffffff1d1d0810 */ /* 0x000fe40007ffe0ff */
[----:B------:R-:W-:-:S03]  /*29440*/  IADD3 R145, PT, PT, R145, UR10, RZ ;  /* 0x0000000a91917c10 */ /* 0x000fc6000fffe0ff */
[----:B------:R-:W-:Y:S01]  /*29450*/  ISETP.GE.U32.AND P0, PT, R29, 0x7f000001, PT ;  /* 0x7f0000011d00780c */ /* 0x000fe20003f06070 */
[----:B------:R-:W-:Y:S01]  /*29460*/  @P2 IADD3 R24, PT, PT, R24, -0x7f000001, RZ ;  /* 0x80ffffff18182810 */ /* 0x000fe20007ffe0ff */
[----:B------:R-:W-:-:S04]  /*29470*/  ISETP.GE.U32.AND P1, PT, R145, 0x7f000001, PT ;  /* 0x7f0000019100780c */ /* 0x000fc80003f26070 */
[----:B------:R-:W-:Y:S01]  /*29480*/  ISETP.GE.U32.AND P2, PT, R24, 0x7f000001, PT ;  /* 0x7f0000011800780c */ /* 0x000fe20003f46070 */
[----:B------:R-:W-:-:S06]  /*29490*/  ISETP.GE.U32.AND P3, PT, R28, 0x7f000001, PT ;  /* 0x7f0000011c00780c */ /* 0x000fcc0003f66070 */
[----:B------:R-:W-:Y:S01]  /*294a0*/  @P0 IADD3 R29, PT, PT, R29, -0x7f000001, RZ ;  /* 0x80ffffff1d1d0810 */ /* 0x000fe20007ffe0ff */
[----:B------:R-:W-:Y:S01]  /*294b0*/  ISETP.GE.U32.AND P0, PT, R159, 0x7f000001, PT ;  /* 0x7f0000019f00780c */ /* 0x000fe20003f06070 */
[----:B------:R-:W-:-:S03]  /*294c0*/  @P1 IADD3 R145, PT, PT, R145, -0x7f000001, RZ ;  /* 0x80ffffff91911810 */ /* 0x000fc60007ffe0ff */
[----:B------:R-:W-:Y:S01]  /*294d0*/  ISETP.GE.U32.AND P1, PT, R29, 0x7f000001, PT ;  /* 0x7f0000011d00780c */ /* 0x000fe20003f26070 */
[----:B------:R-:W-:Y:S01]  /*294e0*/  @P2 IADD3 R24, PT, PT, R24, -0x7f000001, RZ ;  /* 0x80ffffff18182810 */ /* 0x000fe20007ffe0ff */
[----:B------:R-:W-:Y:S01]  /*294f0*/  IMAD.WIDE.U32 R12, R27, 0x5fffffa, RZ ;  /* 0x05fffffa1b0c7825 */ /* 0x000fe200078e00ff */
[----:B------:R-:W-:-:S03]  /*29500*/  @P3 IADD3 R28, PT, PT, R28, -0x7f000001, RZ ;  /* 0x80ffffff1c1c3810 */ /* 0x000fc60007ffe0ff */
[----:B------:R-:W-:Y:S01]  /*29510*/  ISETP.GE.U32.AND P2, PT, R24, 0x7f000001, PT ;  /* 0x7f0000011800780c */ /* 0x000fe20003f46070 */
[----:B------:R-:W-:Y:S01]  /*29520*/  IMAD R27, R27, 0x6, RZ ;  /* 0x000000061b1b7824 */ /* 0x000fe200078e02ff */
[----:B------:R-:W-:Y:S01]  /*29530*/  ISETP.GE.U32.AND P4, PT, R143, 0x7f000001, PT ;  /* 0x7f0000018f00780c */ /* 0x000fe20003f86070 */
[----:B------:R-:W-:Y:S02]  /*29540*/  ISETP.GE.U32.AND P3, PT, R28, 0x7f000001, PT ;  /* 0x7f0000011c00780c */ /* 0x000fe40003f66070 */
[----:B------:R-:W-:Y:S02]  /*29550*/  IMAD.HI.U32 R27, R27, 0x7f000001, R12 ;  /* 0x7f0000011b1b7827 */ /* 0x000fe400078e000c */
[----:B------:R-:W-:Y:S02]  /*29560*/  @P1 IADD3 R29, PT, PT, R29, -0x7f000001, RZ ;  /* 0x80ffffff1d1d1810 */ /* 0x000fe40007ffe0ff */
[----:B------:R-:W-:Y:S01]  /*29570*/  IMAD.WIDE.U32 R12, R142, R67, RZ ;  /* 0x000000438e0c7225 */ /* 0x000fe200078e00ff */
[----:B------:R-:W-:-:S03]  /*29580*/  @P0 IADD3 R159, PT, PT, R159, -0x7f000001, RZ ;  /* 0x80ffffff9f9f0810 */ /* 0x000fc60007ffe0ff */
[----:B------:R-:W-:Y:S01]  /*29590*/  IMAD R161, R12, 0x7effffff, RZ ;  /* 0x7effffff0ca17824 */ /* 0x000fe200078e02ff */
[----:B------:R-:W-:Y:S02]  /*295a0*/  @P2 IADD3 R24, PT, PT, R24, -0x7f000001, RZ ;  /* 0x80ffffff18182810 */ /* 0x000fe40007ffe0ff */
[----:B------:R-:W-:Y:S01]  /*295b0*/  IADD3 R29, PT, PT, R29, UR11, RZ ;  /* 0x0000000b1d1d7c10 */ /* 0x000fe2000fffe0ff */
[----:B------:R-:W-:Y:S01]  /*295c0*/  ISETP.GE.U32.AND P0, PT, R159, 0x7f000001, PT ;  /* 0x7f0000019f00780c */ /* 0x000fe20003f06070 */
[----:B------:R-:W-:Y:S01]  /*295d0*/  IMAD.HI.U32 R161, R161, 0x7f000001, R12 ;  /* 0x7f000001a1a17827 */ /* 0x000fe200078e000c */
[----:B------:R-:W-:Y:S01]  /*295e0*/  ISETP.GE.U32.AND P2, PT, R15, 0x7f000001, PT ;  /* 0x7f0000010f00780c */ /* 0x000fe20003f46070 */
[----:B------:R-:W-:Y:S01]  /*295f0*/  @P4 IADD3 R143, PT, PT, R143, -0x7f000001, RZ ;  /* 0x80ffffff8f8f4810 */ /* 0x000fe20007ffe0ff */
[----:B------:R-:W-:Y:S01]  /*29600*/  ISETP.GE.U32.AND P1, PT, R29, 0x7f000001, PT ;  /* 0x7f0000011d00780c */ /* 0x000fe20003f26070 */
[----:B------:R-:W-:Y:S01]  /*29610*/  @P3 IADD3 R28, PT, PT, R28, -0x7f000001, RZ ;  /* 0x80ffffff1c1c3810 */ /* 0x000fe20007ffe0ff */
[----:B------:R-:W-:-:S04]  /*29620*/  ISETP.GE.U32.AND P4, PT, R161, 0x7f000001, PT ;  /* 0x7f000001a100780c */ /* 0x000fc80003f86070 */
[----:B------:R-:W-:-:S03]  /*29630*/  ISETP.GE.U32.AND P3, PT, R28, 0x7f000001, PT ;  /* 0x7f0000011c00780c */ /* 0x000fc60003f66070 */
[----:B------:R-:W-:Y:S02]  /*29640*/  @P0 IADD3 R159, PT, PT, R159, -0x7f000001, RZ ;  /* 0x80ffffff9f9f0810 */ /* 0x000fe40007ffe0ff */
[----:B------:R-:W-:Y:S02]  /*29650*/  @P2 IADD3 R15, PT, PT, R15, -0x7f000001, RZ ;  /* 0x80ffffff0f0f2810 */ /* 0x000fe40007ffe0ff */
[----:B------:R-:W-:Y:S01]  /*29660*/  @P1 IADD3 R29, PT, PT, R29, -0x7f000001, RZ ;  /* 0x80ffffff1d1d1810 */ /* 0x000fe20007ffe0ff */
[----:B------:R-:W-:Y:S01]  /*29670*/  ISETP.GE.U32.AND P0, PT, R159, 0x7f000001, PT ;  /* 0x7f0000019f00780c */ /* 0x000fe20003f06070 */
[----:B------:R-:W-:Y:S01]  /*29680*/  @P4 IADD3 R161, PT, PT, R161, -0x7f000001, RZ ;  /* 0x80ffffffa1a14810 */ /* 0x000fe20007ffe0ff */
[----:B------:R-:W-:-:S03]  /*29690*/  ISETP.GE.U32.AND P1, PT, R15, 0x7f000001, PT ;  /* 0x7f0000010f00780c */ /* 0x000fc60003f26070 */
[----:B------:R-:W-:Y:S01]  /*296a0*/  @P3 IADD3 R28, PT, PT, R28, -0x7f000001, RZ ;  /* 0x80ffffff1c1c3810 */ /* 0x000fe20007ffe0ff */
[----:B------:R-:W-:Y:S01]  /*296b0*/  IMAD.WIDE.U32 R12, R161, 0x5fffffa, RZ ;  /* 0x05fffffaa10c7825 */ /* 0x000fe200078e00ff */
[----:B------:R-:W-:-:S03]  /*296c0*/  ISETP.GE.U32.AND P3, PT, R24, 0x7f000001, PT ;  /* 0x7f0000011800780c */ /* 0x000fc60003f66070 */
[----:B------:R-:W-:Y:S01]  /*296d0*/  IMAD R161, R161, 0x6, RZ ;  /* 0x00000006a1a17824 */ /* 0x000fe200078e02ff */
[----:B------:R-:W-:-:S03]  /*296e0*/  IADD3 R143, PT, PT, R130, R143, RZ ;  /* 0x0000008f828f7210 */ /* 0x000fc60007ffe0ff */
[----:B------:R-:W-:Y:S01]  /*296f0*/  IMAD.HI.U32 R130, R161, 0x7f000001, R12 ;  /* 0x7f000001a1827827 */ /* 0x000fe200078e000c */
[----:B------:R-:W-:Y:S02]  /*29700*/  @P0 IADD3 R159, PT, PT, R159, -0x7f000001, RZ ;  /* 0x80ffffff9f9f0810 */ /* 0x000fe40007ffe0ff */
[----:B------:R-:W-:Y:S01]  /*29710*/  @P1 IADD3 R15, PT, PT, R15, -0x7f000001, RZ ;  /* 0x80ffffff0f0f1810 */ /* 0x000fe20007ffe0ff */
[----:B------:R-:W-:Y:S01]  /*29720*/  IMAD.WIDE.U32 R12, R142, R65, RZ ;  /* 0x000000418e0c7225 */ /* 0x000fe200078e00ff */
[----:B------:R-:W-:Y:S01]  /*29730*/  IADD3 R28, PT, PT, R145, R28, RZ ;  /* 0x0000001c911c7210 */ /* 0x000fe20007ffe0ff */
[----:B------:R-:W-:Y:S02]  /*29740*/  ISETP.GE.U32.AND P0, PT, R159, 0x7f000001, PT ;  /* 0x7f0000019f00780c */ /* 0x000fe40003f06070 */
[----:B------:R-:W-:Y:S01]  /*29750*/  IMAD R145, R12, 0x7effffff, RZ ;  /* 0x7effffff0c917824 */ /* 0x000fe200078e02ff */
[----:B------:R-:W-:Y:S01]  /*29760*/  ISETP.GE.U32.AND P1, PT, R15, 0x7f000001, PT ;  /* 0x7f0000010f00780c */ /* 0x000fe20003f26070 */
[----:B------:R-:W-:-:S02]  /*29770*/  @P3 IADD3 R24, PT, PT, R24, -0x7f000001, RZ ;  /* 0x80ffffff18183810 */ /* 0x000fc40007ffe0ff */
        /* <DEDUP_REMOVED lines=8> */
[----:B------:R-:W-:Y:S01]  /*29800*/  ISETP.GE.U32.AND P0, PT, R159, 0x7f000001, PT ;  /* 0x7f0000019f00780c */ /* 0x000fe20003f06070 */
[----:B------:R-:W-:Y:S02]  /*29810*/  ISETP.GE.U32.AND P1, PT, R15, 0x7f000001, PT ;  /* 0x7f0000010f00780c */ /* 0x000fe40003f26070 */
[----:B------:R-:W-:-:S04]  /*29820*/  IMAD R161, R12, 0x7effffff, RZ ;  /* 0x7effffff0ca17824 */ /* 0x000fc800078e02ff */
[----:B------:R-:W-:-:S05]  /*29830*/  IMAD.HI.U32 R161, R161, 0x7f000001, R12 ;  /* 0x7f000001a1a17827 */ /* 0x000fca00078e000c */
[----:B------:R-:W-:Y:S01]  /*29840*/  ISETP.GE.U32.AND P3, PT, R161, 0x7f000001, PT ;  /* 0x7f000001a100780c */ /* 0x000fe20003f66070 */
[----:B------:R-:W-:Y:S02]  /*29850*/  @P0 IADD3 R159, PT, PT, R159, -0x7f000001, RZ ;  /* 0x80ffffff9f9f0810 */ /* 0x000fe40007ffe0ff */
[----:B------:R-:W-:Y:S01]  /*29860*/  @P1 IADD3 R15, PT, PT, R15, -0x7f000001, RZ ;  /* 0x80ffffff0f0f1810 */ /* 0x000fe20007ffe0ff */
[----:B------:R-:W-:Y:S01]  /*29870*/  ISETP.GE.U32.AND P1, PT, R141, 0x7f000001, PT ;  /* 0x7f0000018d00780c */ /* 0x000fe20003f26070 */
[----:B------:R-:W-:-:S08]  /*29880*/  IADD3 R162, PT, PT, R159, UR7, RZ ;  /* 0x000000079fa27c10 */ /* 0x000fd0000fffe0ff */
[----:B------:R-:W-:Y:S01]  /*29890*/  @P3 IADD3 R161, PT, PT, R161, -0x7f000001, RZ ;  /* 0x80ffffffa1a13810 */ /* 0x000fe20007ffe0ff */
[----:B------:R-:W-:-:S03]  /*298a0*/  ISETP.GE.U32.AND P0, PT, R162, 0x7f000001, PT ;  /* 0x7f000001a200780c */ /* 0x000fc60003f06070 */
[----:B------:R-:W-:Y:S01]  /*298b0*/  @P1 IADD3 R141, PT, PT, R141, -0x7f000001, RZ ;  /* 0x80ffffff8d8d1810 */ /* 0x000fe20007ffe0ff */
[----:B------:R-:W-:-:S04]  /*298c0*/  IMAD.WIDE.U32 R12, R161, 0x5fffffa, RZ ;  /* 0x05fffffaa10c7825 */ /* 0x000fc800078e00ff */
[----:B------:R-:W-:Y:S01]  /*298d0*/  IMAD R159, R161, 0x6, RZ ;  /* 0x00000006a19f7824 */ /* 0x000fe200078e02ff */
[----:B------:R-:W-:-:S03]  /*298e0*/  ISETP.GE.U32.AND P2, PT, R15, 0x7f000001, PT ;  /* 0x7f0000010f00780c */ /* 0x000fc60003f46070 */
[----:B------:R-:W-:-:S04]  /*298f0*/  IMAD.HI.U32 R142, R159, 0x7f000001, R12 ;  /* 0x7f0000019f8e7827 */ /* 0x000fc800078e000c */
[----:B------:R-:W-:Y:S01]  /*29900*/  IMAD.WIDE.U32 R12, R141, R66, RZ ;  /* 0x000000428d0c7225 */ /* 0x000fe200078e00ff */
[----:B------:R-:W-:Y:S01]  /*29910*/  @P0 IADD3 R162, PT, PT, R162, -0x7f000001, RZ ;  /* 0x80ffffffa2a20810 */ /* 0x000fe20007ffe0ff */
[----:B------:R-:W-:Y:S02]  /*29920*/  ISETP.GE.U32.AND P0, PT, R30, 0x7f000001, PT ;  /* 0x7f0000011e00780c */ /* 0x000fe40003f06070 */
[----:B------:R-:W-:-:S04]  /*29930*/  IMAD R159, R12, 0x7effffff, RZ ;  /* 0x7effffff0c9f7824 */ /* 0x000fc800078e02ff */
[----:B------:R-:W-:Y:S01]  /*29940*/  IMAD.HI.U32 R159, R159, 0x7f000001, R12 ;  /* 0x7f0000019f9f7827 */ /* 0x000fe200078e000c */
[----:B------:R-:W-:-:S04]  /*29950*/  @P2 IADD3 R15, PT, PT, R15, -0x7f000001, RZ ;  /* 0x80ffffff0f0f2810 */ /* 0x000fc80007ffe0ff */
[----:B------:R-:W-:Y:S02]  /*29960*/  ISETP.GE.U32.AND P2, PT, R159, 0x7f000001, PT ;  /* 0x7f0000019f00780c */ /* 0x000fe40003f46070 */
[----:B------:R-:W-:Y:S01]  /*29970*/  @P0 IADD3 R30, PT, PT, R30, -0x7f000001, RZ ;  /* 0x80ffffff1e1e0810 */ /* 0x000fe20007ffe0ff */
[----:B------:R-:W-:-:S04]  /*29980*/  ISETP.GE.U32.AND P1, PT, R157, 0x7f000001, PT ;  /* 0x7f0000019d00780c */ /* 0x000fc80003f26070 */
[----:B------:R-:W-:-:S06]  /*29990*/  ISETP.GE.U32.AND P0, PT, R30, 0x7f000001, PT ;  /* 0x7f0000011e00780c */ /* 0x000fcc0003f06070 */
[----:B------:R-:W-:-:S05]  /*299a0*/  @P2 IADD3 R159, PT, PT, R159, -0x7f000001, RZ ;  /* 0x80ffffff9f9f2810 */ /* 0x000fca0007ffe0ff */
[----:B------:R-:W-:Y:S01]  /*299b0*/  IMAD.WIDE.U32 R12, R159, 0x5fffffa, RZ ;  /* 0x05fffffa9f0c7825 */ /* 0x000fe200078e00ff */
[----:B------:R-:W-:-:S03]  /*299c0*/  @P1 IADD3 R157, PT, PT, R157, -0x7f000001, RZ ;  /* 0x80ffffff9d9d1810 */ /* 0x000fc60007ffe0ff */
[----:B------:R-:W-:Y:S01]  /*299d0*/  IMAD R159, R159, 0x6, RZ ;  /* 0x000000069f9f7824 */ /* 0x000fe200078e02ff */
[----:B------:R-:W-:-:S03]  /*299e0*/  @P0 IADD3 R30, PT, PT, R30, -0x7f000001, RZ ;  /* 0x80ffffff1e1e0810 */ /* 0x000fc60007ffe0ff */
[----:B------:R-:W-:-:S04]  /*299f0*/  IMAD.HI.U32 R159, R159, 0x7f000001, R12 ;  /* 0x7f0000019f9f7827 */ /* 0x000fc800078e000c */
[----:B------:R-:W-:Y:S01]  /*29a00*/  IMAD.WIDE.U32 R12, R141, R67, RZ ;  /* 0x000000438d0c7225 */ /* 0x000fe200078e00ff */
[----:B------:R-:W-:-:S03]  /*29a10*/  IADD3 R30, PT, PT, R30, R157, RZ ;  /* 0x0000009d1e1e7210 */ /* 0x000fc60007ffe0ff */
[----:B------:R-:W-:Y:S01]  /*29a20*/  IMAD R157, R12, 0x7effffff, RZ ;  /* 0x7effffff0c9d7824 */ /* 0x000fe200078e02ff */
[----:B------:R-:W-:-:S03]  /*29a30*/  ISETP.GE.U32.AND P0, PT, R160, 0x7f000001, PT ;  /* 0x7f000001a000780c */ /* 0x000fc60003f06070 */
[----:B------:R-:W-:-:S05]  /*29a40*/  IMAD.HI.U32 R157, R157, 0x7f000001, R12 ;  /* 0x7f0000019d9d7827 */ /* 0x000fca00078e000c */
[----:B------:R-:W-:-:S05]  /*29a50*/  ISETP.GE.U32.AND P2, PT, R157, 0x7f000001, PT ;  /* 0x7f0000019d00780c */ /* 0x000fca0003f46070 */
[----:B------:R-:W-:Y:S01]  /*29a60*/  @P0 IADD3 R160, PT, PT, R160, -0x7f000001, RZ ;  /* 0x80ffffffa0a00810 */ /* 0x000fe20007ffe0ff */
[----:B------:R-:W-:-:S04]  /*29a70*/  ISETP.GE.U32.AND P1, PT, R14, 0x7f000001, PT ;  /* 0x7f0000010e00780c */ /* 0x000fc80003f26070 */
[----:B------:R-:W-:-:S03]  /*29a80*/  ISETP.GE.U32.AND P0, PT, R160, 0x7f000001, PT ;  /* 0x7f000001a000780c */ /* 0x000fc60003f06070 */
[----:B------:R-:W-:-:S05]  /*29a90*/  @P2 IADD3 R157, PT, PT, R157, -0x7f000001, RZ ;  /* 0x80ffffff9d9d2810 */ /* 0x000fca0007ffe0ff */
[----:B------:R-:W-:-:S04]  /*29aa0*/  IMAD.WIDE.U32 R12, R157, 0x5fffffa, RZ ;  /* 0x05fffffa9d0c7825 */ /* 0x000fc800078e00ff */
[----:B------:R-:W-:Y:S01]  /*29ab0*/  IMAD R157, R157, 0x6, RZ ;  /* 0x000000069d9d7824 */ /* 0x000fe200078e02ff */
[----:B------:R-:W-:-:S03]  /*29ac0*/  @P1 IADD3 R14, PT, PT, R14, -0x7f000001, RZ ;  /* 0x80ffffff0e0e1810 */ /* 0x000fc60007ffe0ff */
        /* <DEDUP_REMOVED lines=14> */
[----:B------:R-:W-:-:S04]  /*29bb0*/  ISETP.GE.U32.AND P1, PT, R25, 0x7f000001, PT ;  /* 0x7f0000011900780c */ /* 0x000fc80003f26070 */
[----:B------:R-:W-:-:S04]  /*29bc0*/  IMAD.WIDE.U32 R12, R141, 0x5fffffa, RZ ;  /* 0x05fffffa8d0c7825 */ /* 0x000fc800078e00ff */
[----:B------:R-:W-:-:S04]  /*29bd0*/  IMAD R141, R141, 0x6, RZ ;  /* 0x000000068d8d7824 */ /* 0x000fc800078e02ff */
[----:B------:R-:W-:Y:S02]  /*29be0*/  IMAD.HI.U32 R141, R141, 0x7f000001, R12 ;  /* 0x7f0000018d8d7827 */ /* 0x000fe400078e000c */
[----:B------:R-:W0:Y:S01]  /*29bf0*/  LDC.64 R12, c[0x0][0x380] ;  /* 0x0000e000ff0c7b82 */ /* 0x000e220000000a00 */
[----:B------:R-:W-:Y:S02]  /*29c00*/  @P2 IADD3 R148, PT, PT, R148, -0x7f000001, RZ ;  /* 0x80ffffff94942810 */ /* 0x000fe40007ffe0ff */
[----:B------:R-:W-:Y:S01]  /*29c10*/  @P1 IADD3 R25, PT, PT, R25, -0x7f000001, RZ ;  /* 0x80ffffff19191810 */ /* 0x000fe20007ffe0ff */
[----:B0-----:R-:W2:Y:S03]  /*29c20*/  LDG.E R163, desc[UR14][R12.64+0x10] ;  /* 0x0000100e0ca37981 */ /* 0x001ea6000c1e1900 */
[----:B------:R-:W-:Y:S02]  /*29c30*/  IADD3 R25, PT, PT, R25, R148, RZ ;  /* 0x0000009419197210 */ /* 0x000fe40007ffe0ff */
[----:B------:R-:W3:Y:S01]  /*29c40*/  LDG.E R148, desc[UR14][R12.64+0x14] ;  /* 0x0000140e0c947981 */ /* 0x000ee2000c1e1900 */
[----:B------:R-:W-:-:S03]  /*29c50*/  ISETP.GE.U32.AND P0, PT, R144, 0x7f000001, PT ;  /* 0x7f0000019000780c */ /* 0x000fc60003f06070 */
[----:B------:R-:W4:Y:S01]  /*29c60*/  LDG.E R161, desc[UR14][R12.64+0x18] ;  /* 0x0000180e0ca17981 */ /* 0x000f22000c1e1900 */
[----:B------:R-:W-:-:S09]  /*29c70*/  ISETP.GE.U32.AND P3, PT, R27, 0x7f000001, PT ;  /* 0x7f0000011b00780c */ /* 0x000fd20003f66070 */
[----:B------:R-:W-:-:S05]  /*29c80*/  @P0 IADD3 R144, PT, PT, R144, -0x7f000001, RZ ;  /* 0x80ffffff90900810 */ /* 0x000fca0007ffe0ff */
[----:B------:R-:W-:Y:S01]  /*29c90*/  ISETP.GE.U32.AND P0, PT, R144, 0x7f000001, PT ;  /* 0x7f0000019000780c */ /* 0x000fe20003f06070 */
[----:B------:R-:W-:-:S12]  /*29ca0*/  @P3 IADD3 R27, PT, PT, R27, -0x7f000001, RZ ;  /* 0x80ffffff1b1b3810 */ /* 0x000fd80007ffe0ff */
[----:B------:R-:W-:-:S04]  /*29cb0*/  @P0 IADD3 R144, PT, PT, R144, -0x7f000001, RZ ;  /* 0x80ffffff90900810 */ /* 0x000fc80007ffe0ff */
[----:B------:R-:W-:Y:S02]  /*29cc0*/  IADD3 R27, PT, PT, R144, R27, RZ ;  /* 0x0000001b901b7210 */ /* 0x000fe40007ffe0ff */
[----:B------:R-:W4:Y:S01]  /*29cd0*/  LDG.E R144, desc[UR14][R12.64+0x1c] ;  /* 0x00001c0e0c907981 */ /* 0x000f22000c1e1900 */
[----:B------:R-:W-:Y:S01]  /*29ce0*/  IADD3 R15, PT, PT, R162, R15, RZ ;  /* 0x0000000fa20f7210 */ /* 0x000fe20007ffe0ff */
[----:B--2---:R-:W-:-:S04]  /*29cf0*/  IMAD.WIDE.U32 R162, R38, R163, RZ ;  /* 0x000000a326a27225 */ /* 0x004fc800078e00ff */
[----:B------:R-:W-:-:S04]  /*29d00*/  IMAD R165, R162, 0x7effffff, RZ ;  /* 0x7effffffa2a57824 */ /* 0x000fc800078e02ff */
[----:B------:R-:W-:-:S04]  /*29d10*/  IMAD.HI.U32 R38, R165, 0x7f000001, R162 ;  /* 0x7f000001a5267827 */ /* 0x000fc800078e00a2 */
[----:B---3--:R-:W-:-:S04]  /*29d20*/  IMAD.WIDE.U32 R162, R31, R148, RZ ;  /* 0x000000941fa27225 */ /* 0x008fc800078e00ff */
[----:B------:R-:W-:-:S04]  /*29d30*/  IMAD R31, R162, 0x7effffff, RZ ;  /* 0x7effffffa21f7824 */ /* 0x000fc800078e02ff */
[----:B------:R-:W-:Y:S01]  /*29d40*/  IMAD.HI.U32 R165, R31, 0x7f000001, R162 ;  /* 0x7f0000011fa57827 */ /* 0x000fe200078e00a2 */
[----:B------:R-:W-:-:S04]  /*29d50*/  ISETP.GE.U32.AND P0, PT, R38, 0x7f000001, PT ;  /* 0x7f0000012600780c */ /* 0x000fc80003f06070 */
[----:B------:R-:W-:Y:S01]  /*29d60*/  ISETP.GE.U32.AND P1, PT, R165, 0x7f000001, PT ;  /* 0x7f000001a500780c */ /* 0x000fe20003f26070 */
[----:B----4-:R-:W-:-:S04]  /*29d70*/  IMAD.WIDE.U32 R162, R32, R161, RZ ;  /* 0x000000a120a27225 */ /* 0x010fc800078e00ff */
        /* <DEDUP_REMOVED lines=19> */
[----:B------:R-:W-:-:S05]  /*29eb0*/  @P0 IADD3 R144, PT, PT, R144, -0x7f000001, RZ ;  /* 0x80ffffff90900810 */ /* 0x000fca0007ffe0ff */
        /* <DEDUP_REMOVED lines=56> */
[----:B------:R-:W-:Y:S01]  /*2a240*/  IMAD.WIDE.U32 R32, R135, R118, RZ ;  /* 0x0000007687207225 */ /* 0x000fe200078e00ff */
[----:B------:R-:W-:-:S03]  /*2a250*/  ISETP.GE.U32.AND P0, PT, R136, 0x7f000001, PT ;  /* 0x7f0000018800780c */ /* 0x000fc60003f06070 */
[----:B------:R-:W-:-:S04]  /*2a260*/  IMAD R131, R32, 0x7effffff, RZ ;  /* 0x7effffff20837824 */ /* 0x000fc800078e02ff */
[----:B------:R-:W-:-:S04]  /*2a270*/  IMAD.HI.U32 R132, R131, 0x7f000001, R32 ;  /* 0x7f00000183847827 */ /* 0x000fc800078e0020 */
[----:B------:R-:W-:Y:S01]  /*2a280*/  IMAD.WIDE.U32 R32, R134, R16, RZ ;  /* 0x0000001086207225 */ /* 0x000fe200078e00ff */
[----:B------:R-:W-:Y:S01]  /*2a290*/  ISETP.GE.U32.AND P1, PT, R132, 0x7f000001, PT ;  /* 0x7f0000018400780c */ /* 0x000fe20003f26070 */
[----:B------:R-:W-:Y:S02]  /*2a2a0*/  @P0 IADD3 R136, PT, PT, R136, -0x7f000001, RZ ;  /* 0x80ffffff88880810 */ /* 0x000fe40007ffe0ff */
[----:B------:R-:W-:Y:S01]  /*2a2b0*/  IMAD R131, R32, 0x7effffff, RZ ;  /* 0x7effffff20837824 */ /* 0x000fe200078e02ff */
[----:B------:R-:W-:-:S03]  /*2a2c0*/  ISETP.GE.U32.AND P0, PT, R137, 0x7f000001, PT ;  /* 0x7f0000018900780c */ /* 0x000fc60003f06070 */
[----:B------:R-:W-:-:S04]  /*2a2d0*/  IMAD.HI.U32 R131, R131, 0x7f000001, R32 ;  /* 0x7f00000183837827 */ /* 0x000fc800078e0020 */
[----:B------:R-:W-:Y:S02]  /*2a2e0*/  IMAD.WIDE.U32 R32, R136, R115, RZ ;  /* 0x0000007388207225 */ /* 0x000fe400078e00ff */
[----:B------:R-:W-:Y:S02]  /*2a2f0*/  @P1 IADD3 R132, PT, PT, R132, -0x7f000001, RZ ;  /* 0x80ffffff84841810 */ /* 0x000fe40007ffe0ff */
[----:B------:R-:W-:-:S04]  /*2a300*/  IMAD R133, R32, 0x7effffff, RZ ;  /* 0x7effffff20857824 */ /* 0x000fc800078e02ff */
[----:B------:R-:W-:Y:S01]  /*2a310*/  IMAD.HI.U32 R16, R133, 0x7f000001, R32 ;  /* 0x7f00000185107827 */ /* 0x000fe200078e0020 */
[----:B------:R-:W-:-:S03]  /*2a320*/  @P0 IADD3 R137, PT, PT, R137, -0x7f000001, RZ ;  /* 0x80ffffff89890810 */ /* 0x000fc60007ffe0ff */
        /* <DEDUP_REMOVED lines=66> */
[----:B------:R-:W-:-:S04]  /*2a750*/  IMAD.WIDE.U32 R32, R161, 0x5fffffa, RZ ;  /* 0x05fffffaa1207825 */ /* 0x000fc800078e00ff */
[----:B------:R-:W-:Y:S01]  /*2a760*/  IMAD R161, R161, 0x6, RZ ;  /* 0x00000006a1a17824 */ /* 0x000fe200078e02ff */
[----:B------:R-:W-:-:S03]  /*2a770*/  @P1 IADD3 R163, PT, PT, R163, -0x7f000001, RZ ;  /* 0x80ffffffa3a31810 */ /* 0x000fc60007ffe0ff */
[----:B------:R-:W-:Y:S01]  /*2a780*/  IMAD.HI.U32 R134, R161, 0x7f000001, R32 ;  /* 0x7f000001a1867827 */ /* 0x000fe200078e0020 */
[----:B------:R-:W-:Y:S01]  /*2a790*/  @P0 IADD3 R132, PT, PT, R132, -0x7f000001, RZ ;  /* 0x80ffffff84840810 */ /* 0x000fe20007ffe0ff */
[----:B------:R-:W-:Y:S02]  /*2a7a0*/  ISETP.GE.U32.AND P0, PT, R133, 0x7f000001, PT ;  /* 0x7f0000018500780c */ /* 0x000fe40003f06070 */
[----:B------:R-:W-:-:S04]  /*2a7b0*/  IMAD.WIDE.U32 R32, R136, R117, RZ ;  /* 0x0000007588207225 */ /* 0x000fc800078e00ff */
[----:B------:R-:W-:Y:S01]  /*2a7c0*/  IMAD R161, R32, 0x7effffff, RZ ;  /* 0x7effffff20a17824 */ /* 0x000fe200078e02ff */
[----:B------:R-:W-:-:S03]  /*2a7d0*/  IADD3 R16, PT, PT, R132, R163, RZ ;  /* 0x000000a384107210 */ /* 0x000fc60007ffe0ff */
        /* <DEDUP_REMOVED lines=81> */
[----:B------:R-:W-:-:S05]  /*2acf0*/  IMAD.HI.U32 R161, R161, 0x7f000001, R32 ;  /* 0x7f000001a1a17827 */ /* 0x000fca00078e0020 */
[----:B------:R-:W-:-:S13]  /*2ad00*/  ISETP.GE.U32.AND P2, PT, R161, 0x7f000001, PT ;  /* 0x7f000001a100780c */ /* 0x000fda0003f46070 */
[----:B------:R-:W-:Y:S01]  /*2ad10*/  @P2 IADD3 R161, PT, PT, R161, -0x7f000001, RZ ;  /* 0x80ffffffa1a12810 */ /* 0x000fe20007ffe0ff */
[----:B------:R-:W-:-:S04]  /*2ad20*/  ISETP.GE.U32.AND P2, PT, R16, 0x7f000001, PT ;  /* 0x7f0000011000780c */ /* 0x000fc80003f46070 */
[----:B------:R-:W-:-:S04]  /*2ad30*/  IMAD.WIDE.U32 R32, R161, 0x5fffffa, RZ ;  /* 0x05fffffaa1207825 */ /* 0x000fc800078e00ff */
[----:B------:R-:W-:Y:S01]  /*2ad40*/  IMAD R161, R161, 0x6, RZ ;  /* 0x00000006a1a17824 */ /* 0x000fe200078e02ff */
[----:B------:R-:W-:-:S04]  /*2ad50*/  ISETP.GE.U32.AND P0, PT, R14, 0x7f000001, PT ;  /* 0x7f0000010e00780c */ /* 0x000fc80003f06070 */
[----:B------:R-:W-:Y:S01]  /*2ad60*/  @P2 IADD3 R16, PT, PT, R16, -0x7f000001, RZ ;  /* 0x80ffffff10102810 */ /* 0x000fe20007ffe0ff */
[----:B------:R-:W-:-:S04]  /*2ad70*/  IMAD.HI.U32 R163, R161, 0x7f000001, R32 ;  /* 0x7f000001a1a37827 */ /* 0x000fc800078e0020 */
[----:B------:R-:W-:-:S04]  /*2ad80*/  IMAD.WIDE.U32 R32, R16, R115, RZ ;  /* 0x0000007310207225 */ /* 0x000fc800078e00ff */
[----:B------:R-:W-:-:S04]  /*2ad90*/  IMAD R161, R32, 0x7effffff, RZ ;  /* 0x7effffff20a17824 */ /* 0x000fc800078e02ff */
[----:B------:R-:W-:Y:S01]  /*2ada0*/  IMAD.HI.U32 R32, R161, 0x7f000001, R32 ;  /* 0x7f000001a1207827 */ /* 0x000fe200078e0020 */
[----:B------:R-:W-:-:S04]  /*2adb0*/  @P0 IADD3 R14, PT, PT, R14, -0x7f000001, RZ ;  /* 0x80ffffff0e0e0810 */ /* 0x000fc80007ffe0ff */
[----:B------:R-:W-:Y:S01]  /*2adc0*/  ISETP.GE.U32.AND P0, PT, R32, 0x7f000001, PT ;  /* 0x7f0000012000780c */ /* 0x000fe20003f06070 */
[----:B------:R-:W-:Y:S01]  /*2add0*/  ISETP.GE.U32.AND P1, PT, R134, 0x7f000001, PT ;  /* 0x7f0000018600780c */ /* 0x000fe20003f26070 */
[----:B------:R-:W-:-:S11]  /*2ade0*/  ISETP.GE.U32.AND P2, PT, R163, 0x7f000001, PT ;  /* 0x7f000001a300780c */ /* 0x000fd60003f46070 */
[----:B------:R-:W-:Y:S02]  /*2adf0*/  @P0 IADD3 R32, PT, PT, R32, -0x7f000001, RZ ;  /* 0x80ffffff20200810 */ /* 0x000fe40007ffe0ff */
[----:B------:R-:W-:Y:S01]  /*2ae00*/  @P1 IADD3 R134, PT, PT, R134, -0x7f000001, RZ ;  /* 0x80ffffff86861810 */ /* 0x000fe20007ffe0ff */
        /* <DEDUP_REMOVED lines=22> */
[----:B------:R-:W-:Y:S01]  /*2af70*/  IMAD R161, R32, 0x7effffff, RZ ;  /* 0x7effffff20a17824 */ /* 0x000fe200078e02ff */
[----:B------:R-:W-:-:S03]  /*2af80*/  IADD3 R14, PT, PT, R14, R134, RZ ;  /* 0x000000860e0e7210 */ /* 0x000fc60007ffe0ff */
        /* <DEDUP_REMOVED lines=10> */
[----:B------:R-:W-:Y:S01]  /*2b030*/  ISETP.GE.U32.AND P0, PT, R134, 0x7f000001, PT ;  /* 0x7f0000018600780c */ /* 0x000fe20003f06070 */
[----:B------:R-:W-:-:S09]  /*2b040*/  IMAD.WIDE.U32 R32, R132, R118, RZ ;  /* 0x0000007684207225 */ /* 0x000fd200078e00ff */
[----:B------:R-:W-:-:S03]  /*2b050*/  @P1 IADD3 R25, PT, PT, R25, -0x7f000001, RZ ;  /* 0x80ffffff19191810 */ /* 0x000fc60007ffe0ff */
[----:B------:R-:W-:-:S04]  /*2b060*/  @P0 IADD3 R134, PT, PT, R134, -0x7f000001, RZ ;  /* 0x80ffffff86860810 */ /* 0x000fc80007ffe0ff */
[----:B------:R-:W-:Y:S01]  /*2b070*/  IADD3 R134, PT, PT, R134, R25, RZ ;  /* 0x0000001986867210 */ /* 0x000fe20007ffe0ff */
[----:B------:R-:W-:-:S04]  /*2b080*/  IMAD R25, R32, 0x7effffff, RZ ;  /* 0x7effffff20197824 */ /* 0x000fc800078e02ff */
[----:B------:R-:W-:-:S05]  /*2b090*/  IMAD.HI.U32 R25, R25, 0x7f000001, R32 ;  /* 0x7f00000119197827 */ /* 0x000fca00078e0020 */
[----:B------:R-:W-:-:S13]  /*2b0a0*/  ISETP.GE.U32.AND P0, PT, R25, 0x7f000001, PT ;  /* 0x7f0000011900780c */ /* 0x000fda0003f06070 */
[----:B------:R-:W-:-:S05]  /*2b0b0*/  @P0 IADD3 R25, PT, PT, R25, -0x7f000001, RZ ;  /* 0x80ffffff19190810 */ /* 0x000fca0007ffe0ff */
[----:B------:R-:W-:-:S04]  /*2b0c0*/  IMAD.WIDE.U32 R32, R25, 0x5fffffa, RZ ;  /* 0x05fffffa19207825 */ /* 0x000fc800078e00ff */
[----:B------:R-:W-:Y:S01]  /*2b0d0*/  IMAD R25, R25, 0x6, RZ ;  /* 0x0000000619197824 */ /* 0x000fe200078e02ff */
[----:B------:R-:W-:-:S03]  /*2b0e0*/  ISETP.GE.U32.AND P0, PT, R14, 0x7f000001, PT ;  /* 0x7f0000010e00780c */ /* 0x000fc60003f06070 */
[----:B------:R-:W-:Y:S01]  /*2b0f0*/  IMAD.HI.U32 R25, R25, 0x7f000001, R32 ;  /* 0x7f00000119197827 */ /* 0x000fe200078e0020 */
[----:B------:R-:W-:-:S04]  /*2b100*/  ISETP.GE.U32.AND P1, PT, R134, 0x7f000001, PT ;  /* 0x7f0000018600780c */ /* 0x000fc80003f26070 */
[----:B------:R-:W-:-:S05]  /*2b110*/  ISETP.GE.U32.AND P2, PT, R25, 0x7f000001, PT ;  /* 0x7f0000011900780c */ /* 0x000fca0003f46070 */
[----:B------:R-:W-:-:S04]  /*2b120*/  @P0 IADD3 R14, PT, PT, R14, -0x7f000001, RZ ;  /* 0x80ffffff0e0e0810 */ /* 0x000fc80007ffe0ff */
[----:B------:R-:W-:Y:S01]  /*2b130*/  @P1 IADD3 R134, PT, PT, R134, -0x7f000001, RZ ;  /* 0x80ffffff86861810 */ /* 0x000fe20007ffe0ff */
[----:B------:R-:W-:-:S03]  /*2b140*/  IMAD.WIDE.U32 R32, R14, R116, RZ ;  /* 0x000000740e207225 */ /* 0x000fc600078e00ff */
        /* <DEDUP_REMOVED lines=102> */
[----:B------:R-:W-:-:S04]  /*2b7b0*/  IMAD.WIDE.U32 R132, R132, R17, RZ ;  /* 0x0000001184847225 */ /* 0x000fc800078e00ff */
[----:B------:R-:W-:Y:S02]  /*2b7c0*/  IMAD R33, R132, 0x7effffff, RZ ;  /* 0x7effffff84217824 */ /* 0x000fe400078e02ff */
[----:B------:R-:W-:Y:S01]  /*2b7d0*/  IMAD.WIDE.U32 R16, R14, R17, RZ ;  /* 0x000000110e107225 */ /* 0x000fe200078e00ff */
[----:B------:R-:W-:-:S03]  /*2b7e0*/  @P0 IADD3 R134, PT, PT, R134, -0x7f000001, RZ ;  /* 0x80ffffff86860810 */ /* 0x000fc60007ffe0ff */
[----:B------:R-:W-:-:S04]  /*2b7f0*/  IMAD.HI.U32 R132, R33, 0x7f000001, R132 ;  /* 0x7f00000121847827 */ /* 0x000fc800078e0084 */
        /* <DEDUP_REMOVED lines=21> */
[----:B------:R-:W-:-:S05]  /*2b950*/  @P0 IADD3 R138, PT, PT, R138, -0x7f000001, RZ ;  /* 0x80ffffff8a8a0810 */ /* 0x000fca0007ffe0ff */
[----:B------:R-:W-:-:S04]  /*2b960*/  IMAD.WIDE.U32 R16, R138, R117, RZ ;  /* 0x000000758a107225 */ /* 0x000fc800078e00ff */
[----:B------:R-:W-:-:S04]  /*2b970*/  IMAD R133, R16, 0x7effffff, RZ ;  /* 0x7effffff10857824 */ /* 0x000fc800078e02ff */
[----:B------:R-:W-:-:S05]  /*2b980*/  IMAD.HI.U32 R133, R133, 0x7f000001, R16 ;  /* 0x7f00000185857827 */ /* 0x000fca00078e0010 */
[----:B------:R-:W-:Y:S01]  /*2b990*/  ISETP.GE.U32.AND P0, PT, R133, 0x7f000001, PT ;  /* 0x7f0000018500780c */ /* 0x000fe20003f06070 */
[----:B------:R-:W-:Y:S01]  /*2b9a0*/  @P1 IADD3 R142, PT, PT, R142, -0x7f000001, RZ ;  /* 0x80ffffff8e8e1810 */ /* 0x000fe20007ffe0ff */
[----:B------:R-:W-:Y:S01]  /*2b9b0*/  ISETP.GE.U32.AND P2, PT, R162, 0x7f000001, PT ;  /* 0x7f000001a200780c */ /* 0x000fe20003f46070 */
[----:B------:R-:W-:-:S10]  /*2b9c0*/  ISETP.GE.U32.AND P1, PT, R33, 0x7f000001, PT ;  /* 0x7f0000012100780c */ /* 0x000fd40003f26070 */
[----:B------:R-:W-:Y:S02]  /*2b9d0*/  @P0 IADD3 R133, PT, PT, R133, -0x7f000001, RZ ;  /* 0x80ffffff85850810 */ /* 0x000fe40007ffe0ff */
[----:B------:R-:W-:Y:S02]  /*2b9e0*/  @P2 IADD3 R162, PT, PT, R162, -0x7f000001, RZ ;  /* 0x80ffffffa2a22810 */ /* 0x000fe40007ffe0ff */
[----:B------:R-:W-:Y:S01]  /*2b9f0*/  @P1 IADD3 R33, PT, PT, R33, -0x7f000001, RZ ;  /* 0x80ffffff21211810 */ /* 0x000fe20007ffe0ff */
[----:B------:R-:W-:-:S04]  /*2ba00*/  IMAD.WIDE.U32 R16, R133, 0x5fffffa, RZ ;  /* 0x05fffffa85107825 */ /* 0x000fc800078e00ff */
        /* <DEDUP_REMOVED lines=82> */
[----:B------:R-:W-:-:S04]  /*2bf30*/  IMAD.WIDE.U32 R16, R138, R115, RZ ;  /* 0x000000738a107225 */ /* 0x000fc800078e00ff */
[----:B------:R-:W-:-:S06]  /*2bf40*/  IMAD R163, R16, 0x7effffff, RZ ;  /* 0x7effffff10a37824 */ /* 0x000fcc00078e02ff */
[----:B------:R-:W-:Y:S02]  /*2bf50*/  @P1 IADD3 R133, PT, PT, R133, -0x7f000001, RZ ;  /* 0x80ffffff85851810 */ /* 0x000fe40007ffe0ff */
[----:B------:R-:W-:Y:S01]  /*2bf60*/  @P0 IADD3 R142, PT, PT, R142, -0x7f000001, RZ ;  /* 0x80ffffff8e8e0810 */ /* 0x000fe20007ffe0ff */
[----:B------:R-:W-:-:S03]  /*2bf70*/  IMAD.HI.U32 R16, R163, 0x7f000001, R16 ;  /* 0x7f000001a3107827 */ /* 0x000fc600078e0010 */
[----:B------:R-:W-:Y:S02]  /*2bf80*/  IADD3 R133, PT, PT, R142, R133, RZ ;  /* 0x000000858e857210 */ /* 0x000fe40007ffe0ff */
[----:B------:R-:W-:-:S03]  /*2bf90*/  ISETP.GE.U32.AND P1, PT, R16, 0x7f000001, PT ;  /* 0x7f0000011000780c */ /* 0x000fc60003f26070 */
[----:B------:R-:W-:-:S10]  /*2bfa0*/  ISETP.GE.U32.AND P0, PT, R133, 0x7f000001, PT ;  /* 0x7f0000018500780c */ /* 0x000fd40003f06070 */
[----:B------:R-:W-:-:S03]  /*2bfb0*/  @P1 IADD3 R16, PT, PT, R16, -0x7f000001, RZ ;  /* 0x80ffffff10101810 */ /* 0x000fc60007ffe0ff */
        /* <DEDUP_REMOVED lines=30> */
[----:B------:R-:W-:Y:S02]  /*2c1a0*/  IMAD.HI.U32 R141, R141, 0x7f000001, R16 ;  /* 0x7f0000018d8d7827 */ /* 0x000fe400078e0010 */
        /* <DEDUP_REMOVED lines=33> */
[----:B------:R-:W-:Y:S01]  /*2c3c0*/  IMAD.WIDE.U32 R16, R27, 0x5fffffa, RZ ;  /* 0x05fffffa1b107825 */ /* 0x000fe200078e00ff */
[----:B------:R-:W-:-:S03]  /*2c3d0*/  IADD3 R29, PT, PT, R29, R160, RZ ;  /* 0x000000a01d1d7210 */ /* 0x000fc60007ffe0ff */
        /* <DEDUP_REMOVED lines=26> */
[----:B------:R-:W-:Y:S01]  /*2c580*/  IMAD.HI.U32 R16, R163, 0x7f000001, R16 ;  /* 0x7f000001a3107827 */ /* 0x000fe200078e0010 */
[----:B------:R-:W-:Y:S01]  /*2c590*/  ISETP.GE.U32.AND P2, PT, R9, 0x7f000001, PT ;  /* 0x7f0000010900780c */ /* 0x000fe20003f46070 */
[----:B------:R-:W-:Y:S01]  /*2c5a0*/  ISETP.GE.U32.AND P3, PT, R139, 0x7f000001, PT ;  /* 0x7f0000018b00780c */ /* 0x000fe20003f66070 */
[----:B------:R-:W-:Y:S02]  /*2c5b0*/  ISETP.GE.U32.AND P0, PT, R27, 0x7f000001, PT ;  /* 0x7f0000011b00780c */ /* 0x000fe40003f06070 */
[----:B------:R-:W-:Y:S01]  /*2c5c0*/  ISETP.GE.U32.AND P1, PT, R16, 0x7f000001, PT ;  /* 0x7f0000011000780c */ /* 0x000fe20003f26070 */
[----:B------:R-:W-:Y:S01]  /*2c5d0*/  ISETP.GE.U32.AND P4, PT, R143, 0x7f000001, PT ;  /* 0x7f0000018f00780c */ /* 0x000fe20003f86070 */
[----:B------:R-:W-:Y:S01]  /*2c5e0*/  ISETP.GE.U32.AND P6, PT, R159, 0x7f000001, PT ;  /* 0x7f0000019f00780c */ /* 0x000fe20003fc6070 */
[----:B------:R-:W-:-:S06]  /*2c5f0*/  ISETP.GE.U32.AND P5, PT, R130, 0x7f000001, PT ;  /* 0x7f0000018200780c */ /* 0x000fcc0003fa6070 */
[----:B------:R-:W-:Y:S02]  /*2c600*/  @P2 IADD3 R9, PT, PT, R9, -0x7f000001, RZ ;  /* 0x80ffffff09092810 */ /* 0x000fe40007ffe0ff */
[----:B------:R-:W-:Y:S02]  /*2c610*/  @P3 IADD3 R139, PT, PT, R139, -0x7f000001, RZ ;  /* 0x80ffffff8b8b3810 */ /* 0x000fe40007ffe0ff */
[----:B------:R-:W-:Y:S02]  /*2c620*/  @P0 IADD3 R27, PT, PT, R27, -0x7f000001, RZ ;  /* 0x80ffffff1b1b0810 */ /* 0x000fe40007ffe0ff */
[----:B------:R-:W-:Y:S01]  /*2c630*/  @P1 IADD3 R16, PT, PT, R16, -0x7f000001, RZ ;  /* 0x80ffffff10101810 */ /* 0x000fe20007ffe0ff */
[----:B------:R-:W-:Y:S01]  /*2c640*/  ISETP.GE.U32.AND P1, PT, R157, 0x7f000001, PT ;  /* 0x7f0000019d00780c */ /* 0x000fe20003f26070 */
[----:B------:R-:W-:Y:S01]  /*2c650*/  ISETP.GE.U32.AND P0, PT, R28, 0x7f000001, PT ;  /* 0x7f0000011c00780c */ /* 0x000fe20003f06070 */
[----:B------:R-:W-:Y:S02]  /*2c660*/  @P4 IADD3 R143, PT, PT, R143, -0x7f000001, RZ ;  /* 0x80ffffff8f8f4810 */ /* 0x000fe40007ffe0ff */
[----:B------:R-:W-:-:S02]  /*2c670*/  @P6 IADD3 R159, PT, PT, R159, -0x7f000001, RZ ;  /* 0x80ffffff9f9f6810 */ /* 0x000fc40007ffe0ff */
[----:B------:R-:W-:Y:S01]  /*2c680*/  @P5 IADD3 R130, PT, PT, R130, -0x7f000001, RZ ;  /* 0x80ffffff82825810 */ /* 0x000fe20007ffe0ff */
[----:B------:R-:W-:Y:S01]  /*2c690*/  ISETP.GE.U32.AND P2, PT, R145, 0x7f000001, PT ;  /* 0x7f0000019100780c */ /* 0x000fe20003f46070 */
[----:B------:R-:W-:Y:S01]  /*2c6a0*/  ISETP.GE.U32.AND P3, PT, R149, 0x7f000001, PT ;  /* 0x7f0000019500780c */ /* 0x000fe20003f66070 */
[----:B------:R-:W-:Y:S01]  /*2c6b0*/  ISETP.GE.U32.AND P4, PT, R146, 0x7f000001, PT ;  /* 0x7f0000019200780c */ /* 0x000fe20003f86070 */
[----:B------:R-:W-:Y:S01]  /*2c6c0*/  ISETP.GE.U32.AND P5, PT, R9, 0x7f000001, PT ;  /* 0x7f0000010900780c */ /* 0x000fe20003fa6070 */
[----:B------:R-:W-:Y:S01]  /*2c6d0*/  ISETP.GE.U32.AND P6, PT, R139, 0x7f000001, PT ;  /* 0x7f0000018b00780c */ /* 0x000fe20003fc6070 */
[----:B------:R-:W-:Y:S01]  /*2c6e0*/  IADD3 R27, PT, PT, R27, R16, RZ ;  /* 0x000000101b1b7210 */ /* 0x000fe20007ffe0ff */
[----:B------:R-:W-:Y:S01]  /*2c6f0*/  IMAD.WIDE.U32 R16, R33, R116, RZ ;  /* 0x0000007421107225 */ /* 0x000fe200078e00ff */
[----:B------:R-:W-:-:S03]  /*2c700*/  IADD3 R141, PT, PT, R141, R142, RZ ;  /* 0x0000008e8d8d7210 */ /* 0x000fc60007ffe0ff */
[----:B------:R-:W-:Y:S01]  /*2c710*/  IMAD R163, R16, 0x7effffff, RZ ;  /* 0x7effffff10a37824 */ /* 0x000fe200078e02ff */
[----:B------:R-:W-:Y:S02]  /*2c720*/  @P1 IADD3 R157, PT, PT, R157, -0x7f000001, RZ ;  /* 0x80ffffff9d9d1810 */ /* 0x000fe40007ffe0ff */
[----:B------:R-:W-:Y:S01]  /*2c730*/  @P0 IADD3 R28, PT, PT, R28, -0x7f000001, RZ ;  /* 0x80ffffff1c1c0810 */ /* 0x000fe20007ffe0ff */
[----:B------:R-:W-:Y:S01]  /*2c740*/  IMAD.HI.U32 R142, R163, 0x7f000001, R16 ;  /* 0x7f000001a38e7827 */ /* 0x000fe200078e0010 */
[----:B------:R-:W-:Y:S02]  /*2c750*/  @P2 IADD3 R145, PT, PT, R145, -0x7f000001, RZ ;  /* 0x80ffffff91912810 */ /* 0x000fe40007ffe0ff */
[----:B------:R-:W-:Y:S02]  /*2c760*/  @P3 IADD3 R149, PT, PT, R149, -0x7f000001, RZ ;  /* 0x80ffffff95953810 */ /* 0x000fe40007ffe0ff */
[----:B------:R-:W-:Y:S02]  /*2c770*/  @P4 IADD3 R146, PT, PT, R146, -0x7f000001, RZ ;  /* 0x80ffffff92924810 */ /* 0x000fe40007ffe0ff */
[----:B------:R-:W-:-:S02]  /*2c780*/  @P5 IADD3 R9, PT, PT, R9, -0x7f000001, RZ ;  /* 0x80ffffff09095810 */ /* 0x000fc40007ffe0ff */
[----:B------:R-:W-:Y:S01]  /*2c790*/  @P6 IADD3 R139, PT, PT, R139, -0x7f000001, RZ ;  /* 0x80ffffff8b8b6810 */ /* 0x000fe20007ffe0ff */
[----:B------:R-:W0:Y:S01]  /*2c7a0*/  LDC.64 R16, c[0x0][0x388] ;  /* 0x0000e200ff107b82 */ /* 0x000e220000000a00 */
[----:B------:R-:W-:Y:S01]  /*2c7b0*/  ISETP.GE.U32.AND P0, PT, R142, 0x7f000001, PT ;  /* 0x7f0000018e00780c */ /* 0x000fe20003f06070 */
[----:B------:R-:W-:Y:S01]  /*2c7c0*/  ISETP.GE.U32.AND P1, PT, R157, R143, PT ;  /* 0x0000008f9d00720c */ /* 0x000fe20003f26070 */
[----:B------:R-:W-:Y:S01]  /*2c7d0*/  ISETP.GE.U32.AND P4, PT, R145, R28, PT ;  /* 0x0000001c9100720c */ /* 0x000fe20003f86070 */
[----:B------:R-:W-:Y:S02]  /*2c7e0*/  IADD3 R143, PT, PT, -R143, R157, RZ ;  /* 0x0000009d8f8f7210 */ /* 0x000fe40007ffe1ff */
[----:B------:R-:W-:Y:S02]  /*2c7f0*/  IADD3 R28, PT, PT, -R28, R145, RZ ;  /* 0x000000911c1c7210 */ /* 0x000fe40007ffe1ff */
[----:B------:R-:W-:Y:S02]  /*2c800*/  IADD3 R9, PT, PT, R9, R149, RZ ;  /* 0x0000009509097210 */ /* 0x000fe40007ffe0ff */
[----:B------:R-:W-:Y:S01]  /*2c810*/  IADD3 R139, PT, PT, R139, R146, RZ ;  /* 0x000000928b8b7210 */ /* 0x000fe20007ffe0ff */
[----:B0-----:R-:W2:Y:S04]  /*2c820*/  LDG.E R145, desc[UR14][R16.64+0x30] ;  /* 0x0000300e10917981 */ /* 0x001ea8000c1e1900 */
[----:B------:R-:W3:Y:S04]  /*2c830*/  LDG.E R149, desc[UR14][R16.64+0x34] ;  /* 0x0000340e10957981 */ /* 0x000ee8000c1e1900 */
[----:B------:R-:W4:Y:S04]  /*2c840*/  LDG.E R146, desc[UR14][R16.64+0x38] ;  /* 0x0000380e10927981 */ /* 0x000f28000c1e1900 */
[----:B------:R0:W2:Y:S01]  /*2c850*/  LDG.E R157, desc[UR14][R16.64+0x3c] ;  /* 0x00003c0e109d7981 */ /* 0x0000a2000c1e1900 */
[----:B------:R-:W-:-:S02]  /*2c860*/  IADD3 R130, PT, PT, R130, R159, RZ ;  /* 0x0000009f82827210 */ /* 0x000fc40007ffe0ff */
[----:B------:R-:W-:Y:S01]  /*2c870*/  @P0 IADD3 R142, PT, PT, R142, -0x7f000001, RZ ;  /* 0x80ffffff8e8e0810 */ /* 0x000fe20007ffe0ff */
[----:B0-----:R-:W-:-:S04]  /*2c880*/  IMAD.WIDE.U32 R16, R30, R115, RZ ;  /* 0x000000731e107225 */ /* 0x001fc800078e00ff */
[----:B------:R-:W-:-:S04]  /*2c890*/  IMAD R159, R16, 0x7effffff, RZ ;  /* 0x7effffff109f7824 */ /* 0x000fc800078e02ff */
        /* <DEDUP_REMOVED lines=50> */
[----:B------:R-:W-:-:S04]  /*2cbc0*/  IMAD.WIDE.U32 R16, R33, R117, RZ ;  /* 0x0000007521107225 */ /* 0x000fc800078e00ff */
        /* <DEDUP_REMOVED lines=37> */
[----:B------:R-:W-:Y:S02]  /*2ce20*/  @P2 IADD3 R17, PT, PT, R17, -0x7f000001, RZ ;  /* 0x80ffffff11112810 */ /* 0x000fe40007ffe0ff */
[----:B------:R-:W-:Y:S02]  /*2ce30*/  ISETP.GE.U32.AND P0, PT, R23, 0x7f000001, PT ;  /* 0x7f0000011700780c */ /* 0x000fe40003f06070 */
[----:B------:R-:W-:Y:S01]  /*2ce40*/  IADD3 R150, PT, PT, R150, R17, RZ ;  /* 0x0000001196967210 */ /* 0x000fe20007ffe0ff */
[----:B------:R-:W-:Y:S01]  /*2ce50*/  IMAD.WIDE.U32 R16, R33, R118, RZ ;  /* 0x0000007621107225 */ /* 0x000fe200078e00ff */
[----:B------:R-:W-:-:S03]  /*2ce60*/  ISETP.GE.U32.AND P2, PT, R152, 0x7f000001, PT ;  /* 0x7f0000019800780c */ /* 0x000fc60003f46070 */
[----:B------:R-:W-:-:S04]  /*2ce70*/  IMAD R159, R16, 0x7effffff, RZ ;  /* 0x7effffff109f7824 */ /* 0x000fc800078e02ff */
[----:B------:R-:W-:Y:S02]  /*2ce80*/  IMAD.HI.U32 R159, R159, 0x7f000001, R16 ;  /* 0x7f0000019f9f7827 */ /* 0x000fe400078e0010 */
[----:B------:R-:W-:Y:S02]  /*2ce90*/  @P0 IADD3 R23, PT, PT, R23, -0x7f000001, RZ ;  /* 0x80ffffff17170810 */ /* 0x000fe40007ffe0ff */
        /* <DEDUP_REMOVED lines=56> */
[----:B------:R-:W-:-:S12]  /*2d220*/  @P2 IADD3 R159, PT, PT, R159, -0x7f000001, RZ ;  /* 0x80ffffff9f9f2810 */ /* 0x000fd80007ffe0ff */
[----:B------:R-:W-:Y:S02]  /*2d230*/  @P0 IADD3 R150, PT, PT, R150, -0x7f000001, RZ ;  /* 0x80ffffff96960810 */ /* 0x000fe40007ffe0ff */
[----:B------:R-:W-:-:S03]  /*2d240*/  IADD3 R23, PT, PT, R23, R159, RZ ;  /* 0x0000009f17177210 */ /* 0x000fc60007ffe0ff */
[----:B------:R-:W-:-:S04]  /*2d250*/  IMAD.WIDE.U32 R16, R150, R117, RZ ;  /* 0x0000007596107225 */ /* 0x000fc800078e00ff */
[----:B------:R-:W-:-:S04]  /*2d260*/  IMAD R159, R16, 0x7effffff, RZ ;  /* 0x7effffff109f7824 */ /* 0x000fc800078e02ff */
[----:B------:R-:W-:-:S05]  /*2d270*/  IMAD.HI.U32 R159, R159, 0x7f000001, R16 ;  /* 0x7f0000019f9f7827 */ /* 0x000fca00078e0010 */
[----:B------:R-:W-:Y:S01]  /*2d280*/  ISETP.GE.U32.AND P0, PT, R159, 0x7f000001, PT ;  /* 0x7f0000019f00780c */ /* 0x000fe20003f06070 */
[----:B------:R-:W-:Y:S01]  /*2d290*/  ISETP.GE.U32.AND P3, PT, R160, 0x7f000001, PT ;  /* 0x7f000001a000780c */ /* 0x000fe20003f66070 */
[----:B------:R-:W-:-:S11]  /*2d2a0*/  ISETP.GE.U32.AND P2, PT, R141, 0x7f000001, PT ;  /* 0x7f0000018d00780c */ /* 0x000fd60003f46070 */
        /* <DEDUP_REMOVED lines=175> */
[----:B------:R-:W-:Y:S02]  /*2dda0*/  @P3 IADD3 R163, PT, PT, R163, -0x7f000001, RZ ;  /* 0x80ffffffa3a33810 */ /* 0x000fe40007ffe0ff */
[----:B------:R-:W-:-:S08]  /*2ddb0*/  IADD3 R9, PT, PT, R9, R159, RZ ;  /* 0x0000009f09097210 */ /* 0x000fd00007ffe0ff */
[----:B------:R-:W-:Y:S02]  /*2ddc0*/  @P0 IADD3 R26, PT, PT, R26, -0x7f000001, RZ ;  /* 0x80ffffff1a1a0810 */ /* 0x000fe40007ffe0ff */
[----:B------:R-:W-:-:S04]  /*2ddd0*/  @P2 IADD3 R16, PT, PT, R16, -0x7f000001, RZ ;  /* 0x80ffffff10102810 */ /* 0x000fc80007ffe0ff */
[----:B------:R-:W-:Y:S01]  /*2dde0*/  IADD3 R159, PT, PT, R16, R163, RZ ;  /* 0x000000a3109f7210 */ /* 0x000fe20007ffe0ff */
[----:B------:R-:W-:-:S04]  /*2ddf0*/  IMAD.WIDE.U32 R16, R26, R117, RZ ;  /* 0x000000751a107225 */ /* 0x000fc800078e00ff */
[----:B------:R-:W-:-:S04]  /*2de00*/  IMAD R37, R16, 0x7effffff, RZ ;  /* 0x7effffff10257824 */ /* 0x000fc800078e02ff */
[----:B------:R-:W-:Y:S01]  /*2de10*/  IMAD.HI.U32 R160, R37, 0x7f000001, R16 ;  /* 0x7f00000125a07827 */ /* 0x000fe200078e0010 */
[----:B------:R-:W-:Y:S01]  /*2de20*/  ISETP.GE.U32.AND P2, PT, R153, 0x7f000001, PT ;  /* 0x7f0000019900780c */ /* 0x000fe20003f46070 */
[----:B------:R-:W-:Y:S01]  /*2de30*/  ISETP.GE.U32.AND P0, PT, R152, 0x7f000001, PT ;  /* 0x7f0000019800780c */ /* 0x000fe20003f06070 */
[----:B------:R-:W2:Y:S02]  /*2de40*/  LDL R37, [R1+0x110] ;  /* 0x0001100001257983 */ /* 0x000ea40000100800 */
[----:B------:R-:W-:-:S09]  /*2de50*/  ISETP.GE.U32.AND P3, PT, R160, 0x7f000001, PT ;  /* 0x7f000001a000780c */ /* 0x000fd20003f66070 */
[----:B------:R-:W-:Y:S02]  /*2de60*/  @P2 IADD3 R153, PT, PT, R153, -0x7f000001, RZ ;  /* 0x80ffffff99992810 */ /* 0x000fe40007ffe0ff */
[----:B------:R-:W-:Y:S02]  /*2de70*/  @P0 IADD3 R152, PT, PT, R152, -0x7f000001, RZ ;  /* 0x80ffffff98980810 */ /* 0x000fe40007ffe0ff */
[----:B------:R-:W-:Y:S02]  /*2de80*/  @P3 IADD3 R160, PT, PT, R160, -0x7f000001, RZ ;  /* 0x80ffffffa0a03810 */ /* 0x000fe40007ffe0ff */
[----:B------:R-:W-:-:S03]  /*2de90*/  IADD3 R152, PT, PT, R152, R153, RZ ;  /* 0x0000009998987210 */ /* 0x000fc60007ffe0ff */
        /* <DEDUP_REMOVED lines=49> */
[----:B------:R-:W-:Y:S01]  /*2e1b0*/  @P0 IADD3 R159, PT, PT, R159, -0x7f000001, RZ ;  /* 0x80ffffff9f9f0810 */ /* 0x000fe20007ffe0ff */
[----:B------:R-:W-:-:S04]  /*2e1c0*/  ISETP.GE.U32.AND P6, PT, R156, 0x7f000001, PT ;  /* 0x7f0000019c00780c */ /* 0x000fc80003fc6070 */
[----:B------:R-:W-:Y:S01]  /*2e1d0*/  IMAD.WIDE.U32 R16, R159, 0x5fffffa, RZ ;  /* 0x05fffffa9f107825 */ /* 0x000fe200078e00ff */
[----:B------:R-:W-:-:S03]  /*2e1e0*/  ISETP.GE.U32.AND P3, PT, R154, 0x7f000001, PT ;  /* 0x7f0000019a00780c */ /* 0x000fc60003f66070 */
[----:B------:R-:W-:Y:S01]  /*2e1f0*/  IMAD R159, R159, 0x6, RZ ;  /* 0x000000069f9f7824 */ /* 0x000fe200078e02ff */
[----:B------:R-:W-:Y:S02]  /*2e200*/  @P5 IADD3 R158, PT, PT, R158, -0x7f000001, RZ ;  /* 0x80ffffff9e9e5810 */ /* 0x000fe40007ffe0ff */
[----:B------:R-:W-:Y:S01]  /*2e210*/  @P2 IADD3 R152, PT, PT, R152, -0x7f000001, RZ ;  /* 0x80ffffff98982810 */ /* 0x000fe20007ffe0ff */
[----:B------:R-:W-:-:S03]  /*2e220*/  IMAD.HI.U32 R16, R159, 0x7f000001, R16 ;  /* 0x7f0000019f107827 */ /* 0x000fc600078e0010 */
[----:B------:R-:W-:Y:S02]  /*2e230*/  IADD3 R158, PT, PT, R152, R158, RZ ;  /* 0x0000009e989e7210 */ /* 0x000fe40007ffe0ff */
[----:B------:R-:W-:Y:S01]  /*2e240*/  ISETP.GE.U32.AND P0, PT, R16, 0x7f000001, PT ;  /* 0x7f0000011000780c */ /* 0x000fe20003f06070 */
[----:B------:R-:W3:Y:S01]  /*2e250*/  LDL R152, [R1+0x118] ;  /* 0x0001180001987983 */ /* 0x000ee20000100800 */
[----:B------:R-:W-:Y:S02]  /*2e260*/  @P6 IADD3 R156, PT, PT, R156, -0x7f000001, RZ ;  /* 0x80ffffff9c9c6810 */ /* 0x000fe40007ffe0ff */
[----:B------:R-:W-:-:S04]  /*2e270*/  @P3 IADD3 R154, PT, PT, R154, -0x7f000001, RZ ;  /* 0x80ffffff9a9a3810 */ /* 0x000fc80007ffe0ff */
[----:B------:R-:W-:Y:S02]  /*2e280*/  IADD3 R154, PT, PT, R154, R156, RZ ;  /* 0x0000009c9a9a7210 */ /* 0x000fe40007ffe0ff */
[----:B------:R-:W4:Y:S03]  /*2e290*/  LDL R156, [R1+0x114] ;  /* 0x00011400019c7983 */ /* 0x000f260000100800 */
        /* <DEDUP_REMOVED lines=21> */
[----:B------:R-:W-:-:S04]  /*2e3f0*/  IMAD.WIDE.U32 R16, R139, R116, RZ ;  /* 0x000000748b107225 */ /* 0x000fc800078e00ff */
[----:B------:R-:W-:-:S04]  /*2e400*/  IMAD R159, R16, 0x7effffff, RZ ;  /* 0x7effffff109f7824 */ /* 0x000fc800078e02ff */
[----:B------:R-:W-:-:S04]  /*2e410*/  IMAD.HI.U32 R17, R159, 0x7f000001, R16 ;  /* 0x7f0000019f117827 */ /* 0x000fc800078e0010 */
[----:B------:R-:W-:Y:S01]  /*2e420*/  @P0 IADD3 R160, PT, PT, R160, -0x7f000001, RZ ;  /* 0x80ffffffa0a00810 */ /* 0x000fe20007ffe0ff */
[----:B------:R-:W-:-:S04]  /*2e430*/  ISETP.GE.U32.AND P2, PT, R17, 0x7f000001, PT ;  /* 0x7f0000011100780c */ /* 0x000fc80003f46070 */
[----:B------:R-:W-:Y:S01]  /*2e440*/  ISETP.GE.U32.AND P0, PT, R160, 0x7f000001, PT ;  /* 0x7f000001a000780c */ /* 0x000fe20003f06070 */
[----:B--2---:R-:W-:-:S08]  /*2e450*/  IADD3 R37, PT, PT, R158, R37, RZ ;  /* 0x000000259e257210 */ /* 0x004fd00007ffe0ff */
        /* <DEDUP_REMOVED lines=17> */
[----:B------:R-:W-:-:S04]  /*2e570*/  IMAD.WIDE.U32 R16, R159, 0x5fffffa, RZ ;  /* 0x05fffffa9f107825 */ /* 0x000fc800078e00ff */
[----:B------:R-:W-:-:S04]  /*2e580*/  IMAD R159, R159, 0x6, RZ ;  /* 0x000000069f9f7824 */ /* 0x000fc800078e02ff */
[----:B------:R-:W-:Y:S01]  /*2e590*/  IMAD.HI.U32 R17, R159, 0x7f000001, R16 ;  /* 0x7f0000019f117827 */ /* 0x000fe200078e0010 */
[----:B------:R-:W-:-:S04]  /*2e5a0*/  ISETP.GE.U32.AND P0, PT, R158, 0x7f000001, PT ;  /* 0x7f0000019e00780c */ /* 0x000fc80003f06070 */
[----:B------:R-:W-:Y:S01]  /*2e5b0*/  ISETP.GE.U32.AND P2, PT, R17, 0x7f000001, PT ;  /* 0x7f0000011100780c */ /* 0x000fe20003f46070 */
[----:B------:R0:W-:Y:S02]  /*2e5c0*/  STL [R1+0x110], R37 ;  /* 0x0001102501007387 */ /* 0x0001e40000100800 */
[----:B0-----:R-:W-:-:S06]  /*2e5d0*/  @P3 IADD3 R37, PT, PT, R37, -0x7f000001, RZ ;  /* 0x80ffffff25253810 */ /* 0x001fcc0007ffe0ff */
[----:B------:R-:W-:-:S04]  /*2e5e0*/  @P0 IADD3 R158, PT, PT, R158, -0x7f000001, RZ ;  /* 0x80ffffff9e9e0810 */ /* 0x000fc80007ffe0ff */
[----:B------:R-:W-:Y:S01]  /*2e5f0*/  @P2 IADD3 R17, PT, PT, R17, -0x7f000001, RZ ;  /* 0x80ffffff11112810 */ /* 0x000fe20007ffe0ff */
[----:B------:R0:W-:Y:S01]  /*2e600*/  STL [R1+0x110], R37 ;  /* 0x0001102501007387 */ /* 0x0001e20000100800 */
[----:B------:R-:W-:Y:S02]  /*2e610*/  ISETP.GE.U32.AND P0, PT, R151, 0x7f000001, PT ;  /* 0x7f0000019700780c */ /* 0x000fe40003f06070 */
[----:B------:R-:W-:Y:S01]  /*2e620*/  IADD3 R158, PT, PT, R158, R17, RZ ;  /* 0x000000119e9e7210 */ /* 0x000fe20007ffe0ff */
[----:B------:R-:W-:Y:S01]  /*2e630*/  IMAD.WIDE.U32 R16, R141, R118, RZ ;  /* 0x000000768d107225 */ /* 0x000fe200078e00ff */
[----:B0-----:R-:W2:Y:S03]  /*2e640*/  LDL R37, [R1+0x11c] ;  /* 0x00011c0001257983 */ /* 0x001ea60000100800 */
[----:B------:R-:W-:-:S04]  /*2e650*/  IMAD R159, R16, 0x7effffff, RZ ;  /* 0x7effffff109f7824 */ /* 0x000fc800078e02ff */
[----:B------:R-:W-:Y:S02]  /*2e660*/  IMAD.HI.U32 R160, R159, 0x7f000001, R16 ;  /* 0x7f0000019fa07827 */ /* 0x000fe400078e0010 */
[----:B------:R-:W-:Y:S02]  /*2e670*/  @P0 IADD3 R151, PT, PT, R151, -0x7f000001, RZ ;  /* 0x80ffffff97970810 */ /* 0x000fe40007ffe0ff */
[----:B------:R-:W-:Y:S01]  /*2e680*/  IMAD.WIDE.U32 R16, R141, R20, RZ ;  /* 0x000000148d107225 */ /* 0x000fe200078e00ff */
[----:B------:R-:W-:-:S03]  /*2e690*/  ISETP.GE.U32.AND P0, PT, R160, 0x7f000001, PT ;  /* 0x7f000001a000780c */ /* 0x000fc60003f06070 */
[----:B------:R-:W-:Y:S01]  /*2e6a0*/  IMAD R159, R16, 0x7effffff, RZ ;  /* 0x7effffff109f7824 */ /* 0x000fe200078e02ff */
[----:B------:R-:W-:-:S03]  /*2e6b0*/  ISETP.GE.U32.AND P2, PT, R140, 0x7f000001, PT ;  /* 0x7f0000018c00780c */ /* 0x000fc60003f46070 */
[----:B------:R-:W-:-:S04]  /*2e6c0*/  IMAD.HI.U32 R159, R159, 0x7f000001, R16 ;  /* 0x7f0000019f9f7827 */ /* 0x000fc800078e0010 */
[----:B------:R-:W-:-:S04]  /*2e6d0*/  IMAD.WIDE.U32 R16, R139, R117, RZ ;  /* 0x000000758b107225 */ /* 0x000fc800078e00ff */
[----:B------:R-:W-:Y:S01]  /*2e6e0*/  IMAD R141, R16, 0x7effffff, RZ ;  /* 0x7effffff108d7824 */ /* 0x000fe200078e02ff */
[----:B------:R-:W-:-:S03]  /*2e6f0*/  @P0 IADD3 R160, PT, PT, R160, -0x7f000001, RZ ;  /* 0x80ffffffa0a00810 */ /* 0x000fc60007ffe0ff */
[----:B------:R-:W-:Y:S01]  /*2e700*/  IMAD.HI.U32 R17, R141, 0x7f000001, R16 ;  /* 0x7f0000018d117827 */ /* 0x000fe200078e0010 */
[----:B------:R-:W-:Y:S01]  /*2e710*/  @P2 IADD3 R140, PT, PT, R140, -0x7f000001, RZ ;  /* 0x80ffffff8c8c2810 */ /* 0x000fe20007ffe0ff */
[----:B------:R-:W-:-:S03]  /*2e720*/  ISETP.GE.U32.AND P0, PT, R160, 0x7f000001, PT ;  /* 0x7f000001a000780c */ /* 0x000fc60003f06070 */
[----:B------:R-:W-:Y:S01]  /*2e730*/  ISETP.GE.U32.AND P2, PT, R17, 0x7f000001, PT ;  /* 0x7f0000011100780c */ /* 0x000fe20003f46070 */
[----:B------:R-:W-:-:S09]  /*2e740*/  IADD3 R151, PT, PT, R151, R140, RZ ;  /* 0x0000008c97977210 */ /* 0x000fd20007ffe0ff */
[----:B------:R-:W-:-:S03]  /*2e750*/  @P0 IADD3 R160, PT, PT, R160, -0x7f000001, RZ ;  /* 0x80ffffffa0a00810 */ /* 0x000fc60007ffe0ff */
[----:B------:R-:W-:Y:S01]  /*2e760*/  @P2 IADD3 R17, PT, PT, R17, -0x7f000001, RZ ;  /* 0x80ffffff11112810 */ /* 0x000fe20007ffe0ff */
[----:B------:R-:W-:Y:S01]  /*2e770*/  ISETP.GE.U32.AND P0, PT, R154, 0x7f000001, PT ;  /* 0x7f0000019a00780c */ /* 0x000fe20003f06070 */
[----:B------:R-:W-:Y:S02]  /*2e780*/  ISETP.GE.U32.AND P2, PT, R151, 0x7f000001, PT ;  /* 0x7f0000019700780c */ /* 0x000fe40003f46070 */
[----:B------:R-:W-:Y:S01]  /*2e790*/  IADD3 R160, PT, PT, R160, R17, RZ ;  /* 0x00000011a0a07210 */ /* 0x000fe20007ffe0ff */
[----:B------:R-:W-:-:S04]  /*2e7a0*/  IMAD.WIDE.U32 R16, R26, R116, RZ ;  /* 0x000000741a107225 */ /* 0x000fc800078e00ff */
[----:B------:R-:W-:-:S04]  /*2e7b0*/  IMAD R141, R16, 0x7effffff, RZ ;  /* 0x7effffff108d7824 */ /* 0x000fc800078e02ff */
[----:B------:R-:W-:Y:S01]  /*2e7c0*/  IMAD.HI.U32 R17, R141, 0x7f000001, R16 ;  /* 0x7f0000018d117827 */ /* 0x000fe200078e0010 */
[----:B------:R-:W-:Y:S02]  /*2e7d0*/  @P0 IADD3 R154, PT, PT, R154, -0x7f000001, RZ ;  /* 0x80ffffff9a9a0810 */ /* 0x000fe40007ffe0ff */
[----:B------:R-:W-:Y:S01]  /*2e7e0*/  @P2 IADD3 R151, PT, PT, R151, -0x7f000001, RZ ;  /* 0x80ffffff97972810 */ /* 0x000fe20007ffe0ff */
[----:B------:R-:W-:Y:S01]  /*2e7f0*/  ISETP.GE.U32.AND P0, PT, R160, 0x7f000001, PT ;  /* 0x7f000001a000780c */ /* 0x000fe20003f06070 */
[----:B------:R-:W2:Y:S01]  /*2e800*/  LDL.64 R140, [R1+0x100] ;  /* 0x00010000018c7983 */ /* 0x000ea20000100a00 */
[----:B------:R-:W-:Y:S01]  /*2e810*/  ISETP.GE.U32.AND P2, PT, R17, 0x7f000001, PT ;  /* 0x7f0000011100780c */ /* 0x000fe20003f46070 */
[----:B---3--:R-:W-:-:S10]  /*2e820*/  IADD3 R152, PT, PT, R151, R152, RZ ;  /* 0x0000009897987210 */ /* 0x008fd40007ffe0ff */
[----:B------:R-:W-:Y:S02]  /*2e830*/  @P0 IADD3 R160, PT, PT, R160, -0x7f000001, RZ ;  /* 0x80ffffffa0a00810 */ /* 0x000fe40007ffe0ff */
[----:B------:R-:W-:-:S04]  /*2e840*/  @P2 IADD3 R17, PT, PT, R17, -0x7f000001, RZ ;  /* 0x80ffffff11112810 */ /* 0x000fc80007ffe0ff */
[----:B------:R-:W-:Y:S01]  /*2e850*/  IADD3 R151, PT, PT, R160, R17, RZ ;  /* 0x00000011a0977210 */ /* 0x000fe20007ffe0ff */
[----:B------:R-:W-:Y:S01]  /*2e860*/  IMAD.WIDE.U32 R16, R9, R115, RZ ;  /* 0x0000007309107225 */ /* 0x000fe200078e00ff */
[----:B----4-:R-:W-:-:S03]  /*2e870*/  IADD3 R154, PT, PT, R154, R156, RZ ;  /* 0x0000009c9a9a7210 */ /* 0x010fc60007ffe0ff */
        /* <DEDUP_REMOVED lines=74> */
[----:B------:R-:W-:Y:S01]  /*2ed20*/  ISETP.GE.U32.AND P2, PT, R152, 0x7f000001, PT ;  /* 0x7f0000019800780c */ /* 0x000fe20003f46070 */
[----:B0-----:R-:W-:-:S03]  /*2ed30*/  @P0 IADD3 R154, PT, PT, R154, -0x7f000001, RZ ;  /* 0x80ffffff9a9a0810 */ /* 0x001fc60007ffe0ff */
[----:B------:R-:W-:Y:S01]  /*2ed40*/  ISETP.GE.U32.AND P0, PT, R160, 0x7f000001, PT ;  /* 0x7f000001a000780c */ /* 0x000fe20003f06070 */
[----:B------:R-:W-:-:S04]  /*2ed50*/  IMAD.WIDE.U32 R16, R155, R117, RZ ;  /* 0x000000759b107225 */ /* 0x000fc800078e00ff */
[----:B------:R-:W-:Y:S01]  /*2ed60*/  IMAD R163, R16, 0x7effffff, RZ ;  /* 0x7effffff10a37824 */ /* 0x000fe200078e02ff */
[----:B------:R0:W-:Y:S03]  /*2ed70*/  STL [R1+0x118], R152 ;  /* 0x0001189801007387 */ /* 0x0001e60000100800 */
[----:B------:R-:W-:-:S04]  /*2ed80*/  IMAD.HI.U32 R17, R163, 0x7f000001, R16 ;  /* 0x7f000001a3117827 */ /* 0x000fc800078e0010 */
[----:B------:R-:W-:Y:S02]  /*2ed90*/  @P0 IADD3 R160, PT, PT, R160, -0x7f000001, RZ ;  /* 0x80ffffffa0a00810 */ /* 0x000fe40007ffe0ff */
[----:B0-----:R-:W-:Y:S01]  /*2eda0*/  @P2 IADD3 R152, PT, PT, R152, -0x7f000001, RZ ;  /* 0x80ffffff98982810 */ /* 0x001fe20007ffe0ff */
[C---:B------:R-:W-:Y:S02]  /*2edb0*/  ISETP.GE.U32.AND P2, PT, R17.reuse, 0x7f000001, PT ;  /* 0x7f0000011100780c */ /* 0x040fe40003f46070 */
[----:B------:R-:W-:Y:S01]  /*2edc0*/  ISETP.GE.U32.AND P0, PT, R160, 0x7f000001, PT ;  /* 0x7f000001a000780c */ /* 0x000fe20003f06070 */
[----:B------:R-:W-:Y:S01]  /*2edd0*/  ISETP.GE.U32.AND P3, PT, R162, 0x7f000001, PT ;  /* 0x7f000001a200780c */ /* 0x000fe20003f66070 */
[----:B------:R0:W-:Y:S04]  /*2ede0*/  STL [R1+0x11c], R162 ;  /* 0x00011ca201007387 */ /* 0x0001e80000100800 */
[----:B------:R-:W-:Y:S05]  /*2edf0*/  STL [R1+0x114], R154 ;  /* 0x0001149a01007387 */ /* 0x000fea0000100800 */
[----:B------:R-:W-:-:S02]  /*2ee00*/  @P2 IADD3 R17, PT, PT, R17, -0x7f000001, RZ ;  /* 0x80ffffff11112810 */ /* 0x000fc40007ffe0ff */
[----:B------:R-:W-:Y:S02]  /*2ee10*/  @P0 IADD3 R160, PT, PT, R160, -0x7f000001, RZ ;  /* 0x80ffffffa0a00810 */ /* 0x000fe40007ffe0ff */
[----:B0-----:R-:W-:Y:S01]  /*2ee20*/  @P3 IADD3 R162, PT, PT, R162, -0x7f000001, RZ ;  /* 0x80ffffffa2a23810 */ /* 0x001fe20007ffe0ff */
[----:B------:R0:W-:Y:S01]  /*2ee30*/  STL [R1+0x118], R152 ;  /* 0x0001189801007387 */ /* 0x0001e20000100800 */
[----:B------:R-:W-:Y:S01]  /*2ee40*/  IADD3 R160, PT, PT, R160, R17, RZ ;  /* 0x00000011a0a07210 */ /* 0x000fe20007ffe0ff */
[----:B------:R-:W-:Y:S02]  /*2ee50*/  IMAD.WIDE.U32 R16, R158, R115, RZ ;  /* 0x000000739e107225 */ /* 0x000fe400078e00ff */
[----:B------:R-:W-:Y:S04]  /*2ee60*/  STL [R1+0x11c], R162 ;  /* 0x00011ca201007387 */ /* 0x000fe80000100800 */
[----:B------:R-:W2:Y:S04]  /*2ee70*/  LD.E R37, desc[UR14][R140.64+0x244] ;  /* 0x0002440e8c257980 */ /* 0x000ea8000c101900 */
[----:B0-----:R-:W3:Y:S04]  /*2ee80*/  LD.E R152, desc[UR14][R140.64+0x240] ;  /* 0x0002400e8c987980 */ /* 0x001ee8000c101900 */
[----:B------:R-:W4:Y:S01]  /*2ee90*/  LD.E R147, desc[UR14][R140.64+0x248] ;  /* 0x0002480e8c937980 */ /* 0x000f22000c101900 */
[----:B------:R-:W-:-:S03]  /*2eea0*/  ISETP.GE.U32.AND P0, PT, R156, 0x7f000001, PT ;  /* 0x7f0000019c00780c */ /* 0x000fc60003f06070 */
[----:B------:R0:W2:Y:S02]  /*2eeb0*/  LD.E R140, desc[UR14][R140.64+0x24c] ;  /* 0x00024c0e8c8c7980 */ /* 0x0000a4000c101900 */
[----:B0-----:R-:W-:-:S04]  /*2eec0*/  IMAD R141, R16, 0x7effffff, RZ ;  /* 0x7effffff108d7824 */ /* 0x001fc800078e02ff */
[----:B------:R-:W-:-:S04]  /*2eed0*/  IMAD.HI.U32 R141, R141, 0x7f000001, R16 ;  /* 0x7f0000018d8d7827 */ /* 0x000fc800078e0010 */
[----:B------:R-:W-:Y:S01]  /*2eee0*/  IMAD.WIDE.U32 R16, R158, R116, RZ ;  /* 0x000000749e107225 */ /* 0x000fe200078e00ff */
[----:B------:R-:W-:-:S03]  /*2eef0*/  ISETP.GE.U32.AND P2, PT, R141, 0x7f000001, PT ;  /* 0x7f0000018d00780c */ /* 0x000fc60003f46070 */
[----:B------:R-:W-:Y:S01]  /*2ef00*/  IMAD R163, R16, 0x7effffff, RZ ;  /* 0x7effffff10a37824 */ /* 0x000fe200078e02ff */
[----:B------:R-:W-:Y:S01]  /*2ef10*/  @P0 IADD3 R156, PT, PT, R156, -0x7f000001, RZ ;  /* 0x80ffffff9c9c0810 */ /* 0x000fe20007ffe0ff */
[----:B------:R-:W-:Y:S02]  /*2ef20*/  ISETP.GE.U32.AND P0, PT, R160, 0x7f000001, PT ;  /* 0x7f000001a000780c */ /* 0x000fe40003f06070 */
[----:B------:R-:W-:-:S06]  /*2ef30*/  IMAD.HI.U32 R17, R163, 0x7f000001, R16 ;  /* 0x7f000001a3117827 */ /* 0x000fcc00078e0010 */
[----:B------:R-:W-:Y:S01]  /*2ef40*/  @P2 IADD3 R141, PT, PT, R141, -0x7f000001, RZ ;  /* 0x80ffffff8d8d2810 */ /* 0x000fe20007ffe0ff */
[----:B------:R-:W-:-:S04]  /*2ef50*/  ISETP.GE.U32.AND P2, PT, R17, 0x7f000001, PT ;  /* 0x7f0000011100780c */ /* 0x000fc80003f46070 */
[----:B------:R-:W-:Y:S01]  /*2ef60*/  @P0 IADD3 R160, PT, PT, R160, -0x7f000001, RZ ;  /* 0x80ffffffa0a00810 */ /* 0x000fe20007ffe0ff */
[----:B------:R-:W-:-:S08]  /*2ef70*/  ISETP.GE.U32.AND P0, PT, R151, 0x7f000001, PT ;  /* 0x7f0000019700780c */ /* 0x000fd00003f06070 */
[----:B------:R-:W-:-:S04]  /*2ef80*/  @P2 IADD3 R17, PT, PT, R17, -0x7f000001, RZ ;  /* 0x80ffffff11112810 */ /* 0x000fc80007ffe0ff */
[----:B------:R-:W-:Y:S01]  /*2ef90*/  IADD3 R160, PT, PT, R160, R17, RZ ;  /* 0x00000011a0a07210 */ /* 0x000fe20007ffe0ff */
[----:B------:R-:W-:Y:S01]  /*2efa0*/  IMAD.WIDE.U32 R16, R155, R115, RZ ;  /* 0x000000739b107225 */ /* 0x000fe200078e00ff */
[----:B------:R-:W-:-:S03]  /*2efb0*/  @P0 IADD3 R151, PT, PT, R151, -0x7f000001, RZ ;  /* 0x80ffffff97970810 */ /* 0x000fc60007ffe0ff */
        /* <DEDUP_REMOVED lines=10> */
[----:B------:R-:W-:Y:S01]  /*2f060*/  @P0 IADD3 R160, PT, PT, R160, -0x7f000001, RZ ;  /* 0x80ffffffa0a00810 */ /* 0x000fe20007ffe0ff */
[----:B------:R-:W-:Y:S02]  /*2f070*/  ISETP.GE.U32.AND P0, PT, R163, 0x7f000001, PT ;  /* 0x7f000001a300780c */ /* 0x000fe40003f06070 */
[----:B------:R-:W-:Y:S01]  /*2f080*/  IMAD R165, R16, 0x7effffff, RZ ;  /* 0x7effffff10a57824 */ /* 0x000fe200078e02ff */
[----:B------:R-:W-:-:S03]  /*2f090*/  ISETP.GE.U32.AND P2, PT, R115, 0x7f000001, PT ;  /* 0x7f0000017300780c */ /* 0x000fc60003f46070 */
[----:B------:R-:W-:-:S05]  /*2f0a0*/  IMAD.HI.U32 R165, R165, 0x7f000001, R16 ;  /* 0x7f000001a5a57827 */ /* 0x000fca00078e0010 */
[----:B------:R-:W-:Y:S02]  /*2f0b0*/  ISETP.GE.U32.AND P3, PT, R165, 0x7f000001, PT ;  /* 0x7f000001a500780c */ /* 0x000fe40003f66070 */
[----:B------:R-:W-:-:S03]  /*2f0c0*/  @P0 IADD3 R163, PT, PT, R163, -0x7f000001, RZ ;  /* 0x80ffffffa3a30810 */ /* 0x000fc60007ffe0ff */
[----:B------:R-:W-:Y:S01]  /*2f0d0*/  @P2 IADD3 R115, PT, PT, R115, -0x7f000001, RZ ;  /* 0x80ffffff73732810 */ /* 0x000fe20007ffe0ff */
[----:B------:R-:W-:Y:S01]  /*2f0e0*/  ISETP.GE.U32.AND P2, PT, R154, 0x7f000001, PT ;  /* 0x7f0000019a00780c */ /* 0x000fe20003f46070 */
        /* <DEDUP_REMOVED lines=33> */
[----:B------:R-:W-:Y:S01]  /*2f300*/  ISETP.GE.U32.AND P2, PT, R116, 0x7f000001, PT ;  /* 0x7f0000017400780c */ /* 0x000fe20003f46070 */
[----:B------:R-:W-:Y:S01]  /*2f310*/  ISETP.GE.U32.AND P5, PT, R117, 0x7f000001, PT ;  /* 0x7f0000017500780c */ /* 0x000fe20003fa6070 */
[----:B------:R-:W-:-:S10]  /*2f320*/  IADD3 R141, PT, PT, R156, R141, RZ ;  /* 0x0000008d9c8d7210 */ /* 0x000fd40007ffe0ff */
[----:B------:R-:W-:Y:S01]  /*2f330*/  @P0 IADD3 R163, PT, PT, R163, -0x7f000001, RZ ;  /* 0x80ffffffa3a30810 */ /* 0x000fe20007ffe0ff */
[----:B------:R-:W-:Y:S01]  /*2f340*/  ISETP.GE.U32.AND P0, PT, R20, 0x7f000001, PT ;  /* 0x7f0000011400780c */ /* 0x000fe20003f06070 */
[----:B------:R-:W-:Y:S01]  /*2f350*/  @P2 IADD3 R116, PT, PT, R116, -0x7f000001, RZ ;  /* 0x80ffffff74742810 */ /* 0x000fe20007ffe0ff */
[----:B------:R-:W-:Y:S02]  /*2f360*/  ISETP.GE.U32.AND P2, PT, R154, 0x7f000001, PT ;  /* 0x7f0000019a00780c */ /* 0x000fe40003f46070 */
[----:B------:R-:W-:-:S04]  /*2f370*/  IMAD.WIDE.U32 R16, R163, 0x5fffffa, RZ ;  /* 0x05fffffaa3107825 */ /* 0x000fc800078e00ff */
[----:B------:R-:W-:-:S04]  /*2f380*/  IMAD R163, R163, 0x6, RZ ;  /* 0x00000006a3a37824 */ /* 0x000fc800078e02ff */
[----:B------:R-:W-:Y:S01]  /*2f390*/  IMAD.HI.U32 R156, R163, 0x7f000001, R16 ;  /* 0x7f000001a39c7827 */ /* 0x000fe200078e0010 */
[----:B------:R-:W-:Y:S01]  /*2f3a0*/  @P0 IADD3 R20, PT, PT, R20, -0x7f000001, RZ ;  /* 0x80ffffff14140810 */ /* 0x000fe20007ffe0ff */
[----:B------:R-:W-:Y:S02]  /*2f3b0*/  ISETP.GE.U32.AND P0, PT, R141, 0x7f000001, PT ;  /* 0x7f0000018d00780c */ /* 0x000fe40003f06070 */
[----:B------:R-:W-:Y:S01]  /*2f3c0*/  IMAD.WIDE.U32 R16, R153, R21, RZ ;  /* 0x0000001599107225 */ /* 0x000fe200078e00ff */
[----:B------:R-:W-:Y:S02]  /*2f3d0*/  @P5 IADD3 R117, PT, PT, R117, -0x7f000001, RZ ;  /* 0x80ffffff75755810 */ /* 0x000fe40007ffe0ff */
[----:B------:R-:W-:Y:S01]  /*2f3e0*/  @P2 IADD3 R154, PT, PT, R154, -0x7f000001, RZ ;  /* 0x80ffffff9a9a2810 */ /* 0x000fe20007ffe0ff */
[----:B------:R-:W-:Y:S01]  /*2f3f0*/  ISETP.GE.U32.AND P6, PT, R156, 0x7f000001, PT ;  /* 0x7f0000019c00780c */ /* 0x000fe20003fc6070 */
[----:B------:R-:W-:Y:S02]  /*2f400*/  IMAD R153, R16, 0x7effffff, RZ ;  /* 0x7effffff10997824 */ /* 0x000fe400078e02ff */
[----:B------:R-:W-:-:S02]  /*2f410*/  IADD3 R117, PT, PT, R154, R117, RZ ;  /* 0x000000759a757210 */ /* 0x000fc40007ffe0ff */
[----:B------:R-:W-:-:S04]  /*2f420*/  IMAD.HI.U32 R153, R153, 0x7f000001, R16 ;  /* 0x7f00000199997827 */ /* 0x000fc800078e0010 */
[----:B------:R-:W-:Y:S01]  /*2f430*/  IMAD.WIDE.U32 R16, R155, R21, RZ ;  /* 0x000000159b107225 */ /* 0x000fe200078e00ff */
[----:B------:R-:W-:Y:S01]  /*2f440*/  @P0 IADD3 R141, PT, PT, R141, -0x7f000001, RZ ;  /* 0x80ffffff8d8d0810 */ /* 0x000fe20007ffe0ff */
[----:B------:R-:W-:Y:S02]  /*2f450*/  ISETP.GE.U32.AND P0, PT, R117, 0x7f000001, PT ;  /* 0x7f0000017500780c */ /* 0x000fe40003f06070 */
[----:B------:R-:W-:Y:S01]  /*2f460*/  IMAD R155, R16, 0x7effffff, RZ ;  /* 0x7effffff109b7824 */ /* 0x000fe200078e02ff */
[----:B------:R-:W-:-:S03]  /*2f470*/  @P6 IADD3 R156, PT, PT, R156, -0x7f000001, RZ ;  /* 0x80ffffff9c9c6810 */ /* 0x000fc60007ffe0ff */
[----:B------:R-:W-:-:S04]  /*2f480*/  IMAD.HI.U32 R155, R155, 0x7f000001, R16 ;  /* 0x7f0000019b9b7827 */ /* 0x000fc800078e0010 */
[----:B------:R-:W-:Y:S01]  /*2f490*/  IMAD.WIDE.U32 R16, R158, R21, RZ ;  /* 0x000000159e107225 */ /* 0x000fe200078e00ff */
[----:B------:R-:W-:-:S03]  /*2f4a0*/  IADD3 R141, PT, PT, R141, R156, RZ ;  /* 0x0000009c8d8d7210 */ /* 0x000fc60007ffe0ff */
[----:B------:R-:W-:Y:S01]  /*2f4b0*/  IMAD R163, R16, 0x7effffff, RZ ;  /* 0x7effffff10a37824 */ /* 0x000fe200078e02ff */
[----:B------:R-:W-:Y:S01]  /*2f4c0*/  @P0 IADD3 R117, PT, PT, R117, -0x7f000001, RZ ;  /* 0x80ffffff75750810 */ /* 0x000fe20007ffe0ff */
[----:B------:R-:W-:Y:S02]  /*2f4d0*/  ISETP.GE.U32.AND P0, PT, R141, 0x7f000001, PT ;  /* 0x7f0000018d00780c */ /* 0x000fe40003f06070 */
[----:B------:R-:W-:Y:S01]  /*2f4e0*/  IMAD.HI.U32 R158, R163, 0x7f000001, R16 ;  /* 0x7f000001a39e7827 */ /* 0x000fe200078e0010 */
[----:B------:R-:W-:Y:S02]  /*2f4f0*/  IADD3 R163, PT, PT, R20, R116, RZ ;  /* 0x0000007414a37210 */ /* 0x000fe40007ffe0ff */
[----:B------:R-:W-:-:S03]  /*2f500*/  IADD3 R115, PT, PT, R160, R115, RZ ;  /* 0x00000073a0737210 */ /* 0x000fc60007ffe0ff */
[----:B------:R-:W-:Y:S01]  /*2f510*/  ISETP.GE.U32.AND P3, PT, R163, 0x7f000001, PT ;  /* 0x7f000001a300780c */ /* 0x000fe20003f66070 */
[----:B------:R-:W-:-:S04]  /*2f520*/  IMAD.WIDE.U32 R16, R151, R21, RZ ;  /* 0x0000001597107225 */ /* 0x000fc800078e00ff */
[----:B------:R-:W-:Y:S01]  /*2f530*/  @P0 IADD3 R141, PT, PT, R141, -0x7f000001, RZ ;  /* 0x80ffffff8d8d0810 */ /* 0x000fe20007ffe0ff */
[----:B------:R-:W-:Y:S01]  /*2f540*/  ISETP.GE.U32.AND P0, PT, R115, 0x7f000001, PT ;  /* 0x7f0000017300780c */ /* 0x000fe20003f06070 */
[----:B------:R-:W-:-:S06]  /*2f550*/  IMAD R21, R16, 0x7effffff, RZ ;  /* 0x7effffff10157824 */ /* 0x000fcc00078e02ff */
[----:B------:R-:W-:Y:S01]  /*2f560*/  @P3 IADD3 R163, PT, PT, R163, -0x7f000001, RZ ;  /* 0x80ffffffa3a33810 */ /* 0x000fe20007ffe0ff */
[----:B------:R-:W-:-:S04]  /*2f570*/  IMAD.HI.U32 R20, R21, 0x7f000001, R16 ;  /* 0x7f00000115147827 */ /* 0x000fc800078e0010 */
[----:B------:R-:W-:Y:S01]  /*2f580*/  IMAD.WIDE.U32 R16, R163, R22, RZ ;  /* 0x00000016a3107225 */ /* 0x000fe200078e00ff */
[----:B------:R-:W-:Y:S01]  /*2f590*/  @P0 IADD3 R115, PT, PT, R115, -0x7f000001, RZ ;  /* 0x80ffffff73730810 */ /* 0x000fe20007ffe0ff */
[----:B------:R-:W-:Y:S02]  /*2f5a0*/  ISETP.GE.U32.AND P0, PT, R24, 0x7f000001, PT ;  /* 0x7f0000011800780c */ /* 0x000fe40003f06070 */
[----:B------:R-:W-:-:S04]  /*2f5b0*/  IMAD R21, R16, 0x7effffff, RZ ;  /* 0x7effffff10157824 */ /* 0x000fc800078e02ff */
        /* <DEDUP_REMOVED lines=14> */
[----:B------:R-:W-:Y:S01]  /*2f6a0*/  IMAD.WIDE.U32 R16, R115, R22, RZ ;  /* 0x0000001673107225 */ /* 0x000fe200078e00ff */
[----:B------:R-:W-:Y:S02]  /*2f6b0*/  IADD3 R112, PT, PT, R112, R149, RZ ;  /* 0x0000009570707210 */ /* 0x000fe40007ffe0ff */
[----:B------:R-:W-:Y:S01]  /*2f6c0*/  @P0 IADD3 R15, PT, PT, R15, -0x7f000001, RZ ;  /* 0x80ffffff0f0f0810 */ /* 0x000fe20007ffe0ff */
[----:B------:R-:W-:Y:S01]  /*2f6d0*/  IMAD R115, R16, 0x7effffff, RZ ;  /* 0x7effffff10737824 */ /* 0x000fe200078e02ff */
[----:B------:R-:W-:Y:S01]  /*2f6e0*/  ISETP.GE.U32.AND P0, PT, R38, 0x7f000001, PT ;  /* 0x7f0000012600780c */ /* 0x000fe20003f06070 */
[----:B------:R-:W-:Y:S01]  /*2f6f0*/  IMAD.WIDE.U32 R144, R118, R144, RZ ;  /* 0x0000009076907225 */ /* 0x000fe200078e00ff */
[----:B------:R-:W-:Y:S01]  /*2f700*/  IADD3 R113, PT, PT, R113, R146, RZ ;  /* 0x0000009271717210 */ /* 0x000fe20007ffe0ff */
[----:B------:R-:W-:Y:S01]  /*2f710*/  ISETP.GE.U32.AND P5, PT, R112, 0x7f000001, PT ;  /* 0x7f0000017000780c */ /* 0x000fe20003fa6070 */
[----:B------:R-:W-:Y:S01]  /*2f720*/  @!P1 IADD3 R143, PT, PT, R143, 0x7f000001, RZ ;  /* 0x7f0000018f8f9810 */ /* 0x000fe20007ffe0ff */
[----:B------:R-:W-:Y:S01]  /*2f730*/  IMAD.HI.U32 R22, R115, 0x7f000001, R16 ;  /* 0x7f00000173167827 */ /* 0x000fe200078e0010 */
[----:B------:R-:W-:-:S03]  /*2f740*/  IADD3 R114, PT, PT, R114, R157, RZ ;  /* 0x0000009d72727210 */ /* 0x000fc60007ffe0ff */
[----:B------:R-:W-:Y:S01]  /*2f750*/  IMAD R17, R144, 0x7effffff, RZ ;  /* 0x7effffff90117824 */ /* 0x000fe200078e02ff */
[----:B------:R-:W-:Y:S02]  /*2f760*/  @P6 IADD3 R130, PT, PT, R130, -0x7f000001, RZ ;  /* 0x80ffffff82826810 */ /* 0x000fe40007ffe0ff */
[----:B------:R-:W-:Y:S02]  /*2f770*/  @!P4 IADD3 R28, PT, PT, R28, 0x7f000001, RZ ;  /* 0x7f0000011c1cc810 */ /* 0x000fe40007ffe0ff */
[----:B------:R-:W-:Y:S01]  /*2f780*/  @P2 IADD3 R111, PT, PT, R111, -0x7f000001, RZ ;  /* 0x80ffffff6f6f2810 */ /* 0x000fe20007ffe0ff */
[----:B------:R-:W-:Y:S01]  /*2f790*/  IMAD.HI.U32 R141, R17, 0x7f000001, R144 ;  /* 0x7f000001118d7827 */ /* 0x000fe200078e0090 */
[----:B------:R-:W-:Y:S01]  /*2f7a0*/  ISETP.GE.U32.AND P6, PT, R113, 0x7f000001, PT ;  /* 0x7f0000017100780c */ /* 0x000fe20003fc6070 */
[----:B------:R-:W-:Y:S01]  /*2f7b0*/  ISETP.GE.U32.AND P4, PT, R31, 0x7f000001, PT ;  /* 0x7f0000011f00780c */ /* 0x000fe20003f86070 */
[----:B------:R-:W-:Y:S01]  /*2f7c0*/  ISETP.GE.U32.AND P2, PT, R148, 0x7f000001, PT ;  /* 0x7f0000019400780c */ /* 0x000fe20003f46070 */
[----:B---3--:R-:W-:Y:S01]  /*2f7d0*/  IMAD.WIDE.U32 R16, R152, R143, RZ ;  /* 0x0000008f98107225 */ /* 0x008fe200078e00ff */
[----:B------:R-:W-:Y:S01]  /*2f7e0*/  ISETP.GE.U32.AND P1, PT, R114, 0x7f000001, PT ;  /* 0x7f0000017200780c */ /* 0x000fe20003f26070 */
[----:B------:R-:W-:Y:S01]  /*2f7f0*/  ISETP.GE.U32.AND P3, PT, R29, R24, PT ;  /* 0x000000181d00720c */ /* 0x000fe20003f66070 */
[----:B------:R-:W-:Y:S01]  /*2f800*/  IADD3 R24, PT, PT, -R24, R29, RZ ;  /* 0x0000001d18187210 */ /* 0x000fe20007ffe1ff */
[----:B------:R-:W-:Y:S01]  /*2f810*/  IMAD R29, R16, 0x7effffff, RZ ;  /* 0x7effffff101d7824 */ /* 0x000fe200078e02ff */
[----:B------:R-:W-:-:S02]  /*2f820*/  @P0 IADD3 R38, PT, PT, R38, -0x7f000001, RZ ;  /* 0x80ffffff26260810 */ /* 0x000fc40007ffe0ff */
[----:B------:R-:W-:Y:S01]  /*2f830*/  @P5 IADD3 R112, PT, PT, R112, -0x7f000001, RZ ;  /* 0x80ffffff70705810 */ /* 0x000fe20007ffe0ff */
[----:B------:R-:W-:Y:S01]  /*2f840*/  ISETP.GE.U32.AND P0, PT, R130, R15, PT ;  /* 0x0000000f8200720c */ /* 0x000fe20003f06070 */
[----:B------:R-:W-:Y:S01]  /*2f850*/  IMAD.HI.U32 R29, R29, 0x7f000001, R16 ;  /* 0x7f0000011d1d7827 */ /* 0x000fe200078e0010 */
[----:B------:R-:W-:Y:S01]  /*2f860*/  ISETP.GE.U32.AND P5, PT, R141, 0x7f000001, PT ;  /* 0x7f0000018d00780c */ /* 0x000fe20003fa6070 */
[----:B------:R-:W-:Y:S02]  /*2f870*/  IADD3 R15, PT, PT, -R15, R130, RZ ;  /* 0x000000820f0f7210 */ /* 0x000fe40007ffe1ff */
[----:B------:R-:W-:Y:S01]  /*2f880*/  IADD3 R130, PT, PT, R111, R38, RZ ;  /* 0x000000266f827210 */ /* 0x000fe20007ffe0ff */
[----:B------:R-:W-:Y:S01]  /*2f890*/  IMAD.WIDE.U32 R16, R152, R28, RZ ;  /* 0x0000001c98107225 */ /* 0x000fe200078e00ff */
[----:B------:R-:W-:Y:S02]  /*2f8a0*/  @P4 IADD3 R31, PT, PT, R31, -0x7f000001, RZ ;  /* 0x80ffffff1f1f4810 */ /* 0x000fe40007ffe0ff */
[----:B------:R-:W-:-:S02]  /*2f8b0*/  @P6 IADD3 R113, PT, PT, R113, -0x7f000001, RZ ;  /* 0x80ffffff71716810 */ /* 0x000fc40007ffe0ff */
[----:B------:R-:W-:Y:S01]  /*2f8c0*/  @P2 IADD3 R148, PT, PT, R148, -0x7f000001, RZ ;  /* 0x80ffffff94942810 */ /* 0x000fe20007ffe0ff */
[----:B------:R-:W-:Y:S01]  /*2f8d0*/  IMAD R111, R16, 0x7effffff, RZ ;  /* 0x7effffff106f7824 */ /* 0x000fe200078e02ff */
[----:B------:R-:W-:Y:S01]  /*2f8e0*/  @P1 IADD3 R114, PT, PT, R114, -0x7f000001, RZ ;  /* 0x80ffffff72721810 */ /* 0x000fe20007ffe0ff */
[----:B------:R-:W-:Y:S01]  /*2f8f0*/  ISETP.GE.U32.AND P6, PT, R121, 0x7f000001, PT ;  /* 0x7f0000017900780c */ /* 0x000fe20003fc6070 */
[----:B------:R-:W-:Y:S01]  /*2f900*/  ISETP.GE.U32.AND P1, PT, R130, 0x7f000001, PT ;  /* 0x7f0000018200780c */ /* 0x000fe20003f26070 */
[----:B------:R-:W-:Y:S01]  /*2f910*/  IMAD.HI.U32 R38, R111, 0x7f000001, R16 ;  /* 0x7f0000016f267827 */ /* 0x000fe200078e0010 */
[----:B------:R-:W-:Y:S01]  /*2f920*/  ISETP.GE.U32.AND P4, PT, R8, 0x7f000001, PT ;  /* 0x7f0000010800780c */ /* 0x000fe20003f86070 */
[----:B------:R-:W-:Y:S02]  /*2f930*/  IADD3 R111, PT, PT, R112, R31, RZ ;  /* 0x0000001f706f7210 */ /* 0x000fe40007ffe0ff */
[----:B------:R-:W-:Y:S02]  /*2f940*/  IADD3 R148, PT, PT, R113, R148, RZ ;  /* 0x0000009471947210 */ /* 0x000fe40007ffe0ff */
[----:B------:R-:W-:-:S02]  /*2f950*/  @P5 IADD3 R141, PT, PT, R141, -0x7f000001, RZ ;  /* 0x80ffffff8d8d5810 */ /* 0x000fc40007ffe0ff */
[----:B------:R-:W-:Y:S01]  /*2f960*/  @!P3 IADD3 R24, PT, PT, R24, 0x7f000001, RZ ;  /* 0x7f0000011818b810 */ /* 0x000fe20007ffe0ff */
[----:B------:R-:W-:Y:S01]  /*2f970*/  ISETP.GE.U32.AND P2, PT, R119, 0x7f000001, PT ;  /* 0x7f0000017700780c */ /* 0x000fe20003f46070 */
[----:B------:R-:W-:Y:S01]  /*2f980*/  ISETP.GE.U32.AND P5, PT, R111, 0x7f000001, PT ;  /* 0x7f0000016f00780c */ /* 0x000fe20003fa6070 */
[----:B------:R-:W-:Y:S01]  /*2f990*/  ISETP.GE.U32.AND P3, PT, R148, 0x7f000001, PT ;  /* 0x7f0000019400780c */ /* 0x000fe20003f66070 */
[----:B------:R-:W-:Y:S02]  /*2f9a0*/  @!P0 IADD3 R15, PT, PT, R15, 0x7f000001, RZ ;  /* 0x7f0000010f0f8810 */ /* 0x000fe40007ffe0ff */
[----:B------:R-:W-:Y:S02]  /*2f9b0*/  IADD3 R141, PT, PT, R114, R141, RZ ;  /* 0x0000008d728d7210 */ /* 0x000fe40007ffe0ff */
[----:B------:R-:W-:Y:S02]  /*2f9c0*/  @P6 IADD3 R121, PT, PT, R121, -0x7f000001, RZ ;  /* 0x80ffffff79796810 */ /* 0x000fe40007ffe0ff */
[----:B------:R-:W-:Y:S01]  /*2f9d0*/  @P1 IADD3 R130, PT, PT, R130, -0x7f000001, RZ ;  /* 0x80ffffff82821810 */ /* 0x000fe20007ffe0ff */
[----:B------:R-:W-:Y:S01]  /*2f9e0*/  IMAD.WIDE.U32 R16, R152, R15, RZ ;  /* 0x0000000f98107225 */ /* 0x000fe200078e00ff */
[----:B------:R-:W-:Y:S01]  /*2f9f0*/  @P4 IADD3 R8, PT, PT, R8, -0x7f000001, RZ ;  /* 0x80ffffff08084810 */ /* 0x000fe20007ffe0ff */
[----:B------:R-:W-:Y:S01]  /*2fa00*/  ISETP.GE.U32.AND P0, PT, R6, 0x7f000001, PT ;  /* 0x7f0000010600780c */ /* 0x000fe20003f06070 */
[----:B------:R-:W-:Y:S01]  /*2fa10*/  ISETP.GE.U32.AND P4, PT, R141, 0x7f000001, PT ;  /* 0x7f0000018d00780c */ /* 0x000fe20003f86070 */
[----:B------:R-:W-:Y:S01]  /*2fa20*/  IADD3 R121, PT, PT, R130, R121, RZ ;  /* 0x0000007982797210 */ /* 0x000fe20007ffe0ff */
[----:B------:R-:W-:Y:S01]  /*2fa30*/  IMAD.WIDE.U32 R112, R152, R24, RZ ;  /* 0x0000001898707225 */ /* 0x000fe200078e00ff */
[----:B------:R-:W-:-:S02]  /*2fa40*/  @P5 IADD3 R111, PT, PT, R111, -0x7f000001, RZ ;  /* 0x80ffffff6f6f5810 */ /* 0x000fc40007ffe0ff */
[----:B------:R-:W-:Y:S01]  /*2fa50*/  @P2 IADD3 R119, PT, PT, R119, -0x7f000001, RZ ;  /* 0x80ffffff77772810 */ /* 0x000fe20007ffe0ff */
[----:B------:R-:W-:Y:S01]  /*2fa60*/  IMAD R115, R16, 0x7effffff, RZ ;  /* 0x7effffff10737824 */ /* 0x000fe200078e02ff */
[----:B------:R-:W-:Y:S01]  /*2fa70*/  @P3 IADD3 R148, PT, PT, R148, -0x7f000001, RZ ;  /* 0x80ffffff94943810 */ /* 0x000fe20007ffe0ff */
[----:B------:R-:W-:Y:S01]  /*2fa80*/  ISETP.GE.U32.AND P1, PT, R120, 0x7f000001, PT ;  /* 0x7f0000017800780c */ /* 0x000fe20003f26070 */
[----:B------:R-:W-:Y:S01]  /*2fa90*/  IMAD R31, R112, 0x7effffff, RZ ;  /* 0x7effffff701f7824 */ /* 0x000fe200078e02ff */
[----:B------:R-:W-:Y:S01]  /*2faa0*/  ISETP.GE.U32.AND P3, PT, R121, 0x7f000001, PT ;  /* 0x7f0000017900780c */ /* 0x000fe20003f66070 */
[----:B------:R-:W-:Y:S01]  /*2fab0*/  IMAD.HI.U32 R115, R115, 0x7f000001, R16 ;  /* 0x7f00000173737827 */ /* 0x000fe200078e0010 */
[----:B------:R-:W-:Y:S01]  /*2fac0*/  IADD3 R145, PT, PT, R111, R8, RZ ;  /* 0x000000086f917210 */ /* 0x000fe20007ffe0ff */
[----:B------:R-:W-:Y:S02]  /*2fad0*/  ISETP.GE.U32.AND P2, PT, R122, 0x7f000001, PT ;  /* 0x7f0000017a00780c */ /* 0x000fe40003f46070 */
[----:B--2---:R-:W-:Y:S01]  /*2fae0*/  IMAD.WIDE.U32 R16, R37, R24, RZ ;  /* 0x0000001825107225 */ /* 0x004fe200078e00ff */
[----:B------:R-:W-:-:S03]  /*2faf0*/  IADD3 R148, PT, PT, R148, R119, RZ ;  /* 0x0000007794947210 */ /* 0x000fc60007ffe0ff */
[----:B------:R-:W-:Y:S01]  /*2fb00*/  IMAD.HI.U32 R118, R31, 0x7f000001, R112 ;  /* 0x7f0000011f767827 */ /* 0x000fe200078e0070 */
[----:B------:R-:W-:Y:S02]  /*2fb10*/  @P0 IADD3 R6, PT, PT, R6, -0x7f000001, RZ ;  /* 0x80ffffff06060810 */ /* 0x000fe40007ffe0ff */
[----:B------:R-:W-:Y:S01]  /*2fb20*/  @P4 IADD3 R141, PT, PT, R141, -0x7f000001, RZ ;  /* 0x80ffffff8d8d4810 */ /* 0x000fe20007ffe0ff */
[----:B------:R-:W-:Y:S01]  /*2fb30*/  IMAD R31, R16, 0x7effffff, RZ ;  /* 0x7effffff101f7824 */ /* 0x000fe200078e02ff */
[----:B------:R-:W-:Y:S01]  /*2fb40*/  ISETP.GE.U32.AND P6, PT, R123, 0x7f000001, PT ;  /* 0x7f0000017b00780c */ /* 0x000fe20003fc6070 */
[----:B------:R-:W-:Y:S01]  /*2fb50*/  ISETP.GE.U32.AND P5, PT, R145, 0x7f000001, PT ;  /* 0x7f0000019100780c */ /* 0x000fe20003fa6070 */
[----:B------:R-:W-:Y:S01]  /*2fb60*/  ISETP.GE.U32.AND P0, PT, R148, 0x7f000001, PT ;  /* 0x7f0000019400780c */ /* 0x000fe20003f06070 */
[----:B------:R-:W-:Y:S01]  /*2fb70*/  IMAD.HI.U32 R8, R31, 0x7f000001, R16 ;  /* 0x7f0000011f087827 */ /* 0x000fe200078e0010 */
[----:B------:R-:W-:Y:S02]  /*2fb80*/  IADD3 R141, PT, PT, R141, R6, RZ ;  /* 0x000000068d8d7210 */ /* 0x000fe40007ffe0ff */
[----:B------:R-:W-:Y:S01]  /*2fb90*/  @P1 IADD3 R120, PT, PT, R120, -0x7f000001, RZ ;  /* 0x80ffffff78781810 */ /* 0x000fe20007ffe0ff */
[----:B------:R-:W-:Y:S01]  /*2fba0*/  ISETP.GE.U32.AND P1, PT, R35, 0x7f000001, PT ;  /* 0x7f0000012300780c */ /* 0x000fe20003f26070 */
[----:B------:R-:W-:Y:S01]  /*2fbb0*/  @P3 IADD3 R121, PT, PT, R121, -0x7f000001, RZ ;  /* 0x80ffffff79793810 */ /* 0x000fe20007ffe0ff */
[----:B------:R-:W-:Y:S01]  /*2fbc0*/  IMAD.WIDE.U32 R16, R37, R143, RZ ;  /* 0x0000008f25107225 */ /* 0x000fe200078e00ff */
[----:B------:R-:W-:Y:S01]  /*2fbd0*/  ISETP.GE.U32.AND P3, PT, R8, 0x7f000001, PT ;  /* 0x7f0000010800780c */ /* 0x000fe20003f66070 */
[----:B------:R-:W-:Y:S01]  /*2fbe0*/  @P2 IADD3 R122, PT, PT, R122, -0x7f000001, RZ ;  /* 0x80ffffff7a7a2810 */ /* 0x000fe20007ffe0ff */
[----:B------:R-:W-:Y:S01]  /*2fbf0*/  ISETP.GE.U32.AND P2, PT, R141, 0x7f000001, PT ;  /* 0x7f0000018d00780c */ /* 0x000fe20003f46070 */
[----:B------:R-:W-:Y:S01]  /*2fc00*/  IMAD R111, R16, 0x7effffff, RZ ;  /* 0x7effffff106f7824 */ /* 0x000fe200078e02ff */
[----:B------:R-:W-:-:S02]  /*2fc10*/  @P6 IADD3 R123, PT, PT, R123, -0x7f000001, RZ ;  /* 0x80ffffff7b7b6810 */ /* 0x000fc40007ffe0ff */
[----:B------:R-:W-:Y:S02]  /*2fc20*/  @P5 IADD3 R145, PT, PT, R145, -0x7f000001, RZ ;  /* 0x80ffffff91915810 */ /* 0x000fe40007ffe0ff */
[----:B------:R-:W-:Y:S01]  /*2fc30*/  @P0 IADD3 R148, PT, PT, R148, -0x7f000001, RZ ;  /* 0x80ffffff94940810 */ /* 0x000fe20007ffe0ff */
[----:B------:R-:W-:Y:S01]  /*2fc40*/  IMAD.WIDE.U32 R112, R37, R15, RZ ;  /* 0x0000000f25707225 */ /* 0x000fe200078e00ff */
[----:B------:R-:W-:Y:S01]  /*2fc50*/  ISETP.GE.U32.AND P4, PT, R124, 0x7f000001, PT ;  /* 0x7f0000017c00780c */ /* 0x000fe20003f86070 */
[----:B------:R-:W-:Y:S01]  /*2fc60*/  IADD3 R120, PT, PT, R121, R120, RZ ;  /* 0x0000007879787210 */ /* 0x000fe20007ffe0ff */
[----:B------:R-:W2:Y:S01]  /*2fc70*/  LDL R6, [R1+0x118] ;  /* 0x0001180001067983 */ /* 0x000ea20000100800 */
[----:B------:R-:W-:-:S03]  /*2fc80*/  IMAD.HI.U32 R119, R111, 0x7f000001, R16 ;  /* 0x7f0000016f777827 */ /* 0x000fc600078e0010 */
[----:B------:R-:W3:Y:S01]  /*2fc90*/  LDL R111, [R1+0x110] ;  /* 0x00011000016f7983 */ /* 0x000ee20000100800 */
[----:B------:R-:W-:Y:S01]  /*2fca0*/  IMAD R31, R112, 0x7effffff, RZ ;  /* 0x7effffff701f7824 */ /* 0x000fe200078e02ff */
[----:B------:R-:W-:Y:S02]  /*2fcb0*/  IADD3 R122, PT, PT, R145, R122, RZ ;  /* 0x0000007a917a7210 */ /* 0x000fe40007ffe0ff */
[----:B------:R-:W-:Y:S02]  /*2fcc0*/  IADD3 R123, PT, PT, R148, R123, RZ ;  /* 0x0000007b947b7210 */ /* 0x000fe40007ffe0ff */
[----:B------:R-:W-:Y:S02]  /*2fcd0*/  @P1 IADD3 R35, PT, PT, R35, -0x7f000001, RZ ;  /* 0x80ffffff23231810 */ /* 0x000fe40007ffe0ff */
[----:B------:R-:W-:Y:S01]  /*2fce0*/  @P3 IADD3 R8, PT, PT, R8, -0x7f000001, RZ ;  /* 0x80ffffff08083810 */ /* 0x000fe20007ffe0ff */
[----:B------:R-:W-:Y:S01]  /*2fcf0*/  ISETP.GE.U32.AND P1, PT, R29, 0x7f000001, PT ;  /* 0x7f0000011d00780c */ /* 0x000fe20003f26070 */
[----:B------:R-:W-:Y:S01]  /*2fd00*/  ISETP.GE.U32.AND P0, PT, R120, 0x7f000001, PT ;  /* 0x7f0000017800780c */ /* 0x000fe20003f06070 */
[----:B------:R-:W-:Y:S01]  /*2fd10*/  IMAD.HI.U32 R114, R31, 0x7f000001, R112 ;  /* 0x7f0000011f727827 */ /* 0x000fe200078e0070 */
[----:B------:R-:W-:Y:S01]  /*2fd20*/  @P2 IADD3 R141, PT, PT, R141, -0x7f000001, RZ ;  /* 0x80ffffff8d8d2810 */ /* 0x000fe20007ffe0ff */
[----:B------:R-:W-:Y:S01]  /*2fd30*/  ISETP.GE.U32.AND P2, PT, R122, 0x7f000001, PT ;  /* 0x7f0000017a00780c */ /* 0x000fe20003f46070 */
[----:B------:R-:W-:Y:S01]  /*2fd40*/  ISETP.GE.U32.AND P3, PT, R123, 0x7f000001, PT ;  /* 0x7f0000017b00780c */ /* 0x000fe20003f66070 */
[----:B------:R-:W-:-:S04]  /*2fd50*/  IMAD.WIDE.U32 R112, R37, R28, RZ ;  /* 0x0000001c25707225 */ /* 0x000fc800078e00ff */
[----:B------:R-:W-:-:S04]  /*2fd60*/  IMAD.WIDE.U32 R16, R8, 0x5fffffa, RZ ;  /* 0x05fffffa08107825 */ /* 0x000fc800078e00ff */
[----:B------:R-:W-:Y:S02]  /*2fd70*/  IMAD R37, R8, 0x6, RZ ;  /* 0x0000000608257824 */ /* 0x000fe400078e02ff */
[----:B------:R-:W2:Y:S01]  /*2fd80*/  LDL R8, [R1+0x114] ;  /* 0x0001140001087983 */ /* 0x000ea20000100800 */
[----:B------:R-:W-:Y:S01]  /*2fd90*/  IMAD R31, R112, 0x7effffff, RZ ;  /* 0x7effffff701f7824 */ /* 0x000fe200078e02ff */
[----:B------:R-:W-:Y:S01]  /*2fda0*/  @P4 IADD3 R124, PT, PT, R124, -0x7f000001, RZ ;  /* 0x80ffffff7c7c4810 */ /* 0x000fe20007ffe0ff */
[----:B------:R-:W-:Y:S01]  /*2fdb0*/  ISETP.GE.U32.AND P4, PT, R125, 0x7f000001, PT ;  /* 0x7f0000017d00780c */ /* 0x000fe20003f86070 */
[----:B------:R-:W-:Y:S01]  /*2fdc0*/  ISETP.GE.U32.AND P5, PT, R126, 0x7f000001, PT ;  /* 0x7f0000017e00780c */ /* 0x000fe20003fa6070 */
[----:B------:R-:W-:Y:S01]  /*2fdd0*/  IMAD.HI.U32 R113, R31, 0x7f000001, R112 ;  /* 0x7f0000011f717827 */ /* 0x000fe200078e0070 */
[----:B------:R-:W-:Y:S02]  /*2fde0*/  @P1 IADD3 R29, PT, PT, R29, -0x7f000001, RZ ;  /* 0x80ffffff1d1d1810 */ /* 0x000fe40007ffe0ff */
[----:B------:R-:W-:Y:S01]  /*2fdf0*/  @P0 IADD3 R120, PT, PT, R120, -0x7f000001, RZ ;  /* 0x80ffffff78780810 */ /* 0x000fe20007ffe0ff */
[----:B------:R-:W-:Y:S01]  /*2fe00*/  ISETP.GE.U32.AND P6, PT, R38, 0x7f000001, PT ;  /* 0x7f0000012600780c */ /* 0x000fe20003fc6070 */
[----:B------:R-:W2:Y:S01]  /*2fe10*/  LDL R31, [R1+0x11c] ;  /* 0x00011c00011f7983 */ /* 0x000ea20000100800 */
[----:B------:R-:W-:-:S02]  /*2fe20*/  @P2 IADD3 R122, PT, PT, R122, -0x7f000001, RZ ;  /* 0x80ffffff7a7a2810 */ /* 0x000fc40007ffe0ff */
[----:B------:R-:W-:Y:S01]  /*2fe30*/  @P3 IADD3 R123, PT, PT, R123, -0x7f000001, RZ ;  /* 0x80ffffff7b7b3810 */ /* 0x000fe20007ffe0ff */
[----:B------:R-:W-:Y:S01]  /*2fe40*/  IMAD.HI.U32 R112, R37, 0x7f000001, R16 ;  /* 0x7f00000125707827 */ /* 0x000fe200078e0010 */
[----:B------:R-:W-:Y:S01]  /*2fe50*/  ISETP.GE.U32.AND P2, PT, R114, 0x7f000001, PT ;  /* 0x7f0000017200780c */ /* 0x000fe20003f46070 */
[----:B------:R-:W-:Y:S01]  /*2fe60*/  ISETP.GE.U32.AND P3, PT, R29, 0x7f000001, PT ;  /* 0x7f0000011d00780c */ /* 0x000fe20003f66070 */
[----:B------:R-:W-:Y:S02]  /*2fe70*/  IADD3 R17, PT, PT, R141, R124, RZ ;  /* 0x0000007c8d117210 */ /* 0x000fe40007ffe0ff */
[----:B------:R-:W-:Y:S02]  /*2fe80*/  IADD3 R16, PT, PT, R120, R35, RZ ;  /* 0x0000002378107210 */ /* 0x000fe40007ffe0ff */
[----:B------:R-:W-:Y:S02]  /*2fe90*/  @P4 IADD3 R125, PT, PT, R125, -0x7f000001, RZ ;  /* 0x80ffffff7d7d4810 */ /* 0x000fe40007ffe0ff */
[----:B------:R-:W-:Y:S01]  /*2fea0*/  @P5 IADD3 R126, PT, PT, R126, -0x7f000001, RZ ;  /* 0x80ffffff7e7e5810 */ /* 0x000fe20007ffe0ff */
[----:B------:R-:W-:Y:S01]  /*2feb0*/  ISETP.GE.U32.AND P0, PT, R34, 0x7f000001, PT ;  /* 0x7f0000012200780c */ /* 0x000fe20003f06070 */
[----:B------:R-:W-:Y:S01]  /*2fec0*/  ISETP.GE.U32.AND P5, PT, R17, 0x7f000001, PT ;  /* 0x7f0000011100780c */ /* 0x000fe20003fa6070 */
[----:B------:R-:W-:Y:S01]  /*2fed0*/  ISETP.GE.U32.AND P4, PT, R16, 0x7f000001, PT ;  /* 0x7f0000011000780c */ /* 0x000fe20003f86070 */
[----:B------:R-:W-:Y:S01]  /*2fee0*/  ISETP.GE.U32.AND P1, PT, R127, 0x7f000001, PT ;  /* 0x7f0000017f00780c */ /* 0x000fe20003f26070 */
[----:B------:R-:W-:-:S02]  /*2fef0*/  @P6 IADD3 R38, PT, PT, R38, -0x7f000001, RZ ;  /* 0x80ffffff26266810 */ /* 0x000fc40007ffe0ff */
[----:B------:R-:W-:Y:S02]  /*2ff00*/  @P2 IADD3 R114, PT, PT, R114, -0x7f000001, RZ ;  /* 0x80ffffff72722810 */ /* 0x000fe40007ffe0ff */
[----:B------:R-:W-:Y:S01]  /*2ff10*/  @P3 IADD3 R29, PT, PT, R29, -0x7f000001, RZ ;  /* 0x80ffffff1d1d3810 */ /* 0x000fe20007ffe0ff */
[----:B------:R-:W-:Y:S01]  /*2ff20*/  ISETP.GE.U32.AND P2, PT, R119, 0x7f000001, PT ;  /* 0x7f0000017700780c */ /* 0x000fe20003f46070 */
[----:B------:R-:W-:Y:S01]  /*2ff30*/  ISETP.GE.U32.AND P3, PT, R38, 0x7f000001, PT ;  /* 0x7f0000012600780c */ /* 0x000fe20003f66070 */
[----:B------:R-:W-:Y:S02]  /*2ff40*/  IADD3 R125, PT, PT, R122, R125, RZ ;  /* 0x0000007d7a7d7210 */ /* 0x000fe40007ffe0ff */
[----:B------:R-:W-:Y:S02]  /*2ff50*/  @P0 IADD3 R34, PT, PT, R34, -0x7f000001, RZ ;  /* 0x80ffffff22220810 */ /* 0x000fe40007ffe0ff */
[----:B------:R-:W-:Y:S02]  /*2ff60*/  @P5 IADD3 R17, PT, PT, R17, -0x7f000001, RZ ;  /* 0x80ffffff11115810 */ /* 0x000fe40007ffe0ff */
[----:B------:R-:W-:-:S02]  /*2ff70*/  @P4 IADD3 R16, PT, PT, R16, -0x7f000001, RZ ;  /* 0x80ffffff10104810 */ /* 0x000fc40007ffe0ff */
[----:B------:R-:W-:Y:S01]  /*2ff80*/  @P1 IADD3 R127, PT, PT, R127, -0x7f000001, RZ ;  /* 0x80ffffff7f7f1810 */ /* 0x000fe20007ffe0ff */
[----:B------:R-:W-:Y:S01]  /*2ff90*/  ISETP.GE.U32.AND P0, PT, R128, 0x7f000001, PT ;  /* 0x7f0000018000780c */ /* 0x000fe20003f06070 */
[----:B------:R-:W-:Y:S01]  /*2ffa0*/  ISETP.GE.U32.AND P4, PT, R125, 0x7f000001, PT ;  /* 0x7f0000017d00780c */ /* 0x000fe20003f86070 */
[----:B------:R-:W-:Y:S02]  /*2ffb0*/  IADD3 R34, PT, PT, R17, R34, RZ ;  /* 0x0000002211227210 */ /* 0x000fe40007ffe0ff */
[----:B------:R-:W-:Y:S01]  /*2ffc0*/  IADD3 R127, PT, PT, R16, R127, RZ ;  /* 0x0000007f107f7210 */ /* 0x000fe20007ffe0ff */
[----:B----4-:R-:W-:Y:S01]  /*2ffd0*/  IMAD.WIDE.U32 R16, R147, R28, RZ ;  /* 0x0000001c93107225 */ /* 0x010fe200078e00ff */
[----:B------:R-:W-:Y:S02]  /*2ffe0*/  @P2 IADD3 R119, PT, PT, R119, -0x7f000001, RZ ;  /* 0x80ffffff77772810 */ /* 0x000fe40007ffe0ff */
[----:B------:R-:W-:Y:S02]  /*2fff0*/  @P3 IADD3 R38, PT, PT, R38, -0x7f000001, RZ ;  /* 0x80ffffff26263810 */ /* 0x000fe40007ffe0ff */
[----:B------:R-:W-:Y:S01]  /*30000*/  IADD3 R114, PT, PT, R29, R114, RZ ;  /* 0x000000721d727210 */ /* 0x000fe20007ffe0ff */
[----:B------:R-:W-:Y:S01]  /*30010*/  IMAD R29, R16, 0x7effffff, RZ ;  /* 0x7effffff101d7824 */ /* 0x000fe200078e02ff */
[----:B------:R-:W-:-:S03]  /*30020*/  IADD3 R119, PT, PT, R38, R119, RZ ;  /* 0x0000007726777210 */ /* 0x000fc60007ffe0ff */
[----:B------:R-:W-:Y:S01]  /*30030*/  IMAD.HI.U32 R38, R29, 0x7f000001, R16 ;  /* 0x7f0000011d267827 */ /* 0x000fe200078e0010 */
[----:B------:R-:W-:Y:S02]  /*30040*/  @P0 IADD3 R128, PT, PT, R128, -0x7f000001, RZ ;  /* 0x80ffffff80800810 */ /* 0x000fe40007ffe0ff */
[----:B------:R-:W-:Y:S01]  /*30050*/  @P4 IADD3 R125, PT, PT, R125, -0x7f000001, RZ ;  /* 0x80ffffff7d7d4810 */ /* 0x000fe20007ffe0ff */
[----:B------:R-:W-:-:S04]  /*30060*/  IMAD.WIDE.U32 R16, R147, R143, RZ ;  /* 0x0000008f93107225 */ /* 0x000fc800078e00ff */
[----:B------:R-:W-:Y:S01]  /*30070*/  IMAD R37, R16, 0x7effffff, RZ ;  /* 0x7effffff10257824 */ /* 0x000fe200078e02ff */
[----:B------:R-:W-:Y:S02]  /*30080*/  IADD3 R128, PT, PT, R125, R128, RZ ;  /* 0x000000807d807210 */ /* 0x000fe40007ffe0ff */
[----:B------:R-:W-:Y:S01]  /*30090*/  IADD3 R126, PT, PT, R123, R126, RZ ;  /* 0x0000007e7b7e7210 */ /* 0x000fe20007ffe0ff */
[----:B------:R-:W-:Y:S01]  /*300a0*/  IMAD.HI.U32 R125, R37, 0x7f000001, R16 ;  /* 0x7f000001257d7827 */ /* 0x000fe200078e0010 */
[----:B------:R-:W-:Y:S01]  /*300b0*/  ISETP.GE.U32.AND P5, PT, R129, 0x7f000001, PT ;  /* 0x7f0000018100780c */ /* 0x000fe20003fa6070 */
[----:B------:R-:W4:Y:S01]  /*300c0*/  LDL.64 R16, [R1+0x100] ;  /* 0x0001000001107983 */ /* 0x000f220000100a00 */
[----:B------:R-:W-:Y:S01]  /*300d0*/  ISETP.GE.U32.AND P6, PT, R118, 0x7f000001, PT ;  /* 0x7f0000017600780c */ /* 0x000fe20003fc6070 */
[----:B------:R-:W-:Y:S01]  /*300e0*/  ISETP.GE.U32.AND P1, PT, R126, 0x7f000001, PT ;  /* 0x7f0000017e00780c */ /* 0x000fe20003f26070 */
[----:B------:R-:W-:Y:S01]  /*300f0*/  ISETP.GE.U32.AND P0, PT, R131, 0x7f000001, PT ;  /* 0x7f0000018300780c */ /* 0x000fe20003f06070 */
[----:B------:R-:W-:Y:S01]  /*30100*/  ISETP.GE.U32.AND P2, PT, R34, 0x7f000001, PT ;  /* 0x7f0000012200780c */ /* 0x000fe20003f46070 */
[----:B------:R-:W-:Y:S01]  /*30110*/  ISETP.GE.U32.AND P4, PT, R113, 0x7f000001, PT ;  /* 0x7f0000017100780c */ /* 0x000fe20003f86070 */
[----:B------:R-:W-:-:S06]  /*30120*/  ISETP.GE.U32.AND P3, PT, R136, 0x7f000001, PT ;  /* 0x7f0000018800780c */ /* 0x000fcc0003f66070 */
[----:B------:R-:W-:Y:S01]  /*30130*/  @P5 IADD3 R129, PT, PT, R129, -0x7f000001, RZ ;  /* 0x80ffffff81815810 */ /* 0x000fe20007ffe0ff */
[----:B------:R-:W-:Y:S01]  /*30140*/  ISETP.GE.U32.AND P5, PT, R115, 0x7f000001, PT ;  /* 0x7f0000017300780c */ /* 0x000fe20003fa6070 */
[----:B------:R-:W-:Y:S02]  /*30150*/  @P6 IADD3 R118, PT, PT, R118, -0x7f000001, RZ ;  /* 0x80ffffff76766810 */ /* 0x000fe40007ffe0ff */
[----:B------:R-:W-:Y:S02]  /*30160*/  @P1 IADD3 R126, PT, PT, R126, -0x7f000001, RZ ;  /* 0x80ffffff7e7e1810 */ /* 0x000fe40007ffe0ff */
[----:B------:R-:W-:Y:S01]  /*30170*/  @P0 IADD3 R131, PT, PT, R131, -0x7f000001, RZ ;  /* 0x80ffffff83830810 */ /* 0x000fe20007ffe0ff */
[----:B------:R-:W-:Y:S01]  /*30180*/  ISETP.GE.U32.AND P1, PT, R118, 0x7f000001, PT ;  /* 0x7f0000017600780c */ /* 0x000fe20003f26070 */
[----:B------:R-:W-:Y:S01]  /*30190*/  IADD3 R126, PT, PT, R126, R129, RZ ;  /* 0x000000817e7e7210 */ /* 0x000fe20007ffe0ff */
[----:B------:R-:W-:Y:S01]  /*301a0*/  ISETP.GE.U32.AND P0, PT, R137, 0x7f000001, PT ;  /* 0x7f0000018900780c */ /* 0x000fe20003f06070 */
[----:B------:R-:W-:-:S02]  /*301b0*/  @P2 IADD3 R34, PT, PT, R34, -0x7f000001, RZ ;  /* 0x80ffffff22222810 */ /* 0x000fc40007ffe0ff */
[----:B------:R-:W-:Y:S01]  /*301c0*/  @P4 IADD3 R113, PT, PT, R113, -0x7f000001, RZ ;  /* 0x80ffffff71714810 */ /* 0x000fe20007ffe0ff */
[----:B------:R-:W-:Y:S01]  /*301d0*/  ISETP.GE.U32.AND P2, PT, R127, 0x7f000001, PT ;  /* 0x7f0000017f00780c */ /* 0x000fe20003f46070 */
[----:B------:R-:W-:Y:S01]  /*301e0*/  ISETP.GE.U32.AND P4, PT, R126, 0x7f000001, PT ;  /* 0x7f0000017e00780c */ /* 0x000fe20003f86070 */
[----:B------:R-:W-:Y:S02]  /*301f0*/  @P5 IADD3 R115, PT, PT, R115, -0x7f000001, RZ ;  /* 0x80ffffff73735810 */ /* 0x000fe40007ffe0ff */
[----:B------:R-:W-:Y:S01]  /*30200*/  IADD3 R131, PT, PT, R34, R131, RZ ;  /* 0x0000008322837210 */ /* 0x000fe20007ffe0ff */
[----:B------:R-:W-:Y:S01]  /*30210*/  ISETP.GE.U32.AND P5, PT, R135, 0x7f000001, PT ;  /* 0x7f0000018700780c */ /* 0x000fe20003fa6070 */
[----:B------:R-:W-:Y:S01]  /*30220*/  @P3 IADD3 R136, PT, PT, R136, -0x7f000001, RZ ;  /* 0x80ffffff88883810 */ /* 0x000fe20007ffe0ff */
[----:B------:R-:W-:Y:S01]  /*30230*/  ISETP.GE.U32.AND P3, PT, R128, 0x7f000001, PT ;  /* 0x7f0000018000780c */ /* 0x000fe20003f66070 */
[----:B------:R-:W-:Y:S01]  /*30240*/  ISETP.GE.U32.AND P6, PT, R115, 0x7f000001, PT ;  /* 0x7f0000017300780c */ /* 0x000fe20003fc6070 */
[----:B------:R-:W-:Y:S01]  /*30250*/  @P1 IADD3 R118, PT, PT, R118, -0x7f000001, RZ ;  /* 0x80ffffff76761810 */ /* 0x000fe20007ffe0ff */
[----:B------:R-:W-:Y:S01]  /*30260*/  ISETP.GE.U32.AND P1, PT, R112, 0x7f000001, PT ;  /* 0x7f0000017000780c */ /* 0x000fe20003f26070 */
[----:B------:R-:W-:Y:S01]  /*30270*/  @P0 IADD3 R137, PT, PT, R137, -0x7f000001, RZ ;  /* 0x80ffffff89890810 */ /* 0x000fe20007ffe0ff */
[----:B------:R-:W-:Y:S01]  /*30280*/  ISETP.GE.U32.AND P0, PT, R131, 0x7f000001, PT ;  /* 0x7f0000018300780c */ /* 0x000fe20003f06070 */
[----:B------:R-:W-:-:S02]  /*30290*/  @P2 IADD3 R127, PT, PT, R127, -0x7f000001, RZ ;  /* 0x80ffffff7f7f2810 */ /* 0x000fc40007ffe0ff */
[----:B------:R-:W-:-:S03]  /*302a0*/  @P4 IADD3 R126, PT, PT, R126, -0x7f000001, RZ ;  /* 0x80ffffff7e7e4810 */ /* 0x000fc60007ffe0ff */
[----:B------:R-:W-:Y:S01]  /*302b0*/  @P5 IADD3 R135, PT, PT, R135, -0x7f000001, RZ ;  /* 0x80ffffff87875810 */ /* 0x000fe20007ffe0ff */
[----:B------:R-:W-:Y:S01]  /*302c0*/  ISETP.GE.U32.AND P5, PT, R36, 0x7f000001, PT ;  /* 0x7f0000012400780c */ /* 0x000fe20003fa6070 */
[----:B------:R-:W-:Y:S02]  /*302d0*/  IADD3 R137, PT, PT, R126, R137, RZ ;  /* 0x000000897e897210 */ /* 0x000fe40007ffe0ff */
[----:B------:R-:W-:Y:S02]  /*302e0*/  @P6 IADD3 R115, PT, PT, R115, -0x7f000001, RZ ;  /* 0x80ffffff73736810 */ /* 0x000fe40007ffe0ff */
[----:B------:R-:W-:Y:S02]  /*302f0*/  @P3 IADD3 R128, PT, PT, R128, -0x7f000001, RZ ;  /* 0x80ffffff80803810 */ /* 0x000fe40007ffe0ff */
[----:B------:R-:W-:Y:S02]  /*30300*/  @P1 IADD3 R112, PT, PT, R112, -0x7f000001, RZ ;  /* 0x80ffffff70701810 */ /* 0x000fe40007ffe0ff */
[----:B------:R-:W-:-:S02]  /*30310*/  IADD3 R136, PT, PT, R127, R136, RZ ;  /* 0x000000887f887210 */ /* 0x000fc40007ffe0ff */
[----:B------:R-:W-:Y:S02]  /*30320*/  @P0 IADD3 R131, PT, PT, R131, -0x7f000001, RZ ;  /* 0x80ffffff83830810 */ /* 0x000fe40007ffe0ff */
[----:B------:R-:W-:Y:S01]  /*30330*/  IADD3 R118, PT, PT, R118, R113, RZ ;  /* 0x0000007176767210 */ /* 0x000fe20007ffe0ff */
[----:B------:R-:W-:Y:S01]  /*30340*/  ISETP.GE.U32.AND P0, PT, R137, 0x7f000001, PT ;  /* 0x7f0000018900780c */ /* 0x000fe20003f06070 */
[----:B------:R-:W-:Y:S02]  /*30350*/  IADD3 R115, PT, PT, R115, R112, RZ ;  /* 0x0000007073737210 */ /* 0x000fe40007ffe0ff */
[----:B------:R-:W-:Y:S01]  /*30360*/  IADD3 R135, PT, PT, R128, R135, RZ ;  /* 0x0000008780877210 */ /* 0x000fe20007ffe0ff */
[----:B------:R-:W-:Y:S01]  /*30370*/  ISETP.GE.U32.AND P1, PT, R136, 0x7f000001, PT ;  /* 0x7f0000018800780c */ /* 0x000fe20003f26070 */
[----:B------:R-:W-:Y:S01]  /*30380*/  IMAD.WIDE.U32 R112, R147, R24, RZ ;  /* 0x0000001893707225 */ /* 0x000fe200078e00ff */
[----:B------:R-:W-:-:S03]  /*30390*/  ISETP.GE.U32.AND P3, PT, R161, 0x7f000001, PT ;  /* 0x7f000001a100780c */ /* 0x000fc60003f66070 */
[----:B------:R-:W-:Y:S01]  /*303a0*/  IMAD.WIDE.U32 R34, R147, R15, RZ ;  /* 0x0000000f93227225 */ /* 0x000fe200078e00ff */
[----:B------:R-:W-:Y:S01]  /*303b0*/  ISETP.GE.U32.AND P6, PT, R132, 0x7f000001, PT ;  /* 0x7f0000018400780c */ /* 0x000fe20003fc6070 */
[----:B------:R-:W-:Y:S02]  /*303c0*/  ISETP.GE.U32.AND P2, PT, R135, 0x7f000001, PT ;  /* 0x7f0000018700780c */ /* 0x000fe40003f46070 */
[----:B------:R-:W-:Y:S02]  /*303d0*/  IMAD R121, R112, 0x7effffff, RZ ;  /* 0x7effffff70797824 */ /* 0x000fe400078e02ff */
[----:B------:R-:W-:Y:S01]  /*303e0*/  IMAD R29, R34, 0x7effffff, RZ ;  /* 0x7effffff221d7824 */ /* 0x000fe200078e02ff */
[----:B------:R-:W-:Y:S01]  /*303f0*/  @P5 IADD3 R36, PT, PT, R36, -0x7f000001, RZ ;  /* 0x80ffffff24245810 */ /* 0x000fe20007ffe0ff */
[----:B------:R-:W-:Y:S01]  /*30400*/  IMAD.HI.U32 R112, R121, 0x7f000001, R112 ;  /* 0x7f00000179707827 */ /* 0x000fe200078e0070 */
[----:B------:R-:W-:-:S03]  /*30410*/  @P0 IADD3 R137, PT, PT, R137, -0x7f000001, RZ ;  /* 0x80ffffff89890810 */ /* 0x000fc60007ffe0ff */
[----:B------:R-:W-:Y:S01]  /*30420*/  IMAD.HI.U32 R120, R29, 0x7f000001, R34 ;  /* 0x7f0000011d787827 */ /* 0x000fe200078e0022 */
[----:B------:R-:W-:Y:S01]  /*30430*/  ISETP.GE.U32.AND P5, PT, R32, 0x7f000001, PT ;  /* 0x7f0000012000780c */ /* 0x000fe20003fa6070 */
[----:B------:R-:W-:Y:S02]  /*30440*/  IADD3 R29, PT, PT, R131, R36, RZ ;  /* 0x00000024831d7210 */ /* 0x000fe40007ffe0ff */
[----:B------:R-:W-:Y:S01]  /*30450*/  @P1 IADD3 R136, PT, PT, R136, -0x7f000001, RZ ;  /* 0x80ffffff88881810 */ /* 0x000fe20007ffe0ff */
[----:B------:R-:W-:Y:S01]  /*30460*/  ISETP.GE.U32.AND P0, PT, R112, 0x7f000001, PT ;  /* 0x7f0000017000780c */ /* 0x000fe20003f06070 */
[----:B------:R-:W-:Y:S01]  /*30470*/  ISETP.GE.U32.AND P1, PT, R120, 0x7f000001, PT ;  /* 0x7f0000017800780c */ /* 0x000fe20003f26070 */
[----:B------:R-:W-:Y:S02]  /*30480*/  @P3 IADD3 R161, PT, PT, R161, -0x7f000001, RZ ;  /* 0x80ffffffa1a13810 */ /* 0x000fe40007ffe0ff */
[----:B------:R-:W-:Y:S01]  /*30490*/  @P6 IADD3 R132, PT, PT, R132, -0x7f000001, RZ ;  /* 0x80ffffff84846810 */ /* 0x000fe20007ffe0ff */
[----:B------:R-:W-:Y:S01]  /*304a0*/  ISETP.GE.U32.AND P3, PT, R29, 0x7f000001, PT ;  /* 0x7f0000011d00780c */ /* 0x000fe20003f66070 */
[----:B------:R-:W-:Y:S01]  /*304b0*/  @P2 IADD3 R135, PT, PT, R135, -0x7f000001, RZ ;  /* 0x80ffffff87872810 */ /* 0x000fe20007ffe0ff */
[----:B------:R-:W-:Y:S01]  /*304c0*/  ISETP.GE.U32.AND P4, PT, R14, 0x7f000001, PT ;  /* 0x7f0000010e00780c */ /* 0x000fe20003f86070 */
[----:B------:R-:W-:Y:S01]  /*304d0*/  ISETP.GE.U32.AND P2, PT, R38, 0x7f000001, PT ;  /* 0x7f0000012600780c */ /* 0x000fe20003f46070 */
[----:B------:R-:W-:-:S02]  /*304e0*/  IADD3 R113, PT, PT, R137, R132, RZ ;  /* 0x0000008489717210 */ /* 0x000fc40007ffe0ff */
[----:B------:R-:W-:Y:S02]  /*304f0*/  @P5 IADD3 R32, PT, PT, R32, -0x7f000001, RZ ;  /* 0x80ffffff20205810 */ /* 0x000fe40007ffe0ff */
[----:B------:R-:W-:Y:S02]  /*30500*/  IADD3 R136, PT, PT, R136, R161, RZ ;  /* 0x000000a188887210 */ /* 0x000fe40007ffe0ff */
[----:B------:R-:W-:Y:S02]  /*30510*/  @P0 IADD3 R112, PT, PT, R112, -0x7f000001, RZ ;  /* 0x80ffffff70700810 */ /* 0x000fe40007ffe0ff */
[----:B------:R-:W-:Y:S01]  /*30520*/  @P1 IADD3 R120, PT, PT, R120, -0x7f000001, RZ ;  /* 0x80ffffff78781810 */ /* 0x000fe20007ffe0ff */
[----:B------:R-:W-:Y:S01]  /*30530*/  ISETP.GE.U32.AND P1, PT, R113, 0x7f000001, PT ;  /* 0x7f0000017100780c */ /* 0x000fe20003f26070 */
[----:B------:R-:W-:Y:S02]  /*30540*/  IADD3 R135, PT, PT, R135, R32, RZ ;  /* 0x0000002087877210 */ /* 0x000fe40007ffe0ff */
[----:B------:R-:W-:Y:S01]  /*30550*/  @P3 IADD3 R29, PT, PT, R29, -0x7f000001, RZ ;  /* 0x80ffffff1d1d3810 */ /* 0x000fe20007ffe0ff */
[----:B------:R-:W-:Y:S01]  /*30560*/  IMAD.WIDE.U32 R34, R112, 0x5fffffa, RZ ;  /* 0x05fffffa70227825 */ /* 0x000fe200078e00ff */
[----:B------:R-:W-:Y:S01]  /*30570*/  @P4 IADD3 R14, PT, PT, R14, -0x7f000001, RZ ;  /* 0x80ffffff0e0e4810 */ /* 0x000fe20007ffe0ff */
[----:B------:R-:W-:Y:S01]  /*30580*/  ISETP.GE.U32.AND P5, PT, R119, 0x7f000001, PT ;  /* 0x7f0000017700780c */ /* 0x000fe20003fa6070 */
[----:B------:R-:W-:Y:S01]  /*30590*/  ISETP.GE.U32.AND P3, PT, R138, 0x7f000001, PT ;  /* 0x7f0000018a00780c */ /* 0x000fe20003f66070 */
[----:B------:R-:W-:Y:S01]  /*305a0*/  @P2 IADD3 R38, PT, PT, R38, -0x7f000001, RZ ;  /* 0x80ffffff26262810 */ /* 0x000fe20007ffe0ff */
[----:B------:R-:W-:Y:S01]  /*305b0*/  ISETP.GE.U32.AND P4, PT, R134, 0x7f000001, PT ;  /* 0x7f0000018600780c */ /* 0x000fe20003f86070 */
[----:B------:R-:W-:Y:S01]  /*305c0*/  ISETP.GE.U32.AND P2, PT, R25, 0x7f000001, PT ;  /* 0x7f0000011900780c */ /* 0x000fe20003f46070 */
[----:B------:R-:W-:Y:S01]  /*305d0*/  ISETP.GE.U32.AND P0, PT, R136, 0x7f000001, PT ;  /* 0x7f0000018800780c */ /* 0x000fe20003f06070 */
[----:B------:R-:W-:Y:S01]  /*305e0*/  IMAD R123, R112, 0x6, RZ ;  /* 0x00000006707b7824 */ /* 0x000fe200078e02ff */
[----:B------:R-:W-:-:S03]  /*305f0*/  ISETP.GE.U32.AND P6, PT, R135, 0x7f000001, PT ;  /* 0x7f0000018700780c */ /* 0x000fc60003fc6070 */
[----:B------:R-:W-:Y:S01]  /*30600*/  IMAD.HI.U32 R35, R123, 0x7f000001, R34 ;  /* 0x7f0000017b237827 */ /* 0x000fe200078e0022 */
[----:B------:R-:W-:Y:S02]  /*30610*/  IADD3 R29, PT, PT, R29, R14, RZ ;  /* 0x0000000e1d1d7210 */ /* 0x000fe40007ffe0ff */
[----:B------:R-:W-:Y:S02]  /*30620*/  @P1 IADD3 R113, PT, PT, R113, -0x7f000001, RZ ;  /* 0x80ffffff71711810 */ /* 0x000fe40007ffe0ff */
[----:B------:R-:W-:Y:S01]  /*30630*/  ISETP.GE.U32.AND P1, PT, R35, 0x7f000001, PT ;  /* 0x7f0000012300780c */ /* 0x000fe20003f26070 */
[----:B------:R-:W-:Y:S02]  /*30640*/  @P5 IADD3 R119, PT, PT, R119, -0x7f000001, RZ ;  /* 0x80ffffff77775810 */ /* 0x000fe40007ffe0ff */
[----:B------:R-:W-:Y:S01]  /*30650*/  @P3 IADD3 R138, PT, PT, R138, -0x7f000001, RZ ;  /* 0x80ffffff8a8a3810 */ /* 0x000fe20007ffe0ff */
[----:B------:R-:W-:Y:S01]  /*30660*/  ISETP.GE.U32.AND P5, PT, R18, 0x7f000001, PT ;  /* 0x7f0000011200780c */ /* 0x000fe20003fa6070 */
[----:B------:R-:W-:-:S02]  /*30670*/  @P4 IADD3 R134, PT, PT, R134, -0x7f000001, RZ ;  /* 0x80ffffff86864810 */ /* 0x000fc40007ffe0ff */
[----:B------:R-:W-:Y:S01]  /*30680*/  @P2 IADD3 R25, PT, PT, R25, -0x7f000001, RZ ;  /* 0x80ffffff19192810 */ /* 0x000fe20007ffe0ff */
[----:B------:R-:W-:Y:S01]  /*30690*/  ISETP.GE.U32.AND P3, PT, R29, 0x7f000001, PT ;  /* 0x7f0000011d00780c */ /* 0x000fe20003f66070 */
[----:B------:R-:W-:Y:S01]  /*306a0*/  @P0 IADD3 R136, PT, PT, R136, -0x7f000001, RZ ;  /* 0x80ffffff88880810 */ /* 0x000fe20007ffe0ff */
[----:B------:R-:W-:Y:S01]  /*306b0*/  ISETP.GE.U32.AND P4, PT, R114, 0x7f000001, PT ;  /* 0x7f0000017200780c */ /* 0x000fe20003f86070 */
[----:B------:R-:W-:Y:S01]  /*306c0*/  @P6 IADD3 R135, PT, PT, R135, -0x7f000001, RZ ;  /* 0x80ffffff87876810 */ /* 0x000fe20007ffe0ff */
[----:B------:R-:W-:Y:S01]  /*306d0*/  ISETP.GE.U32.AND P0, PT, R125, 0x7f000001, PT ;  /* 0x7f0000017d00780c */ /* 0x000fe20003f06070 */
[----:B------:R-:W-:Y:S01]  /*306e0*/  ISETP.GE.U32.AND P6, PT, R118, 0x7f000001, PT ;  /* 0x7f0000017600780c */ /* 0x000fe20003fc6070 */
[----:B------:R-:W-:Y:S01]  /*306f0*/  ISETP.GE.U32.AND P2, PT, R33, 0x7f000001, PT ;  /* 0x7f0000012100780c */ /* 0x000fe20003f46070 */
[----:B------:R-:W-:Y:S01]  /*30700*/  IADD3 R136, PT, PT, R136, R25, RZ ;  /* 0x0000001988887210 */ /* 0x000fe20007ffe0ff */
[----:B------:R-:W-:Y:S01]  /*30710*/  IMAD.WIDE.U32 R36, R38, 0x5fffffa, RZ ;  /* 0x05fffffa26247825 */ /* 0x000fe200078e00ff */
[----:B------:R-:W-:-:S02]  /*30720*/  @P1 IADD3 R35, PT, PT, R35, -0x7f000001, RZ ;  /* 0x80ffffff23231810 */ /* 0x000fc40007ffe0ff */
[----:B------:R-:W-:Y:S01]  /*30730*/  IADD3 R138, PT, PT, R113, R138, RZ ;  /* 0x0000008a718a7210 */ /* 0x000fe20007ffe0ff */
[----:B------:R-:W-:Y:S01]  /*30740*/  IMAD R121, R38, 0x6, RZ ;  /* 0x0000000626797824 */ /* 0x000fe200078e02ff */
[----:B------:R-:W-:Y:S01]  /*30750*/  ISETP.GE.U32.AND P1, PT, R136, 0x7f000001, PT ;  /* 0x7f0000018800780c */ /* 0x000fe20003f26070 */
[----:B------:R-:W-:Y:S02]  /*30760*/  IADD3 R135, PT, PT, R135, R134, RZ ;  /* 0x0000008687877210 */ /* 0x000fe40007ffe0ff */
[----:B------:R-:W-:Y:S01]  /*30770*/  @P5 IADD3 R18, PT, PT, R18, -0x7f000001, RZ ;  /* 0x80ffffff12125810 */ /* 0x000fe20007ffe0ff */
[----:B------:R-:W-:Y:S01]  /*30780*/  IMAD.HI.U32 R36, R121, 0x7f000001, R36 ;  /* 0x7f00000179247827 */ /* 0x000fe200078e0024 */
[----:B------:R-:W-:Y:S02]  /*30790*/  @P3 IADD3 R29, PT, PT, R29, -0x7f000001, RZ ;  /* 0x80ffffff1d1d3810 */ /* 0x000fe40007ffe0ff */
[----:B------:R-:W-:Y:S01]  /*307a0*/  @P4 IADD3 R114, PT, PT, R114, -0x7f000001, RZ ;  /* 0x80ffffff72724810 */ /* 0x000fe20007ffe0ff */
        /* <DEDUP_REMOVED lines=8> */
[----:B------:R-:W-:Y:S01]  /*30830*/  IADD3 R18, PT, PT, R29, R18, RZ ;  /* 0x000000121d127210 */ /* 0x000fe20007ffe0ff */
[----:B------:R-:W-:Y:S01]  /*30840*/  ISETP.GE.U32.AND P2, PT, R115, 0x7f000001, PT ;  /* 0x7f0000017300780c */ /* 0x000fe20003f46070 */
[----:B------:R-:W-:Y:S01]  /*30850*/  IMAD.WIDE.U32 R28, R140, R28, RZ ;  /* 0x0000001c8c1c7225 */ /* 0x000fe200078e00ff */
[----:B------:R-:W-:Y:S01]  /*30860*/  @P1 IADD3 R136, PT, PT, R136, -0x7f000001, RZ ;  /* 0x80ffffff88881810 */ /* 0x000fe20007ffe0ff */
[----:B------:R-:W-:Y:S02]  /*30870*/  ISETP.GE.U32.AND P1, PT, R19, 0x7f000001, PT ;  /* 0x7f0000011300780c */ /* 0x000fe40003f26070 */
[----:B------:R-:W-:Y:S01]  /*30880*/  IMAD R25, R28, 0x7effffff, RZ ;  /* 0x7effffff1c197824 */ /* 0x000fe200078e02ff */
[----:B------:R-:W-:-:S02]  /*30890*/  @P3 IADD3 R30, PT, PT, R30, -0x7f000001, RZ ;  /* 0x80ffffff1e1e3810 */ /* 0x000fc40007ffe0ff */
[----:B------:R-:W-:Y:S02]  /*308a0*/  @P5 IADD3 R133, PT, PT, R133, -0x7f000001, RZ ;  /* 0x80ffffff85855810 */ /* 0x000fe40007ffe0ff */
[----:B------:R-:W-:Y:S01]  /*308b0*/  @P4 IADD3 R138, PT, PT, R138, -0x7f000001, RZ ;  /* 0x80ffffff8a8a4810 */ /* 0x000fe20007ffe0ff */
[----:B------:R-:W-:Y:S01]  /*308c0*/  IMAD.HI.U32 R32, R25, 0x7f000001, R28 ;  /* 0x7f00000119207827 */ /* 0x000fe200078e001c */
[----:B------:R-:W-:Y:S01]  /*308d0*/  ISETP.GE.U32.AND P3, PT, R18, 0x7f000001, PT ;  /* 0x7f0000011200780c */ /* 0x000fe20003f66070 */
[----:B------:R-:W-:Y:S02]  /*308e0*/  @P0 IADD3 R36, PT, PT, R36, -0x7f000001, RZ ;  /* 0x80ffffff24240810 */ /* 0x000fe40007ffe0ff */
[----:B------:R-:W-:Y:S02]  /*308f0*/  @P6 IADD3 R135, PT, PT, R135, -0x7f000001, RZ ;  /* 0x80ffffff87876810 */ /* 0x000fe40007ffe0ff */
[----:B------:R-:W-:Y:S01]  /*30900*/  @P2 IADD3 R115, PT, PT, R115, -0x7f000001, RZ ;  /* 0x80ffffff73732810 */ /* 0x000fe20007ffe0ff */
[----:B------:R-:W-:Y:S01]  /*30910*/  ISETP.GE.U32.AND P0, PT, R142, 0x7f000001, PT ;  /* 0x7f0000018e00780c */ /* 0x000fe20003f06070 */
[----:B------:R-:W-:Y:S01]  /*30920*/  ISETP.GE.U32.AND P6, PT, R32, 0x7f000001, PT ;  /* 0x7f0000012000780c */ /* 0x000fe20003fc6070 */
[----:B------:R-:W-:-:S02]  /*30930*/  IADD3 R136, PT, PT, R136, R33, RZ ;  /* 0x0000002188887210 */ /* 0x000fc40007ffe0ff */
[----:B------:R-:W-:Y:S01]  /*30940*/  IADD3 R133, PT, PT, R138, R133, RZ ;  /* 0x000000858a857210 */ /* 0x000fe20007ffe0ff */
[----:B------:R-:W-:Y:S01]  /*30950*/  ISETP.GE.U32.AND P2, PT, R27, 0x7f000001, PT ;  /* 0x7f0000011b00780c */ /* 0x000fe20003f46070 */
[----:B------:R-:W-:Y:S01]  /*30960*/  IMAD.WIDE.U32 R24, R140, R24, RZ ;  /* 0x000000188c187225 */ /* 0x000fe200078e00ff */
[----:B------:R-:W-:-:S03]  /*30970*/  IADD3 R114, PT, PT, R114, R35, RZ ;  /* 0x0000002372727210 */ /* 0x000fc60007ffe0ff */
[----:B------:R-:W-:Y:S01]  /*30980*/  IMAD.WIDE.U32 R28, R140, R143, RZ ;  /* 0x0000008f8c1c7225 */ /* 0x000fe200078e00ff */
[----:B------:R-:W-:Y:S02]  /*30990*/  @P1 IADD3 R19, PT, PT, R19, -0x7f000001, RZ ;  /* 0x80ffffff13131810 */ /* 0x000fe40007ffe0ff */
[----:B------:R-:W-:Y:S01]  /*309a0*/  IADD3 R135, PT, PT, R135, R30, RZ ;  /* 0x0000001e87877210 */ /* 0x000fe20007ffe0ff */
[----:B------:R-:W-:Y:S01]  /*309b0*/  ISETP.GE.U32.AND P5, PT, R136, 0x7f000001, PT ;  /* 0x7f0000018800780c */ /* 0x000fe20003fa6070 */
[----:B------:R-:W-:Y:S01]  /*309c0*/  IMAD R37, R24, 0x7effffff, RZ ;  /* 0x7effffff18257824 */ /* 0x000fe200078e02ff */
[----:B------:R-:W-:Y:S01]  /*309d0*/  ISETP.GE.U32.AND P1, PT, R133, 0x7f000001, PT ;  /* 0x7f0000018500780c */ /* 0x000fe20003f26070 */
[----:B------:R-:W-:Y:S01]  /*309e0*/  IMAD R35, R28, 0x7effffff, RZ ;  /* 0x7effffff1c237824 */ /* 0x000fe200078e02ff */
[----:B------:R-:W-:Y:S01]  /*309f0*/  @P3 IADD3 R18, PT, PT, R18, -0x7f000001, RZ ;  /* 0x80ffffff12123810 */ /* 0x000fe20007ffe0ff */
[----:B------:R-:W-:Y:S01]  /*30a00*/  IMAD.WIDE.U32 R14, R140, R15, RZ ;  /* 0x0000000f8c0e7225 */ /* 0x000fe200078e00ff */
[----:B------:R-:W-:-:S03]  /*30a10*/  ISETP.GE.U32.AND P3, PT, R135, 0x7f000001, PT ;  /* 0x7f0000018700780c */ /* 0x000fc60003f66070 */
[----:B------:R-:W-:Y:S01]  /*30a20*/  IMAD.HI.U32 R37, R37, 0x7f000001, R24 ;  /* 0x7f00000125257827 */ /* 0x000fe200078e0018 */
[----:B------:R-:W-:-:S03]  /*30a30*/  @P6 IADD3 R32, PT, PT, R32, -0x7f000001, RZ ;  /* 0x80ffffff20206810 */ /* 0x000fc60007ffe0ff */
[----:B------:R-:W-:Y:S01]  /*30a40*/  IMAD.HI.U32 R28, R35, 0x7f000001, R28 ;  /* 0x7f000001231c7827 */ /* 0x000fe200078e001c */
[----:B------:R-:W-:Y:S02]  /*30a50*/  @P0 IADD3 R142, PT, PT, R142, -0x7f000001, RZ ;  /* 0x80ffffff8e8e0810 */ /* 0x000fe40007ffe0ff */
[----:B------:R-:W-:Y:S01]  /*30a60*/  @P2 IADD3 R27, PT, PT, R27, -0x7f000001, RZ ;  /* 0x80ffffff1b1b2810 */ /* 0x000fe20007ffe0ff */
[----:B------:R-:W-:Y:S01]  /*30a70*/  ISETP.GE.U32.AND P0, PT, R37, 0x7f000001, PT ;  /* 0x7f0000012500780c */ /* 0x000fe20003f06070 */
[----:B------:R-:W-:Y:S01]  /*30a80*/  IMAD R33, R14, 0x7effffff, RZ ;  /* 0x7effffff0e217824 */ /* 0x000fe200078e02ff */
[----:B------:R-:W-:Y:S01]  /*30a90*/  IADD3 R24, PT, PT, R18, R19, RZ ;  /* 0x0000001312187210 */ /* 0x000fe20007ffe0ff */
[----:B------:R-:W-:Y:S02]  /*30aa0*/  ISETP.GE.U32.AND P2, PT, R28, 0x7f000001, PT ;  /* 0x7f0000011c00780c */ /* 0x000fe40003f46070 */
[----:B------:R-:W-:Y:S01]  /*30ab0*/  IMAD.HI.U32 R33, R33, 0x7f000001, R14 ;  /* 0x7f00000121217827 */ /* 0x000fe200078e000e */
[----:B------:R-:W-:-:S02]  /*30ac0*/  @P5 IADD3 R136, PT, PT, R136, -0x7f000001, RZ ;  /* 0x80ffffff88885810 */ /* 0x000fc40007ffe0ff */
[----:B------:R-:W-:Y:S01]  /*30ad0*/  @P1 IADD3 R133, PT, PT, R133, -0x7f000001, RZ ;  /* 0x80ffffff85851810 */ /* 0x000fe20007ffe0ff */
[----:B------:R-:W-:Y:S01]  /*30ae0*/  IMAD.WIDE.U32 R14, R32, 0x5fffffa, RZ ;  /* 0x05fffffa200e7825 */ /* 0x000fe200078e00ff */
[----:B------:R-:W-:Y:S01]  /*30af0*/  ISETP.GE.U32.AND P4, PT, R150, 0x7f000001, PT ;  /* 0x7f0000019600780c */ /* 0x000fe20003f86070 */
[----:B------:R-:W-:Y:S01]  /*30b00*/  ISETP.GE.U32.AND P6, PT, R23, 0x7f000001, PT ;  /* 0x7f0000011700780c */ /* 0x000fe20003fc6070 */
[----:B------:R-:W-:Y:S01]  /*30b10*/  ISETP.GE.U32.AND P1, PT, R24, 0x7f000001, PT ;  /* 0x7f0000011800780c */ /* 0x000fe20003f26070 */
[----:B------:R-:W-:Y:S01]  /*30b20*/  IMAD R19, R32, 0x6, RZ ;  /* 0x0000000620137824 */ /* 0x000fe200078e02ff */
[----:B------:R-:W-:Y:S01]  /*30b30*/  ISETP.GE.U32.AND P5, PT, R114, 0x7f000001, PT ;  /* 0x7f0000017200780c */ /* 0x000fe20003fa6070 */
[----:B------:R-:W-:Y:S02]  /*30b40*/  @P3 IADD3 R135, PT, PT, R135, -0x7f000001, RZ ;  /* 0x80ffffff87873810 */ /* 0x000fe40007ffe0ff */
[----:B------:R-:W-:Y:S01]  /*30b50*/  IMAD.HI.U32 R29, R19, 0x7f000001, R14 ;  /* 0x7f000001131d7827 */ /* 0x000fe200078e000e */
[----:B------:R-:W-:-:S02]  /*30b60*/  @P0 IADD3 R37, PT, PT, R37, -0x7f000001, RZ ;  /* 0x80ffffff25250810 */ /* 0x000fc40007ffe0ff */
[----:B------:R-:W-:Y:S02]  /*30b70*/  @P2 IADD3 R28, PT, PT, R28, -0x7f000001, RZ ;  /* 0x80ffffff1c1c2810 */ /* 0x000fe40007ffe0ff */
[----:B------:R-:W-:Y:S01]  /*30b80*/  IADD3 R142, PT, PT, R135, R142, RZ ;  /* 0x0000008e878e7210 */ /* 0x000fe20007ffe0ff */
[----:B------:R-:W-:Y:S01]  /*30b90*/  ISETP.GE.U32.AND P2, PT, R139, 0x7f000001, PT ;  /* 0x7f0000018b00780c */ /* 0x000fe20003f46070 */
[----:B------:R-:W-:Y:S01]  /*30ba0*/  ISETP.GE.U32.AND P3, PT, R29, 0x7f000001, PT ;  /* 0x7f0000011d00780c */ /* 0x000fe20003f66070 */
[----:B------:R-:W-:Y:S01]  /*30bb0*/  ISETP.GE.U32.AND P0, PT, R26, 0x7f000001, PT ;  /* 0x7f0000011a00780c */ /* 0x000fe20003f06070 */
[----:B------:R-:W-:Y:S01]  /*30bc0*/  IADD3 R136, PT, PT, R136, R27, RZ ;  /* 0x0000001b88887210 */ /* 0x000fe20007ffe0ff */
[----:B------:R-:W-:Y:S01]  /*30bd0*/  IMAD.WIDE.U32 R14, R37, 0x5fffffa, RZ ;  /* 0x05fffffa250e7825 */ /* 0x000fe200078e00ff */
[----:B------:R-:W-:Y:S02]  /*30be0*/  @P4 IADD3 R150, PT, PT, R150, -0x7f000001, RZ ;  /* 0x80ffffff96964810 */ /* 0x000fe40007ffe0ff */
[----:B------:R-:W-:-:S02]  /*30bf0*/  @P6 IADD3 R23, PT, PT, R23, -0x7f000001, RZ ;  /* 0x80ffffff17176810 */ /* 0x000fc40007ffe0ff */
[----:B------:R-:W-:Y:S02]  /*30c00*/  @P1 IADD3 R24, PT, PT, R24, -0x7f000001, RZ ;  /* 0x80ffffff18181810 */ /* 0x000fe40007ffe0ff */
[----:B------:R-:W-:Y:S01]  /*30c10*/  @P5 IADD3 R114, PT, PT, R114, -0x7f000001, RZ ;  /* 0x80ffffff72725810 */ /* 0x000fe20007ffe0ff */
[----:B------:R-:W-:Y:S01]  /*30c20*/  IMAD R27, R37, 0x6, RZ ;  /* 0x00000006251b7824 */ /* 0x000fe200078e02ff */
[----:B------:R-:W-:Y:S01]  /*30c30*/  ISETP.GE.U32.AND P5, PT, R142, 0x7f000001, PT ;  /* 0x7f0000018e00780c */ /* 0x000fe20003fa6070 */
[----:B------:R-:W-:Y:S01]  /*30c40*/  ISETP.GE.U32.AND P1, PT, R136, 0x7f000001, PT ;  /* 0x7f0000018800780c */ /* 0x000fe20003f26070 */
[----:B------:R-:W-:Y:S01]  /*30c50*/  IADD3 R133, PT, PT, R133, R150, RZ ;  /* 0x0000009685857210 */ /* 0x000fe20007ffe0ff */
[----:B------:R-:W-:Y:S01]  /*30c60*/  ISETP.GE.U32.AND P4, PT, R159, 0x7f000001, PT ;  /* 0x7f0000019f00780c */ /* 0x000fe20003f86070 */
[----:B------:R-:W-:Y:S01]  /*30c70*/  IMAD.HI.U32 R14, R27, 0x7f000001, R14 ;  /* 0x7f0000011b0e7827 */ /* 0x000fe200078e000e */
[----:B------:R-:W-:-:S03]  /*30c80*/  IADD3 R24, PT, PT, R24, R23, RZ ;  /* 0x0000001718187210 */ /* 0x000fc60007ffe0ff */
[----:B------:R-:W-:Y:S01]  /*30c90*/  IMAD.WIDE.U32 R18, R28, 0x5fffffa, RZ ;  /* 0x05fffffa1c127825 */ /* 0x000fe200078e00ff */
[----:B------:R-:W-:Y:S02]  /*30ca0*/  @P3 IADD3 R29, PT, PT, R29, -0x7f000001, RZ ;  /* 0x80ffffff1d1d3810 */ /* 0x000fe40007ffe0ff */
[----:B------:R-:W-:Y:S02]  /*30cb0*/  @P2 IADD3 R139, PT, PT, R139, -0x7f000001, RZ ;  /* 0x80ffffff8b8b2810 */ /* 0x000fe40007ffe0ff */
[----:B------:R-:W-:Y:S01]  /*30cc0*/  @P0 IADD3 R26, PT, PT, R26, -0x7f000001, RZ ;  /* 0x80ffffff1a1a0810 */ /* 0x000fe20007ffe0ff */
[----:B------:R-:W-:Y:S01]  /*30cd0*/  IMAD R25, R28, 0x6, RZ ;  /* 0x000000061c197824 */ /* 0x000fe200078e02ff */
[----:B------:R-:W-:Y:S01]  /*30ce0*/  IADD3 R119, PT, PT, R119, R120, RZ ;  /* 0x0000007877777210 */ /* 0x000fe20007ffe0ff */
[----:B------:R-:W-:Y:S01]  /*30cf0*/  ISETP.GE.U32.AND P3, PT, R133, 0x7f000001, PT ;  /* 0x7f0000018500780c */ /* 0x000fe20003f66070 */
[----:B------:R-:W-:Y:S01]  /*30d00*/  ISETP.GE.U32.AND P0, PT, R24, 0x7f000001, PT ;  /* 0x7f0000011800780c */ /* 0x000fe20003f06070 */
[----:B------:R-:W-:Y:S01]  /*30d10*/  ISETP.GE.U32.AND P2, PT, R14, 0x7f000001, PT ;  /* 0x7f0000010e00780c */ /* 0x000fe20003f46070 */
[----:B------:R-:W-:Y:S01]  /*30d20*/  IMAD.HI.U32 R18, R25, 0x7f000001, R18 ;  /* 0x7f00000119127827 */ /* 0x000fe200078e0012 */
[----:B------:R-:W-:Y:S01]  /*30d30*/  @P5 IADD3 R142, PT, PT, R142, -0x7f000001, RZ ;  /* 0x80ffffff8e8e5810 */ /* 0x000fe20007ffe0ff */
[----:B------:R-:W-:Y:S01]  /*30d40*/  ISETP.GE.U32.AND P5, PT, R119, 0x7f000001, PT ;  /* 0x7f0000017700780c */ /* 0x000fe20003fa6070 */
[----:B------:R-:W-:Y:S01]  /*30d50*/  @P1 IADD3 R136, PT, PT, R136, -0x7f000001, RZ ;  /* 0x80ffffff88881810 */ /* 0x000fe20007ffe0ff */
[----:B------:R-:W-:Y:S01]  /*30d60*/  ISETP.GE.U32.AND P6, PT, R9, 0x7f000001, PT ;  /* 0x7f0000010900780c */ /* 0x000fe20003fc6070 */
[----:B------:R-:W-:Y:S01]  /*30d70*/  ISETP.GE.U32.AND P1, PT, R18, 0x7f000001, PT ;  /* 0x7f0000011200780c */ /* 0x000fe20003f26070 */
[----:B------:R-:W-:Y:S01]  /*30d80*/  @P4 IADD3 R159, PT, PT, R159, -0x7f000001, RZ ;  /* 0x80ffffff9f9f4810 */ /* 0x000fe20007ffe0ff */
[----:B------:R-:W-:Y:S01]  /*30d90*/  ISETP.GE.U32.AND P4, PT, R153, 0x7f000001, PT ;  /* 0x7f0000019900780c */ /* 0x000fe20003f86070 */
[----:B------:R-:W-:-:S02]  /*30da0*/  IADD3 R115, PT, PT, R115, R36, RZ ;  /* 0x0000002473737210 */ /* 0x000fc40007ffe0ff */
[----:B------:R-:W-:Y:S02]  /*30db0*/  @P3 IADD3 R133, PT, PT, R133, -0x7f000001, RZ ;  /* 0x80ffffff85853810 */ /* 0x000fe40007ffe0ff */
[----:B------:R-:W-:Y:S02]  /*30dc0*/  @P0 IADD3 R24, PT, PT, R24, -0x7f000001, RZ ;  /* 0x80ffffff18180810 */ /* 0x000fe40007ffe0ff */
[----:B------:R-:W-:Y:S02]  /*30dd0*/  @P2 IADD3 R14, PT, PT, R14, -0x7f000001, RZ ;  /* 0x80ffffff0e0e2810 */ /* 0x000fe40007ffe0ff */
[----:B------:R-:W-:Y:S01]  /*30de0*/  IADD3 R136, PT, PT, R136, R159, RZ ;  /* 0x0000009f88887210 */ /* 0x000fe20007ffe0ff */
[----:B------:R-:W-:Y:S01]  /*30df0*/  ISETP.GE.U32.AND P0, PT, R155, 0x7f000001, PT ;  /* 0x7f0000019b00780c */ /* 0x000fe20003f06070 */
[----:B------:R-:W-:Y:S01]  /*30e00*/  ISETP.GE.U32.AND P2, PT, R33, 0x7f000001, PT ;  /* 0x7f0000012100780c */ /* 0x000fe20003f46070 */
[----:B------:R-:W-:Y:S01]  /*30e10*/  IADD3 R118, PT, PT, R118, R125, RZ ;  /* 0x0000007d76767210 */ /* 0x000fe20007ffe0ff */
[----:B------:R-:W-:Y:S01]  /*30e20*/  ISETP.GE.U32.AND P3, PT, R115, 0x7f000001, PT ;  /* 0x7f0000017300780c */ /* 0x000fe20003f66070 */
[----:B------:R-:W-:-:S02]  /*30e30*/  IADD3 R133, PT, PT, R133, R26, RZ ;  /* 0x0000001a85857210 */ /* 0x000fc40007ffe0ff */
[----:B------:R-:W-:Y:S01]  /*30e40*/  @P5 IADD3 R119, PT, PT, R119, -0x7f000001, RZ ;  /* 0x80ffffff77775810 */ /* 0x000fe20007ffe0ff */
[----:B------:R-:W-:Y:S01]  /*30e50*/  ISETP.GE.U32.AND P5, PT, R136, 0x7f000001, PT ;  /* 0x7f0000018800780c */ /* 0x000fe20003fa6070 */
[----:B------:R-:W-:Y:S02]  /*30e60*/  @P6 IADD3 R9, PT, PT, R9, -0x7f000001, RZ ;  /* 0x80ffffff09096810 */ /* 0x000fe40007ffe0ff */
[----:B------:R-:W-:Y:S01]  /*30e70*/  @P1 IADD3 R18, PT, PT, R18, -0x7f000001, RZ ;  /* 0x80ffffff12121810 */ /* 0x000fe20007ffe0ff */
[----:B------:R-:W-:Y:S01]  /*30e80*/  ISETP.GE.U32.AND P1, PT, R158, 0x7f000001, PT ;  /* 0x7f0000019e00780c */ /* 0x000fe20003f26070 */
[----:B------:R-:W-:Y:S01]  /*30e90*/  ISETP.GE.U32.AND P6, PT, R118, 0x7f000001, PT ;  /* 0x7f0000017600780c */ /* 0x000fe20003fc6070 */
[----:B------:R-:W-:Y:S02]  /*30ea0*/  @P4 IADD3 R153, PT, PT, R153, -0x7f000001, RZ ;  /* 0x80ffffff99994810 */ /* 0x000fe40007ffe0ff */
[----:B------:R-:W-:Y:S01]  /*30eb0*/  IADD3 R15, PT, PT, R114, R29, RZ ;  /* 0x0000001d720f7210 */ /* 0x000fe20007ffe0ff */
[----:B------:R-:W-:Y:S01]  /*30ec0*/  ISETP.GE.U32.AND P4, PT, R133, 0x7f000001, PT ;  /* 0x7f0000018500780c */ /* 0x000fe20003f86070 */
[----:B------:R-:W-:-:S02]  /*30ed0*/  IADD3 R142, PT, PT, R142, R139, RZ ;  /* 0x0000008b8e8e7210 */ /* 0x000fc40007ffe0ff */
[----:B------:R-:W-:Y:S02]  /*30ee0*/  @P0 IADD3 R155, PT, PT, R155, -0x7f000001, RZ ;  /* 0x80ffffff9b9b0810 */ /* 0x000fe40007ffe0ff */
[----:B------:R-:W-:Y:S01]  /*30ef0*/  @P2 IADD3 R33, PT, PT, R33, -0x7f000001, RZ ;  /* 0x80ffffff21212810 */ /* 0x000fe20007ffe0ff */
[----:B------:R-:W-:Y:S01]  /*30f00*/  ISETP.GE.U32.AND P0, PT, R20, 0x7f000001, PT ;  /* 0x7f0000011400780c */ /* 0x000fe20003f06070 */
[----:B------:R-:W-:Y:S01]  /*30f10*/  ISETP.GE.U32.AND P2, PT, R15, 0x7f000001, PT ;  /* 0x7f0000010f00780c */ /* 0x000fe20003f46070 */
[----:B------:R-:W-:Y:S01]  /*30f20*/  @P3 IADD3 R115, PT, PT, R115, -0x7f000001, RZ ;  /* 0x80ffffff73733810 */ /* 0x000fe20007ffe0ff */
[----:B------:R-:W-:Y:S01]  /*30f30*/  ISETP.GE.U32.AND P3, PT, R142, 0x7f000001, PT ;  /* 0x7f0000018e00780c */ /* 0x000fe20003f66070 */
[----:B------:R-:W-:Y:S02]  /*30f40*/  IADD3 R9, PT, PT, R24, R9, RZ ;  /* 0x0000000918097210 */ /* 0x000fe40007ffe0ff */
[----:B------:R-:W-:Y:S02]  /*30f50*/  IADD3 R119, PT, PT, R119, R14, RZ ;  /* 0x0000000e77777210 */ /* 0x000fe40007ffe0ff */
[----:B------:R-:W-:-:S02]  /*30f60*/  @P5 IADD3 R136, PT, PT, R136, -0x7f000001, RZ ;  /* 0x80ffffff88885810 */ /* 0x000fc40007ffe0ff */
[----:B------:R-:W-:Y:S02]  /*30f70*/  @P1 IADD3 R158, PT, PT, R158, -0x7f000001, RZ ;  /* 0x80ffffff9e9e1810 */ /* 0x000fe40007ffe0ff */
[----:B------:R-:W-:Y:S01]  /*30f80*/  @P6 IADD3 R118, PT, PT, R118, -0x7f000001, RZ ;  /* 0x80ffffff76766810 */ /* 0x000fe20007ffe0ff */
[----:B------:R-:W-:Y:S01]  /*30f90*/  ISETP.GE.U32.AND P1, PT, R9, 0x7f000001, PT ;  /* 0x7f0000010900780c */ /* 0x000fe20003f26070 */
[----:B------:R-:W-:Y:S01]  /*30fa0*/  @P4 IADD3 R133, PT, PT, R133, -0x7f000001, RZ ;  /* 0x80ffffff85854810 */ /* 0x000fe20007ffe0ff */
[----:B------:R-:W-:Y:S01]  /*30fb0*/  ISETP.GE.U32.AND P4, PT, R119, 0x7f000001, PT ;  /* 0x7f0000017700780c */ /* 0x000fe20003f86070 */
[----:B------:R-:W-:Y:S02]  /*30fc0*/  IADD3 R136, PT, PT, R136, R153, RZ ;  /* 0x0000009988887210 */ /* 0x000fe40007ffe0ff */
[----:B------:R-:W-:Y:S02]  /*30fd0*/  IADD3 R14, PT, PT, R115, R18, RZ ;  /* 0x00000012730e7210 */ /* 0x000fe40007ffe0ff */
[----:B------:R-:W-:-:S02]  /*30fe0*/  IADD3 R26, PT, PT, R118, R33, RZ ;  /* 0x00000021761a7210 */ /* 0x000fc40007ffe0ff */
[----:B------:R-:W-:Y:S02]  /*30ff0*/  @P0 IADD3 R20, PT, PT, R20, -0x7f000001, RZ ;  /* 0x80ffffff14140810 */ /* 0x000fe40007ffe0ff */
[----:B------:R-:W-:Y:S01]  /*31000*/  @P2 IADD3 R15, PT, PT, R15, -0x7f000001, RZ ;  /* 0x80ffffff0f0f2810 */ /* 0x000fe20007ffe0ff */
[----:B------:R-:W-:Y:S01]  /*31010*/  ISETP.GE.U32.AND P0, PT, R21, 0x7f000001, PT ;  /* 0x7f0000011500780c */ /* 0x000fe20003f06070 */
[----:B------:R-:W-:Y:S01]  /*31020*/  ISETP.GE.U32.AND P2, PT, R136, 0x7f000001, PT ;  /* 0x7f0000018800780c */ /* 0x000fe20003f46070 */
[----:B------:R-:W-:Y:S01]  /*31030*/  @P3 IADD3 R142, PT, PT, R142, -0x7f000001, RZ ;  /* 0x80ffffff8e8e3810 */ /* 0x000fe20007ffe0ff */
[----:B------:R-:W-:Y:S01]  /*31040*/  ISETP.GE.U32.AND P3, PT, R14, 0x7f000001, PT ;  /* 0x7f0000010e00780c */ /* 0x000fe20003f66070 */
[----:B------:R-:W-:Y:S01]  /*31050*/  ISETP.GE.U32.AND P5, PT, R26, 0x7f000001, PT ;  /* 0x7f0000011a00780c */ /* 0x000fe20003fa6070 */
[----:B------:R-:W-:Y:S02]  /*31060*/  IADD3 R158, PT, PT, R133, R158, RZ ;  /* 0x0000009e859e7210 */ /* 0x000fe40007ffe0ff */
[----:B------:R-:W-:-:S02]  /*31070*/  @P1 IADD3 R9, PT, PT, R9, -0x7f000001, RZ ;  /* 0x80ffffff09091810 */ /* 0x000fc40007ffe0ff */
[----:B------:R-:W-:Y:S01]  /*31080*/  @P4 IADD3 R119, PT, PT, R119, -0x7f000001, RZ ;  /* 0x80ffffff77774810 */ /* 0x000fe20007ffe0ff */
[----:B------:R-:W-:Y:S01]  /*31090*/  ISETP.GE.U32.AND P6, PT, R117, 0x7f000001, PT ;  /* 0x7f0000017500780c */ /* 0x000fe20003fc6070 */
[----:B------:R0:W4:Y:S01]  /*310a0*/  LDG.E R24, desc[UR14][R12.64+0x28] ;  /* 0x0000280e0c187981 */ /* 0x000122000c1e1900 */
[----:B------:R-:W-:Y:S01]  /*310b0*/  ISETP.GE.U32.AND P4, PT, R158, 0x7f000001, PT ;  /* 0x7f0000019e00780c */ /* 0x000fe20003f86070 */
[----:B------:R-:W-:Y:S01]  /*310c0*/  ISETP.GE.U32.AND P1, PT, R116, 0x7f000001, PT ;  /* 0x7f0000017400780c */ /* 0x000fe20003f26070 */
[----:B------:R-:W-:Y:S02]  /*310d0*/  IADD3 R9, PT, PT, R9, R20, RZ ;  /* 0x0000001409097210 */ /* 0x000fe40007ffe0ff */
[----:B------:R-:W-:Y:S02]  /*310e0*/  IADD3 R155, PT, PT, R142, R155, RZ ;  /* 0x0000009b8e9b7210 */ /* 0x000fe40007ffe0ff */
[----:B------:R-:W-:Y:S02]  /*310f0*/  @P0 IADD3 R21, PT, PT, R21, -0x7f000001, RZ ;  /* 0x80ffffff15150810 */ /* 0x000fe40007ffe0ff */
[----:B------:R-:W-:-:S02]  /*31100*/  @P2 IADD3 R136, PT, PT, R136, -0x7f000001, RZ ;  /* 0x80ffffff88882810 */ /* 0x000fc40007ffe0ff */
[----:B------:R-:W-:Y:S02]  /*31110*/  @P3 IADD3 R14, PT, PT, R14, -0x7f000001, RZ ;  /* 0x80ffffff0e0e3810 */ /* 0x000fe40007ffe0ff */
[----:B------:R-:W-:Y:S01]  /*31120*/  @P5 IADD3 R26, PT, PT, R26, -0x7f000001, RZ ;  /* 0x80ffffff1a1a5810 */ /* 0x000fe20007ffe0ff */
[----:B------:R-:W-:Y:S01]  /*31130*/  ISETP.GE.U32.AND P5, PT, R22, 0x7f000001, PT ;  /* 0x7f0000011600780c */ /* 0x000fe20003fa6070 */
[----:B------:R-:W-:Y:S01]  /*31140*/  ISETP.GE.U32.AND P0, PT, R9, 0x7f000001, PT ;  /* 0x7f0000010900780c */ /* 0x000fe20003f06070 */
[----:B------:R-:W-:Y:S01]  /*31150*/  ISETP.GE.U32.AND P3, PT, R155, 0x7f000001, PT ;  /* 0x7f0000019b00780c */ /* 0x000fe20003f66070 */
[----:B------:R-:W-:Y:S02]  /*31160*/  IADD3 R21, PT, PT, R136, R21, RZ ;  /* 0x0000001588157210 */ /* 0x000fe40007ffe0ff */
[----:B---3--:R-:W-:Y:S02]  /*31170*/  IADD3 R14, PT, PT, R14, R111, RZ ;  /* 0x0000006f0e0e7210 */ /* 0x008fe40007ffe0ff */
[----:B------:R-:W-:-:S02]  /*31180*/  @P6 IADD3 R117, PT, PT, R117, -0x7f000001, RZ ;  /* 0x80ffffff75756810 */ /* 0x000fc40007ffe0ff */
[----:B------:R-:W-:Y:S02]  /*31190*/  @P4 IADD3 R158, PT, PT, R158, -0x7f000001, RZ ;  /* 0x80ffffff9e9e4810 */ /* 0x000fe40007ffe0ff */
[----:B------:R-:W-:Y:S01]  /*311a0*/  @P1 IADD3 R116, PT, PT, R116, -0x7f000001, RZ ;  /* 0x80ffffff74741810 */ /* 0x000fe20007ffe0ff */
[----:B------:R-:W-:Y:S01]  /*311b0*/  ISETP.GE.U32.AND P4, PT, R21, 0x7f000001, PT ;  /* 0x7f0000011500780c */ /* 0x000fe20003f86070 */
[----:B------:R-:W-:Y:S01]  /*311c0*/  ISETP.GE.U32.AND P1, PT, R14, 0x7f000001, PT ;  /* 0x7f0000010e00780c */ /* 0x000fe20003f26070 */
[----:B------:R-:W-:Y:S02]  /*311d0*/  IADD3 R117, PT, PT, R158, R117, RZ ;  /* 0x000000759e757210 */ /* 0x000fe40007ffe0ff */
[----:B--2---:R-:W-:Y:S02]  /*311e0*/  IADD3 R18, PT, PT, R15, R8, RZ ;  /* 0x000000080f127210 */ /* 0x004fe40007ffe0ff */
[----:B------:R-:W-:Y:S02]  /*311f0*/  @P5 IADD3 R22, PT, PT, R22, -0x7f000001, RZ ;  /* 0x80ffffff16165810 */ /* 0x000fe40007ffe0ff */
[----:B------:R-:W-:-:S02]  /*31200*/  @P0 IADD3 R9, PT, PT, R9, -0x7f000001, RZ ;  /* 0x80ffffff09090810 */ /* 0x000fc40007ffe0ff */
[----:B------:R-:W-:Y:S02]  /*31210*/  IADD3 R20, PT, PT, R119, R6, RZ ;  /* 0x0000000677147210 */ /* 0x000fe40007ffe0ff */
[----:B------:R-:W-:Y:S01]  /*31220*/  @P3 IADD3 R155, PT, PT, R155, -0x7f000001, RZ ;  /* 0x80ffffff9b9b3810 */ /* 0x000fe20007ffe0ff */
[----:B------:R-:W-:Y:S01]  /*31230*/  ISETP.GE.U32.AND P0, PT, R117, 0x7f000001, PT ;  /* 0x7f0000017500780c */ /* 0x000fe20003f06070 */
[----:B------:R-:W-:Y:S01]  /*31240*/  ISETP.GE.U32.AND P6, PT, R18, 0x7f000001, PT ;  /* 0x7f0000011200780c */ /* 0x000fe20003fc6070 */
[----:B------:R-:W-:Y:S01]  /*31250*/  IADD3 R22, PT, PT, R9, R22, RZ ;  /* 0x0000001609167210 */ /* 0x000fe20007ffe0ff */
[----:B------:R-:W-:Y:S01]  /*31260*/  ISETP.GE.U32.AND P5, PT, R20, 0x7f000001, PT ;  /* 0x7f0000011400780c */ /* 0x000fe20003fa6070 */
[----:B------:R-:W-:Y:S02]  /*31270*/  IADD3 R116, PT, PT, R155, R116, RZ ;  /* 0x000000749b747210 */ /* 0x000fe40007ffe0ff */
[----:B------:R-:W-:Y:S01]  /*31280*/  @P4 IADD3 R21, PT, PT, R21, -0x7f000001, RZ ;  /* 0x80ffffff15154810 */ /* 0x000fe20007ffe0ff */
[----:B------:R1:W-:Y:S01]  /*31290*/  STL [R1+0x110], R14 ;  /* 0x0001100e01007387 */ /* 0x0003e20000100800 */
[----:B------:R-:W-:Y:S01]  /*312a0*/  IADD3 R26, PT, PT, R26, R31, RZ ;  /* 0x0000001f1a1a7210 */ /* 0x000fe20007ffe0ff */
[----:B------:R-:W-:-:S02]  /*312b0*/  ISETP.GE.U32.AND P2, PT, R116, 0x7f000001, PT ;  /* 0x7f0000017400780c */ /* 0x000fc40003f46070 */
[----:B------:R-:W-:Y:S01]  /*312c0*/  IMAD.WIDE.U32 R8, R21, UR5, RZ ;  /* 0x0000000515087c25 */ /* 0x000fe2000f8e00ff */
[----:B-1----:R-:W-:Y:S01]  /*312d0*/  @P1 IADD3 R14, PT, PT, R14, -0x7f000001, RZ ;  /* 0x80ffffff0e0e1810 */ /* 0x002fe20007ffe0ff */
[----:B------:R-:W-:Y:S01]  /*312e0*/  ISETP.GE.U32.AND P1, PT, R22, 0x7f000001, PT ;  /* 0x7f0000011600780c */ /* 0x000fe20003f26070 */
[----:B------:R-:W-:Y:S01]  /*312f0*/  ISETP.GE.U32.AND P3, PT, R26, 0x7f000001, PT ;  /* 0x7f0000011a00780c */ /* 0x000fe20003f66070 */
[----:B0-----:R-:W-:Y:S01]  /*31300*/  IMAD R13, R8, 0x7effffff, RZ ;  /* 0x7effffff080d7824 */ /* 0x001fe200078e02ff */
[----:B------:R-:W-:Y:S01]  /*31310*/  @P0 IADD3 R117, PT, PT, R117, -0x7f000001, RZ ;  /* 0x80ffffff75750810 */ /* 0x000fe20007ffe0ff */
[----:B------:R0:W-:Y:S02]  /*31320*/  STL [R1+0x114], R18 ;  /* 0x0001141201007387 */ /* 0x0001e40000100800 */
[----:B------:R-:W-:Y:S02]  /*31330*/  IMAD.HI.U32 R6, R13, 0x7f000001, R8 ;  /* 0x7f0000010d067827 */ /* 0x000fe400078e0008 */
[----:B------:R1:W-:Y:S02]  /*31340*/  STL [R1+0x118], R20 ;  /* 0x0001181401007387 */ /* 0x0003e40000100800 */
[----:B------:R-:W-:Y:S01]  /*31350*/  IMAD.WIDE.U32 R12, R117, UR5, RZ ;  /* 0x00000005750c7c25 */ /* 0x000fe2000f8e00ff */
[----:B0-----:R-:W-:Y:S01]  /*31360*/  @P6 IADD3 R18, PT, PT, R18, -0x7f000001, RZ ;  /* 0x80ffffff12126810 */ /* 0x001fe20007ffe0ff */
[----:B------:R0:W-:Y:S01]  /*31370*/  STL [R1+0x110], R14 ;  /* 0x0001100e01007387 */ /* 0x0001e20000100800 */
[----:B-1----:R-:W-:-:S02]  /*31380*/  @P5 IADD3 R20, PT, PT, R20, -0x7f000001, RZ ;  /* 0x80ffffff14145810 */ /* 0x002fc40007ffe0ff */
[----:B------:R-:W-:Y:S01]  /*31390*/  @P1 IADD3 R22, PT, PT, R22, -0x7f000001, RZ ;  /* 0x80ffffff16161810 */ /* 0x000fe20007ffe0ff */
[----:B------:R1:W-:Y:S01]  /*313a0*/  STL [R1+0x114], R18 ;  /* 0x0001141201007387 */ /* 0x0003e20000100800 */
[----:B------:R-:W-:Y:S01]  /*313b0*/  @P2 IADD3 R116, PT, PT, R116, -0x7f000001, RZ ;  /* 0x80ffffff74742810 */ /* 0x000fe20007ffe0ff */
[----:B------:R-:W-:Y:S02]  /*313c0*/  IMAD R27, R12, 0x7effffff, RZ ;  /* 0x7effffff0c1b7824 */ /* 0x000fe400078e02ff */
[----:B------:R-:W-:Y:S01]  /*313d0*/  STL [R1+0x118], R20 ;  /* 0x0001181401007387 */ /* 0x000fe20000100800 */
[----:B0-----:R-:W-:-:S03]  /*313e0*/  IMAD.WIDE.U32 R14, R22, UR5, RZ ;  /* 0x00000005160e7c25 */ /* 0x001fc6000f8e00ff */
[----:B------:R0:W-:Y:S01]  /*313f0*/  STL [R1+0x11c], R26 ;  /* 0x00011c1a01007387 */ /* 0x0001e20000100800 */
[----:B-1----:R-:W-:-:S04]  /*31400*/  IMAD.WIDE.U32 R18, R21, UR4, RZ ;  /* 0x0000000415127c25 */ /* 0x002fc8000f8e00ff */
[----:B------:R-:W-:Y:S02]  /*31410*/  IMAD R23, R18, 0x7effffff, RZ ;  /* 0x7effffff12177824 */ /* 0x000fe400078e02ff */
[----:B------:R-:W-:Y:S01]  /*31420*/  IMAD.HI.U32 R35, R27, 0x7f000001, R12 ;  /* 0x7f0000011b237827 */ /* 0x000fe200078e000c */
[----:B0-----:R-:W-:-:S03]  /*31430*/  @P3 IADD3 R26, PT, PT, R26, -0x7f000001, RZ ;  /* 0x80ffffff1a1a3810 */ /* 0x001fc60007ffe0ff */
[C---:B------:R-:W-:Y:S02]  /*31440*/  IMAD.WIDE.U32 R12, R116.reuse, UR4, RZ ;  /* 0x00000004740c7c25 */ /* 0x040fe4000f8e00ff */
[----:B------:R0:W-:Y:S02]  /*31450*/  STL [R1+0x11c], R26 ;  /* 0x00011c1a01007387 */ /* 0x0001e40000100800 */
[----:B------:R-:W-:-:S04]  /*31460*/  IMAD.WIDE.U32 R8, R116, UR5, RZ ;  /* 0x0000000574087c25 */ /* 0x000fc8000f8e00ff */
[----:B------:R-:W-:Y:S02]  /*31470*/  IMAD R29, R14, 0x7effffff, RZ ;  /* 0x7effffff0e1d7824 */ /* 0x000fe400078e02ff */
[----:B------:R-:W-:Y:S02]  /*31480*/  IMAD R25, R8, 0x7effffff, RZ ;  /* 0x7effffff08197824 */ /* 0x000fe400078e02ff */
[----:B0-----:R-:W-:-:S04]  /*31490*/  IMAD.HI.U32 R26, R23, 0x7f000001, R18 ;  /* 0x7f000001171a7827 */ /* 0x001fc800078e0012 */
[----:B------:R-:W-:Y:S02]  /*314a0*/  IMAD R23, R12, 0x7effffff, RZ ;  /* 0x7effffff0c177824 */ /* 0x000fe400078e02ff */
[----:B------:R-:W-:-:S04]  /*314b0*/  IMAD.HI.U32 R30, R29, 0x7f000001, R14 ;  /* 0x7f0000011d1e7827 */ /* 0x000fc800078e000e */
[----:B------:R-:W-:-:S04]  /*314c0*/  IMAD.WIDE.U32 R14, R117, UR4, RZ ;  /* 0x00000004750e7c25 */ /* 0x000fc8000f8e00ff */
[----:B------:R-:W-:-:S04]  /*314d0*/  IMAD.HI.U32 R31, R23, 0x7f000001, R12 ;  /* 0x7f000001171f7827 */ /* 0x000fc800078e000c */
[----:B------:R-:W-:Y:S01]  /*314e0*/  IMAD.HI.U32 R20, R25, 0x7f000001, R8 ;  /* 0x7f00000119147827 */ /* 0x000fe200078e0008 */
[----:B------:R-:W-:-:S03]  /*314f0*/  ISETP.GE.U32.AND P2, PT, R31, 0x7f000001, PT ;  /* 0x7f0000011f00780c */ /* 0x000fc60003f46070 */
[----:B------:R-:W-:-:S04]  /*31500*/  IMAD.WIDE.U32 R18, R22, UR4, RZ ;  /* 0x0000000416127c25 */ /* 0x000fc8000f8e00ff */
[----:B------:R-:W-:Y:S02]  /*31510*/  IMAD R25, R14, 0x7effffff, RZ ;  /* 0x7effffff0e197824 */ /* 0x000fe400078e02ff */
[----:B------:R-:W-:Y:S01]  /*31520*/  IMAD.WIDE.U32 R8, R117, UR6, RZ ;  /* 0x0000000675087c25 */ /* 0x000fe2000f8e00ff */
[----:B------:R-:W-:-:S03]  /*31530*/  ISETP.GE.U32.AND P1, PT, R30, 0x7f000001, PT ;  /* 0x7f0000011e00780c */ /* 0x000fc60003f26070 */
[----:B------:R-:W-:Y:S02]  /*31540*/  IMAD R27, R18, 0x7effffff, RZ ;  /* 0x7effffff121b7824 */ /* 0x000fe400078e02ff */
[----:B------:R-:W-:-:S04]  /*31550*/  IMAD.HI.U32 R33, R25, 0x7f000001, R14 ;  /* 0x7f00000119217827 */ /* 0x000fc800078e000e */
[----:B------:R-:W-:Y:S02]  /*31560*/  IMAD R29, R8, 0x7effffff, RZ ;  /* 0x7effffff081d7824 */ /* 0x000fe400078e02ff */
[----:B------:R-:W-:-:S04]  /*31570*/  IMAD.WIDE.U32 R14, R22, UR6, RZ ;  /* 0x00000006160e7c25 */ /* 0x000fc8000f8e00ff */
[----:B------:R-:W-:-:S04]  /*31580*/  IMAD.HI.U32 R28, R27, 0x7f000001, R18 ;  /* 0x7f0000011b1c7827 */ /* 0x000fc800078e0012 */
[----:B------:R-:W-:-:S04]  /*31590*/  IMAD.WIDE.U32 R12, R116, UR6, RZ ;  /* 0x00000006740c7c25 */ /* 0x000fc8000f8e00ff */
[----:B------:R-:W-:-:S04]  /*315a0*/  IMAD.HI.U32 R32, R29, 0x7f000001, R8 ;  /* 0x7f0000011d207827 */ /* 0x000fc800078e0008 */
[----:B------:R-:W-:Y:S02]  /*315b0*/  IMAD R27, R14, 0x7effffff, RZ ;  /* 0x7effffff0e1b7824 */ /* 0x000fe400078e02ff */
[----:B------:R-:W-:Y:S01]  /*315c0*/  IMAD.WIDE.U32 R8, R21, UR6, RZ ;  /* 0x0000000615087c25 */ /* 0x000fe2000f8e00ff */
[----:B------:R-:W-:-:S03]  /*315d0*/  @P2 IADD3 R31, PT, PT, R31, -0x7f000001, RZ ;  /* 0x80ffffff1f1f2810 */ /* 0x000fc60007ffe0ff */
[----:B------:R-:W-:Y:S02]  /*315e0*/  IMAD R25, R12, 0x7effffff, RZ ;  /* 0x7effffff0c197824 */ /* 0x000fe400078e02ff */
[----:B------:R-:W-:Y:S02]  /*315f0*/  IMAD R23, R8, 0x7effffff, RZ ;  /* 0x7effffff08177824 */ /* 0x000fe400078e02ff */
[----:B------:R-:W-:Y:S01]  /*31600*/  IMAD.HI.U32 R14, R27, 0x7f000001, R14 ;  /* 0x7f0000011b0e7827 */ /* 0x000fe200078e000e */
[----:B------:R-:W-:Y:S01]  /*31610*/  ISETP.GE.U32.AND P6, PT, R26, 0x7f000001, PT ;  /* 0x7f0000011a00780c */ /* 0x000fe20003fc6070 */
[----:B----4-:R-:W2:Y:S02]  /*31620*/  LD.E R27, desc[UR14][R16.64+0x250] ;  /* 0x0002500e101b7980 */ /* 0x010ea4000c101900 */
[----:B------:R-:W-:Y:S01]  /*31630*/  IMAD.HI.U32 R111, R25, 0x7f000001, R12 ;  /* 0x7f000001196f7827 */ /* 0x000fe200078e000c */
[----:B------:R-:W-:Y:S01]  /*31640*/  @P1 IADD3 R30, PT, PT, R30, -0x7f000001, RZ ;  /* 0x80ffffff1e1e1810 */ /* 0x000fe20007ffe0ff */
[----:B------:R-:W3:Y:S02]  /*31650*/  LD.E R25, desc[UR14][R16.64+0x254] ;  /* 0x0002540e10197980 */ /* 0x000ee4000c101900 */
[----:B------:R-:W-:Y:S01]  /*31660*/  IMAD.WIDE.U32 R18, R116, UR12, RZ ;  /* 0x0000000c74127c25 */ /* 0x000fe2000f8e00ff */
[----:B------:R-:W-:Y:S01]  /*31670*/  ISETP.GE.U32.AND P1, PT, R6, 0x7f000001, PT ;  /* 0x7f0000010600780c */ /* 0x000fe20003f26070 */
[----:B------:R-:W-:-:S02]  /*31680*/  ISETP.GE.U32.AND P2, PT, R31, 0x7f000001, PT ;  /* 0x7f0000011f00780c */ /* 0x000fc40003f46070 */
[----:B------:R-:W-:-:S04]  /*31690*/  IMAD.HI.U32 R37, R23, 0x7f000001, R8 ;  /* 0x7f00000117257827 */ /* 0x000fc800078e0008 */
[----:B------:R-:W-:Y:S01]  /*316a0*/  IMAD.WIDE.U32 R8, R117, UR12, RZ ;  /* 0x0000000c75087c25 */ /* 0x000fe2000f8e00ff */
[----:B------:R-:W-:-:S03]  /*316b0*/  ISETP.GE.U32.AND P3, PT, R33, 0x7f000001, PT ;  /* 0x7f0000012100780c */ /* 0x000fc60003f66070 */
[----:B------:R-:W-:Y:S02]  /*316c0*/  IMAD R29, R18, 0x7effffff, RZ ;  /* 0x7effffff121d7824 */ /* 0x000fe400078e02ff */
[----:B------:R-:W-:Y:S01]  /*316d0*/  IMAD R13, R8, 0x7effffff, RZ ;  /* 0x7effffff080d7824 */ /* 0x000fe200078e02ff */
[----:B------:R-:W-:Y:S01]  /*316e0*/  ISETP.GE.U32.AND P4, PT, R20, 0x7f000001, PT ;  /* 0x7f0000011400780c */ /* 0x000fe20003f86070 */
[----:B------:R-:W-:Y:S01]  /*316f0*/  IMAD.HI.U32 R34, R29, 0x7f000001, R18 ;  /* 0x7f0000011d227827 */ /* 0x000fe200078e0012 */
[----:B------:R-:W-:-:S03]  /*31700*/  @P6 IADD3 R26, PT, PT, R26, -0x7f000001, RZ ;  /* 0x80ffffff1a1a6810 */ /* 0x000fc60007ffe0ff */
[----:B------:R-:W-:-:S04]  /*31710*/  IMAD.HI.U32 R18, R13, 0x7f000001, R8 ;  /* 0x7f0000010d127827 */ /* 0x000fc800078e0008 */
[----:B------:R-:W-:Y:S01]  /*31720*/  IMAD.WIDE.U32 R8, R30, 0x5fffffa, RZ ;  /* 0x05fffffa1e087825 */ /* 0x000fe200078e00ff */
[----:B------:R-:W-:-:S03]  /*31730*/  ISETP.GE.U32.AND P5, PT, R14, 0x7f000001, PT ;  /* 0x7f0000010e00780c */ /* 0x000fc60003fa6070 */
[----:B------:R-:W-:Y:S01]  /*31740*/  IMAD R13, R30, 0x6, RZ ;  /* 0x000000061e0d7824 */ /* 0x000fe200078e02ff */
[----:B------:R-:W-:Y:S01]  /*31750*/  ISETP.GE.U32.AND P0, PT, R32, 0x7f000001, PT ;  /* 0x7f0000012000780c */ /* 0x000fe20003f06070 */
[----:B------:R-:W-:Y:S02]  /*31760*/  @P1 IADD3 R6, PT, PT, R6, -0x7f000001, RZ ;  /* 0x80ffffff06061810 */ /* 0x000fe40007ffe0ff */
[----:B------:R-:W-:Y:S01]  /*31770*/  @P2 IADD3 R31, PT, PT, R31, -0x7f000001, RZ ;  /* 0x80ffffff1f1f2810 */ /* 0x000fe20007ffe0ff */
[----:B------:R-:W-:Y:S01]  /*31780*/  IMAD.HI.U32 R29, R13, 0x7f000001, R8 ;  /* 0x7f0000010d1d7827 */ /* 0x000fe200078e0008 */
[----:B------:R-:W-:Y:S01]  /*31790*/  ISETP.GE.U32.AND P1, PT, R26, 0x7f000001, PT ;  /* 0x7f0000011a00780c */ /* 0x000fe20003f26070 */
[----:B------:R-:W-:Y:S02]  /*317a0*/  ISETP.GE.U32.AND P2, PT, R18, 0x7f000001, PT ;  /* 0x7f0000011200780c */ /* 0x000fe40003f46070 */
[----:B------:R-:W-:Y:S01]  /*317b0*/  IMAD.WIDE.U32 R22, R22, UR12, RZ ;  /* 0x0000000c16167c25 */ /* 0x000fe2000f8e00ff */
[----:B------:R-:W-:-:S02]  /*317c0*/  @P3 IADD3 R33, PT, PT, R33, -0x7f000001, RZ ;  /* 0x80ffffff21213810 */ /* 0x000fc40007ffe0ff */
[----:B------:R-:W-:Y:S01]  /*317d0*/  @P4 IADD3 R20, PT, PT, R20, -0x7f000001, RZ ;  /* 0x80ffffff14144810 */ /* 0x000fe20007ffe0ff */
[----:B------:R-:W-:Y:S01]  /*317e0*/  ISETP.GE.U32.AND P6, PT, R28, 0x7f000001, PT ;  /* 0x7f0000011c00780c */ /* 0x000fe20003fc6070 */
[----:B------:R-:W-:Y:S01]  /*317f0*/  IMAD R15, R22, 0x7effffff, RZ ;  /* 0x7effffff160f7824 */ /* 0x000fe200078e02ff */
[----:B------:R-:W-:Y:S01]  /*31800*/  ISETP.GE.U32.AND P4, PT, R29, 0x7f000001, PT ;  /* 0x7f0000011d00780c */ /* 0x000fe20003f86070 */
[----:B------:R-:W-:Y:S02]  /*31810*/  ISETP.GE.U32.AND P3, PT, R33, 0x7f000001, PT ;  /* 0x7f0000012100780c */ /* 0x000fe40003f66070 */
[----:B------:R-:W-:Y:S01]  /*31820*/  IMAD.HI.U32 R36, R15, 0x7f000001, R22 ;  /* 0x7f0000010f247827 */ /* 0x000fe200078e0016 */
[----:B------:R-:W-:Y:S02]  /*31830*/  @P5 IADD3 R14, PT, PT, R14, -0x7f000001, RZ ;  /* 0x80ffffff0e0e5810 */ /* 0x000fe40007ffe0ff */
[----:B------:R-:W-:Y:S02]  /*31840*/  @P0 IADD3 R32, PT, PT, R32, -0x7f000001, RZ ;  /* 0x80ffffff20200810 */ /* 0x000fe40007ffe0ff */
[----:B------:R-:W-:-:S02]  /*31850*/  @P1 IADD3 R26, PT, PT, R26, -0x7f000001, RZ ;  /* 0x80ffffff1a1a1810 */ /* 0x000fc40007ffe0ff */
[----:B------:R-:W-:Y:S01]  /*31860*/  @P2 IADD3 R18, PT, PT, R18, -0x7f000001, RZ ;  /* 0x80ffffff12122810 */ /* 0x000fe20007ffe0ff */
[----:B------:R-:W4:Y:S01]  /*31870*/  LD.E R23, desc[UR14][R16.64+0x258] ;  /* 0x0002580e10177980 */ /* 0x000f22000c101900 */
[----:B------:R-:W-:Y:S01]  /*31880*/  ISETP.GE.U32.AND P1, PT, R37, 0x7f000001, PT ;  /* 0x7f0000012500780c */ /* 0x000fe20003f26070 */
[----:B------:R-:W-:Y:S01]  /*31890*/  ISETP.GE.U32.AND P2, PT, R36, 0x7f000001, PT ;  /* 0x7f0000012400780c */ /* 0x000fe20003f46070 */
[----:B------:R-:W-:Y:S01]  /*318a0*/  IMAD.WIDE.U32 R8, R14, 0x5fffffa, RZ ;  /* 0x05fffffa0e087825 */ /* 0x000fe200078e00ff */
[----:B------:R-:W-:Y:S01]  /*318b0*/  ISETP.GE.U32.AND P0, PT, R35, 0x7f000001, PT ;  /* 0x7f0000012300780c */ /* 0x000fe20003f06070 */
[----:B------:R-:W-:Y:S02]  /*318c0*/  @P6 IADD3 R28, PT, PT, R28, -0x7f000001, RZ ;  /* 0x80ffffff1c1c6810 */ /* 0x000fe40007ffe0ff */
[----:B------:R-:W-:Y:S01]  /*318d0*/  @P4 IADD3 R29, PT, PT, R29, -0x7f000001, RZ ;  /* 0x80ffffff1d1d4810 */ /* 0x000fe20007ffe0ff */
[----:B------:R-:W-:-:S04]  /*318e0*/  IMAD.WIDE.U32 R12, R32, 0x5fffffa, RZ ;  /* 0x05fffffa200c7825 */ /* 0x000fc800078e00ff */
[----:B------:R-:W-:Y:S02]  /*318f0*/  IMAD R19, R14, 0x6, RZ ;  /* 0x000000060e137824 */ /* 0x000fe400078e02ff */
[----:B------:R-:W-:Y:S01]  /*31900*/  IMAD R15, R32, 0x6, RZ ;  /* 0x00000006200f7824 */ /* 0x000fe200078e02ff */
[----:B------:R-:W-:Y:S01]  /*31910*/  @P3 IADD3 R33, PT, PT, R33, -0x7f000001, RZ ;  /* 0x80ffffff21213810 */ /* 0x000fe20007ffe0ff */
[----:B------:R-:W-:Y:S01]  /*31920*/  IMAD.HI.U32 R113, R19, 0x7f000001, R8 ;  /* 0x7f00000113717827 */ /* 0x000fe200078e0008 */
[----:B------:R-:W-:Y:S01]  /*31930*/  ISETP.GE.U32.AND P3, PT, R28, 0x7f000001, PT ;  /* 0x7f0000011c00780c */ /* 0x000fe20003f66070 */
[----:B------:R-:W-:Y:S02]  /*31940*/  IADD3 R19, PT, PT, R26, R29, RZ ;  /* 0x0000001d1a137210 */ /* 0x000fe40007ffe0ff */
[----:B------:R-:W-:Y:S01]  /*31950*/  IMAD.HI.U32 R22, R15, 0x7f000001, R12 ;  /* 0x7f0000010f167827 */ /* 0x000fe200078e000c */
[----:B------:R-:W-:Y:S02]  /*31960*/  IADD3 R6, PT, PT, R31, R6, RZ ;  /* 0x000000061f067210 */ /* 0x000fe40007ffe0ff */
[----:B------:R-:W-:-:S02]  /*31970*/  @P2 IADD3 R36, PT, PT, R36, -0x7f000001, RZ ;  /* 0x80ffffff24242810 */ /* 0x000fc40007ffe0ff */
[----:B------:R-:W-:Y:S01]  /*31980*/  @P1 IADD3 R37, PT, PT, R37, -0x7f000001, RZ ;  /* 0x80ffffff25251810 */ /* 0x000fe20007ffe0ff */
[----:B------:R-:W-:Y:S01]  /*31990*/  ISETP.GE.U32.AND P1, PT, R19, 0x7f000001, PT ;  /* 0x7f0000011300780c */ /* 0x000fe20003f26070 */
[----:B------:R-:W-:Y:S01]  /*319a0*/  ISETP.GE.U32.AND P2, PT, R22, 0x7f000001, PT ;  /* 0x7f0000011600780c */ /* 0x000fe20003f46070 */
[----:B------:R-:W-:Y:S01]  /*319b0*/  @P0 IADD3 R35, PT, PT, R35, -0x7f000001, RZ ;  /* 0x80ffffff23230810 */ /* 0x000fe20007ffe0ff */
[----:B------:R-:W-:Y:S01]  /*319c0*/  ISETP.GE.U32.AND P6, PT, R113, 0x7f000001, PT ;  /* 0x7f0000017100780c */ /* 0x000fe20003fc6070 */
[----:B------:R-:W-:Y:S01]  /*319d0*/  ISETP.GE.U32.AND P5, PT, R6, 0x7f000001, PT ;  /* 0x7f0000010600780c */ /* 0x000fe20003fa6070 */
[----:B------:R-:W-:Y:S01]  /*319e0*/  ISETP.GE.U32.AND P0, PT, R34, 0x7f000001, PT ;  /* 0x7f0000012200780c */ /* 0x000fe20003f06070 */
[----:B------:R-:W-:Y:S02]  /*319f0*/  IADD3 R20, PT, PT, R33, R20, RZ ;  /* 0x0000001421147210 */ /* 0x000fe40007ffe0ff */
[----:B------:R-:W-:Y:S01]  /*31a00*/  @P3 IADD3 R28, PT, PT, R28, -0x7f000001, RZ ;  /* 0x80ffffff1c1c3810 */ /* 0x000fe20007ffe0ff */
[----:B------:R-:W-:-:S02]  /*31a10*/  IMAD.WIDE.U32 R8, R18, 0x5fffffa, RZ ;  /* 0x05fffffa12087825 */ /* 0x000fc400078e00ff */
[----:B------:R-:W-:Y:S02]  /*31a20*/  ISETP.GE.U32.AND P4, PT, R20, 0x7f000001, PT ;  /* 0x7f0000011400780c */ /* 0x000fe40003f86070 */
[----:B------:R-:W-:Y:S01]  /*31a30*/  IMAD R13, R18, 0x6, RZ ;  /* 0x00000006120d7824 */ /* 0x000fe200078e02ff */
[----:B------:R-:W-:Y:S02]  /*31a40*/  IADD3 R18, PT, PT, R28, R35, RZ ;  /* 0x000000231c127210 */ /* 0x000fe40007ffe0ff */
[----:B------:R-:W-:Y:S02]  /*31a50*/  @P2 IADD3 R22, PT, PT, R22, -0x7f000001, RZ ;  /* 0x80ffffff16162810 */ /* 0x000fe40007ffe0ff */
[----:B------:R-:W-:Y:S02]  /*31a60*/  @P1 IADD3 R19, PT, PT, R19, -0x7f000001, RZ ;  /* 0x80ffffff13131810 */ /* 0x000fe40007ffe0ff */
[----:B------:R-:W-:Y:S02]  /*31a70*/  @P6 IADD3 R113, PT, PT, R113, -0x7f000001, RZ ;  /* 0x80ffffff71716810 */ /* 0x000fe40007ffe0ff */
[----:B------:R-:W-:-:S02]  /*31a80*/  @P5 IADD3 R6, PT, PT, R6, -0x7f000001, RZ ;  /* 0x80ffffff06065810 */ /* 0x000fc40007ffe0ff */
[----:B------:R-:W-:Y:S01]  /*31a90*/  @P0 IADD3 R34, PT, PT, R34, -0x7f000001, RZ ;  /* 0x80ffffff22220810 */ /* 0x000fe20007ffe0ff */
[----:B------:R-:W-:Y:S01]  /*31aa0*/  ISETP.GE.U32.AND P3, PT, R111, 0x7f000001, PT ;  /* 0x7f0000016f00780c */ /* 0x000fe20003f66070 */
[----:B------:R-:W-:Y:S01]  /*31ab0*/  ISETP.GE.U32.AND P0, PT, R18, 0x7f000001, PT ;  /* 0x7f0000011200780c */ /* 0x000fe20003f06070 */
[----:B------:R-:W-:Y:S02]  /*31ac0*/  IADD3 R19, PT, PT, R19, R22, RZ ;  /* 0x0000001613137210 */ /* 0x000fe40007ffe0ff */
[----:B------:R0:W2:Y:S01]  /*31ad0*/  LD.E R22, desc[UR14][R16.64+0x25c] ;  /* 0x00025c0e10167980 */ /* 0x0000a2000c101900 */
[----:B------:R-:W-:Y:S01]  /*31ae0*/  IMAD.HI.U32 R33, R13, 0x7f000001, R8 ;  /* 0x7f0000010d217827 */ /* 0x000fe200078e0008 */
[----:B------:R-:W-:Y:S02]  /*31af0*/  IADD3 R6, PT, PT, R6, R113, RZ ;  /* 0x0000007106067210 */ /* 0x000fe40007ffe0ff */
[----:B------:R-:W-:Y:S01]  /*31b00*/  @P4 IADD3 R20, PT, PT, R20, -0x7f000001, RZ ;  /* 0x80ffffff14144810 */ /* 0x000fe20007ffe0ff */
[----:B------:R-:W-:Y:S01]  /*31b10*/  IMAD.WIDE.U32 R8, R21, UR12, RZ ;  /* 0x0000000c15087c25 */ /* 0x000fe2000f8e00ff */
[----:B------:R-:W-:Y:S01]  /*31b20*/  ISETP.GE.U32.AND P5, PT, R33, 0x7f000001, PT ;  /* 0x7f0000012100780c */ /* 0x000fe20003fa6070 */
[----:B------:R-:W-:-:S02]  /*31b30*/  ISETP.GE.U32.AND P4, PT, R6, 0x7f000001, PT ;  /* 0x7f0000010600780c */ /* 0x000fc40003f86070 */
[----:B------:R-:W-:Y:S01]  /*31b40*/  IMAD.WIDE.U32 R14, R36, 0x5fffffa, RZ ;  /* 0x05fffffa240e7825 */ /* 0x000fe200078e00ff */
[----:B------:R-:W-:Y:S02]  /*31b50*/  @P3 IADD3 R111, PT, PT, R111, -0x7f000001, RZ ;  /* 0x80ffffff6f6f3810 */ /* 0x000fe40007ffe0ff */
[----:B------:R-:W-:Y:S01]  /*31b60*/  @P0 IADD3 R18, PT, PT, R18, -0x7f000001, RZ ;  /* 0x80ffffff12120810 */ /* 0x000fe20007ffe0ff */
[----:B------:R-:W-:Y:S02]  /*31b70*/  IMAD R21, R8, 0x7effffff, RZ ;  /* 0x7effffff08157824 */ /* 0x000fe400078e02ff */
[----:B------:R-:W-:Y:S01]  /*31b80*/  IMAD R31, R36, 0x6, RZ ;  /* 0x00000006241f7824 */ /* 0x000fe200078e02ff */
[----:B------:R-:W-:Y:S01]  /*31b90*/  IADD3 R20, PT, PT, R20, R37, RZ ;  /* 0x0000002514147210 */ /* 0x000fe20007ffe0ff */
[----:B------:R-:W-:Y:S01]  /*31ba0*/  IMAD.HI.U32 R9, R21, 0x7f000001, R8 ;  /* 0x7f00000115097827 */ /* 0x000fe200078e0008 */
[----:B------:R-:W-:-:S03]  /*31bb0*/  IADD3 R18, PT, PT, R18, R111, RZ ;  /* 0x0000006f12127210 */ /* 0x000fc60007ffe0ff */
[----:B------:R-:W-:Y:S01]  /*31bc0*/  IMAD.HI.U32 R15, R31, 0x7f000001, R14 ;  /* 0x7f0000011f0f7827 */ /* 0x000fe200078e000e */
[----:B------:R-:W-:Y:S02]  /*31bd0*/  @P5 IADD3 R33, PT, PT, R33, -0x7f000001, RZ ;  /* 0x80ffffff21215810 */ /* 0x000fe40007ffe0ff */
[----:B------:R-:W-:Y:S01]  /*31be0*/  @P4 IADD3 R6, PT, PT, R6, -0x7f000001, RZ ;  /* 0x80ffffff06064810 */ /* 0x000fe20007ffe0ff */
[----:B------:R-:W-:Y:S01]  /*31bf0*/  ISETP.GE.U32.AND P0, PT, R20, 0x7f000001, PT ;  /* 0x7f0000011400780c */ /* 0x000fe20003f06070 */
[----:B------:R-:W-:Y:S01]  /*31c00*/  ISETP.GE.U32.AND P3, PT, R9, 0x7f000001, PT ;  /* 0x7f0000010900780c */ /* 0x000fe20003f66070 */
[----:B------:R-:W-:Y:S01]  /*31c10*/  ISETP.GE.U32.AND P6, PT, R15, 0x7f000001, PT ;  /* 0x7f0000010f00780c */ /* 0x000fe20003fc6070 */
[----:B------:R-:W-:Y:S01]  /*31c20*/  ISETP.GE.U32.AND P1, PT, R18, 0x7f000001, PT ;  /* 0x7f0000011200780c */ /* 0x000fe20003f26070 */
[----:B------:R-:W-:Y:S01]  /*31c30*/  IMAD.WIDE.U32 R12, R34, 0x5fffffa, RZ ;  /* 0x05fffffa220c7825 */ /* 0x000fe200078e00ff */
[----:B------:R-:W-:-:S03]  /*31c40*/  IADD3 R21, PT, PT, R6, R33, RZ ;  /* 0x0000002106157210 */ /* 0x000fc60007ffe0ff */
[----:B------:R-:W-:Y:S02]  /*31c50*/  IMAD R29, R34, 0x6, RZ ;  /* 0x00000006221d7824 */ /* 0x000fe400078e02ff */
[----:B------:R-:W-:Y:S02]  /*31c60*/  ISETP.GE.U32.AND P5, PT, R21, 0x7f000001, PT ;  /* 0x7f0000011500780c */ /* 0x000fe40003fa6070 */
[----:B------:R-:W-:Y:S01]  /*31c70*/  IMAD.HI.U32 R12, R29, 0x7f000001, R12 ;  /* 0x7f0000011d0c7827 */ /* 0x000fe200078e000c */
[----:B------:R-:W-:Y:S01]  /*31c80*/  ISETP.GE.U32.AND P2, PT, R19, 0x7f000001, PT ;  /* 0x7f0000011300780c */ /* 0x000fe20003f46070 */
[----:B------:R-:W-:Y:S02]  /*31c90*/  @P0 IADD3 R20, PT, PT, R20, -0x7f000001, RZ ;  /* 0x80ffffff14140810 */ /* 0x000fe40007ffe0ff */
[----:B------:R-:W-:Y:S02]  /*31ca0*/  @P6 IADD3 R15, PT, PT, R15, -0x7f000001, RZ ;  /* 0x80ffffff0f0f6810 */ /* 0x000fe40007ffe0ff */
[----:B------:R-:W-:Y:S01]  /*31cb0*/  @P3 IADD3 R9, PT, PT, R9, -0x7f000001, RZ ;  /* 0x80ffffff09093810 */ /* 0x000fe20007ffe0ff */
[----:B------:R-:W-:Y:S01]  /*31cc0*/  ISETP.GE.U32.AND P4, PT, R12, 0x7f000001, PT ;  /* 0x7f0000010c00780c */ /* 0x000fe20003f86070 */
[----:B------:R-:W-:-:S02]  /*31cd0*/  @P1 IADD3 R18, PT, PT, R18, -0x7f000001, RZ ;  /* 0x80ffffff12121810 */ /* 0x000fc40007ffe0ff */
[----:B------:R-:W-:Y:S02]  /*31ce0*/  IADD3 R28, PT, PT, R20, R15, RZ ;  /* 0x0000000f141c7210 */ /* 0x000fe40007ffe0ff */
[----:B------:R-:W-:Y:S02]  /*31cf0*/  IADD3 R6, PT, PT, R18, R9, RZ ;  /* 0x0000000912067210 */ /* 0x000fe40007ffe0ff */
[----:B------:R-:W-:Y:S01]  /*31d00*/  @P5 IADD3 R21, PT, PT, R21, -0x7f000001, RZ ;  /* 0x80ffffff15155810 */ /* 0x000fe20007ffe0ff */
[----:B------:R-:W-:Y:S01]  /*31d10*/  ISETP.GE.U32.AND P1, PT, R28, 0x7f000001, PT ;  /* 0x7f0000011c00780c */ /* 0x000fe20003f26070 */
[----:B------:R-:W-:Y:S01]  /*31d20*/  @P2 IADD3 R19, PT, PT, R19, -0x7f000001, RZ ;  /* 0x80ffffff13132810 */ /* 0x000fe20007ffe0ff */
[----:B------:R-:W-:-:S03]  /*31d30*/  ISETP.GE.U32.AND P0, PT, R6, 0x7f000001, PT ;  /* 0x7f0000010600780c */ /* 0x000fc60003f06070 */
[----:B------:R-:W-:Y:S01]  /*31d40*/  @P4 IADD3 R12, PT, PT, R12, -0x7f000001, RZ ;  /* 0x80ffffff0c0c4810 */ /* 0x000fe20007ffe0ff */
[----:B------:R-:W-:-:S03]  /*31d50*/  IMAD.WIDE.U32 R8, R21, R69, RZ ;  /* 0x0000004515087225 */ /* 0x000fc600078e00ff */
[----:B------:R-:W-:Y:S01]  /*31d60*/  IADD3 R20, PT, PT, R19, R12, RZ ;  /* 0x0000000c13147210 */ /* 0x000fe20007ffe0ff */
[----:B------:R-:W-:Y:S02]  /*31d70*/  IMAD R19, R8, 0x7effffff, RZ ;  /* 0x7effffff08137824 */ /* 0x000fe400078e02ff */
[----:B------:R-:W-:Y:S01]  /*31d80*/  IMAD.WIDE.U32 R14, R21, R71, RZ ;  /* 0x00000047150e7225 */ /* 0x000fe200078e00ff */
[----:B------:R-:W-:Y:S02]  /*31d90*/  @P1 IADD3 R28, PT, PT, R28, -0x7f000001, RZ ;  /* 0x80ffffff1c1c1810 */ /* 0x000fe40007ffe0ff */
[----:B------:R-:W-:Y:S01]  /*31da0*/  @P0 IADD3 R6, PT, PT, R6, -0x7f000001, RZ ;  /* 0x80ffffff06060810 */ /* 0x000fe20007ffe0ff */
[----:B------:R-:W-:Y:S01]  /*31db0*/  IMAD.HI.U32 R19, R19, 0x7f000001, R8 ;  /* 0x7f00000113137827 */ /* 0x000fe200078e0008 */
[----:B------:R-:W-:-:S03]  /*31dc0*/  ISETP.GE.U32.AND P0, PT, R20, 0x7f000001, PT ;  /* 0x7f0000011400780c */ /* 0x000fc60003f06070 */
[----:B------:R-:W-:-:S04]  /*31dd0*/  IMAD.WIDE.U32 R12, R21, R70, RZ ;  /* 0x00000046150c7225 */ /* 0x000fc800078e00ff */
[----:B------:R-:W-:Y:S02]  /*31de0*/  IMAD R9, R14, 0x7effffff, RZ ;  /* 0x7effffff0e097824 */ /* 0x000fe400078e02ff */
[----:B0-----:R-:W-:-:S04]  /*31df0*/  IMAD.WIDE.U32 R16, R21, R72, RZ ;  /* 0x0000004815107225 */ /* 0x001fc800078e00ff */
[----:B------:R-:W-:Y:S02]  /*31e00*/  IMAD R21, R12, 0x7effffff, RZ ;  /* 0x7effffff0c157824 */ /* 0x000fe400078e02ff */
[----:B------:R-:W-:-:S04]  /*31e10*/  IMAD.HI.U32 R26, R9, 0x7f000001, R14 ;  /* 0x7f000001091a7827 */ /* 0x000fc800078e000e */
[----:B------:R-:W-:Y:S02]  /*31e20*/  IMAD R29, R16, 0x7effffff, RZ ;  /* 0x7effffff101d7824 */ /* 0x000fe400078e02ff */
[----:B------:R-:W-:-:S04]  /*31e30*/  IMAD.WIDE.U32 R14, R28, R70, RZ ;  /* 0x000000461c0e7225 */ /* 0x000fc800078e00ff */
[----:B------:R-:W-:-:S04]  /*31e40*/  IMAD.WIDE.U32 R8, R28, R71, RZ ;  /* 0x000000471c087225 */ /* 0x000fc800078e00ff */
[----:B------:R-:W-:-:S04]  /*31e50*/  IMAD.HI.U32 R18, R21, 0x7f000001, R12 ;  /* 0x7f00000115127827 */ /* 0x000fc800078e000c */
[----:B------:R-:W-:-:S04]  /*31e60*/  IMAD.HI.U32 R34, R29, 0x7f000001, R16 ;  /* 0x7f0000011d227827 */ /* 0x000fc800078e0010 */
[----:B------:R-:W-:Y:S02]  /*31e70*/  IMAD R21, R14, 0x7effffff, RZ ;  /* 0x7effffff0e157824 */ /* 0x000fe400078e02ff */
[----:B------:R-:W-:Y:S01]  /*31e80*/  IMAD R29, R8, 0x7effffff, RZ ;  /* 0x7effffff081d7824 */ /* 0x000fe200078e02ff */
[----:B------:R-:W-:Y:S01]  /*31e90*/  @P0 IADD3 R20, PT, PT, R20, -0x7f000001, RZ ;  /* 0x80ffffff14140810 */ /* 0x000fe20007ffe0ff */
[----:B------:R-:W-:Y:S01]  /*31ea0*/  IMAD.HI.U32 R36, R21, 0x7f000001, R14 ;  /* 0x7f00000115247827 */ /* 0x000fe200078e000e */
[----:B------:R-:W-:-:S03]  /*31eb0*/  ISETP.GE.U32.AND P0, PT, R34, 0x7f000001, PT ;  /* 0x7f0000012200780c */ /* 0x000fc60003f06070 */
[----:B------:R-:W-:-:S04]  /*31ec0*/  IMAD.HI.U32 R37, R29, 0x7f000001, R8 ;  /* 0x7f0000011d257827 */ /* 0x000fc800078e0008 */
[----:B------:R-:W-:-:S04]  /*31ed0*/  IMAD.WIDE.U32 R14, R6, R69, RZ ;  /* 0x00000045060e7225 */ /* 0x000fc800078e00ff */
[----:B------:R-:W-:-:S04]  /*31ee0*/  IMAD.WIDE.U32 R16, R28, R72, RZ ;  /* 0x000000481c107225 */ /* 0x000fc800078e00ff */
        /* <DEDUP_REMOVED lines=9> */
[----:B------:R-:W-:-:S04]  /*31f80*/  IMAD.WIDE.U32 R14, R20, R70, RZ ;  /* 0x00000046140e7225 */ /* 0x000fc800078e00ff */
[----:B------:R-:W-:-:S04]  /*31f90*/  IMAD.HI.U32 R35, R35, 0x7f000001, R12 ;  /* 0x7f00000123237827 */ /* 0x000fc800078e000c */
[----:B------:R-:W-:-:S04]  /*31fa0*/  IMAD.WIDE.U32 R16, R6, R72, RZ ;  /* 0x0000004806107225 */ /* 0x000fc800078e00ff */
[----:B------:R-:W-:Y:S01]  /*31fb0*/  IMAD.WIDE.U32 R8, R20, R71, RZ ;  /* 0x0000004714087225 */ /* 0x000fe200078e00ff */
[----:B------:R-:W-:-:S03]  /*31fc0*/  ISETP.GE.U32.AND P1, PT, R37, 0x7f000001, PT ;  /* 0x7f0000012500780c */ /* 0x000fc60003f26070 */
[----:B------:R-:W-:Y:S01]  /*31fd0*/  IMAD.WIDE.U32 R12, R6, R71, RZ ;  /* 0x00000047060c7225 */ /* 0x000fe200078e00ff */
[----:B------:R-:W-:Y:S01]  /*31fe0*/  ISETP.GE.U32.AND P2, PT, R38, 0x7f000001, PT ;  /* 0x7f0000012600780c */ /* 0x000fe20003f46070 */
[----:B------:R-:W-:Y:S01]  /*31ff0*/  @P0 IADD3 R34, PT, PT, R34, -0x7f000001, RZ ;  /* 0x80ffffff22220810 */ /* 0x000fe20007ffe0ff */
[----:B------:R-:W-:Y:S01]  /*32000*/  ISETP.GE.U32.AND P6, PT, R30, 0x7f000001, PT ;  /* 0x7f0000011e00780c */ /* 0x000fe20003fc6070 */
[----:B------:R-:W-:Y:S01]  /*32010*/  IMAD R21, R14, 0x7effffff, RZ ;  /* 0x7effffff0e157824 */ /* 0x000fe200078e02ff */
[----:B------:R-:W4:Y:S01]  /*32020*/  LDL R6, [R1+0x11c] ;  /* 0x00011c0001067983 */ /* 0x000f220000100800 */
[----:B------:R-:W-:Y:S02]  /*32030*/  IMAD R33, R16, 0x7effffff, RZ ;  /* 0x7effffff10217824 */ /* 0x000fe400078e02ff */
[----:B------:R-:W-:Y:S02]  /*32040*/  IMAD R29, R8, 0x7effffff, RZ ;  /* 0x7effffff081d7824 */ /* 0x000fe400078e02ff */
[----:B------:R-:W-:-:S02]  /*32050*/  IMAD R31, R12, 0x7effffff, RZ ;  /* 0x7effffff0c1f7824 */ /* 0x000fc400078e02ff */
[----:B------:R-:W-:-:S04]  /*32060*/  IMAD.HI.U32 R113, R33, 0x7f000001, R16 ;  /* 0x7f00000121717827 */ /* 0x000fc800078e0010 */
[----:B------:R-:W-:Y:S02]  /*32070*/  IMAD.HI.U32 R28, R21, 0x7f000001, R14 ;  /* 0x7f000001151c7827 */ /* 0x000fe400078e000e */
[----:B------:R-:W4:Y:S02]  /*32080*/  LDL R21, [R1+0x110] ;  /* 0x0001100001157983 */ /* 0x000f240000100800 */
[----:B------:R-:W-:-:S04]  /*32090*/  IMAD.HI.U32 R29, R29, 0x7f000001, R8 ;  /* 0x7f0000011d1d7827 */ /* 0x000fc800078e0008 */
[----:B------:R-:W-:-:S04]  /*320a0*/  IMAD.HI.U32 R32, R31, 0x7f000001, R12 ;  /* 0x7f0000011f207827 */ /* 0x000fc800078e000c */
[----:B------:R-:W-:-:S04]  /*320b0*/  IMAD.WIDE.U32 R8, R34, 0x5fffffa, RZ ;  /* 0x05fffffa22087825 */ /* 0x000fc800078e00ff */
[----:B------:R-:W-:Y:S02]  /*320c0*/  IMAD R33, R34, 0x6, RZ ;  /* 0x0000000622217824 */ /* 0x000fe400078e02ff */
[C---:B------:R-:W-:Y:S01]  /*320d0*/  IMAD.WIDE.U32 R12, R20.reuse, R69, RZ ;  /* 0x00000045140c7225 */ /* 0x040fe200078e00ff */
[----:B------:R-:W4:Y:S03]  /*320e0*/  LDL R34, [R1+0x114] ;  /* 0x0001140001227983 */ /* 0x000f260000100800 */
[----:B------:R-:W-:Y:S02]  /*320f0*/  IMAD.WIDE.U32 R14, R20, R72, RZ ;  /* 0x00000048140e7225 */ /* 0x000fe400078e00ff */
[----:B------:R-:W4:Y:S01]  /*32100*/  LDL R20, [R1+0x118] ;  /* 0x0001180001147983 */ /* 0x000f220000100800 */
[----:B------:R-:W-:Y:S02]  /*32110*/  @P1 IADD3 R37, PT, PT, R37, -0x7f000001, RZ ;  /* 0x80ffffff25251810 */ /* 0x000fe40007ffe0ff */
[----:B------:R-:W-:Y:S01]  /*32120*/  @P2 IADD3 R38, PT, PT, R38, -0x7f000001, RZ ;  /* 0x80ffffff26262810 */ /* 0x000fe20007ffe0ff */
[----:B------:R-:W-:Y:S01]  /*32130*/  ISETP.GE.U32.AND P2, PT, R28, 0x7f000001, PT ;  /* 0x7f0000011c00780c */ /* 0x000fe20003f46070 */
[----:B------:R-:W-:-:S02]  /*32140*/  IMAD R31, R14, 0x7effffff, RZ ;  /* 0x7effffff0e1f7824 */ /* 0x000fc400078e02ff */
[----:B------:R-:W-:Y:S01]  /*32150*/  IMAD R17, R12, 0x7effffff, RZ ;  /* 0x7effffff0c117824 */ /* 0x000fe200078e02ff */
[----:B------:R-:W-:Y:S01]  /*32160*/  ISETP.GE.U32.AND P3, PT, R19, 0x7f000001, PT ;  /* 0x7f0000011300780c */ /* 0x000fe20003f66070 */
[----:B------:R-:W-:Y:S01]  /*32170*/  IMAD.HI.U32 R33, R33, 0x7f000001, R8 ;  /* 0x7f00000121217827 */ /* 0x000fe200078e0008 */
[----:B------:R-:W-:-:S03]  /*32180*/  @P6 IADD3 R30, PT, PT, R30, -0x7f000001, RZ ;  /* 0x80ffffff1e1e6810 */ /* 0x000fc60007ffe0ff */
[----:B------:R-:W-:-:S04]  /*32190*/  IMAD.WIDE.U32 R8, R37, 0x5fffffa, RZ ;  /* 0x05fffffa25087825 */ /* 0x000fc800078e00ff */
[----:B------:R-:W-:-:S04]  /*321a0*/  IMAD.HI.U32 R31, R31, 0x7f000001, R14 ;  /* 0x7f0000011f1f7827 */ /* 0x000fc800078e000e */
[----:B------:R-:W-:-:S04]  /*321b0*/  IMAD.HI.U32 R16, R17, 0x7f000001, R12 ;  /* 0x7f00000111107827 */ /* 0x000fc800078e000c */
[----:B------:R-:W-:Y:S01]  /*321c0*/  IMAD R15, R37, 0x6, RZ ;  /* 0x00000006250f7824 */ /* 0x000fe200078e02ff */
[----:B------:R-:W-:Y:S01]  /*321d0*/  ISETP.GE.U32.AND P1, PT, R29, 0x7f000001, PT ;  /* 0x7f0000011d00780c */ /* 0x000fe20003f26070 */
[----:B------:R-:W-:Y:S02]  /*321e0*/  ISETP.GE.U32.AND P4, PT, R16, 0x7f000001, PT ;  /* 0x7f0000011000780c */ /* 0x000fe40003f86070 */
[----:B------:R-:W-:Y:S01]  /*321f0*/  IMAD.HI.U32 R37, R15, 0x7f000001, R8 ;  /* 0x7f0000010f257827 */ /* 0x000fe200078e0008 */
[----:B------:R-:W-:-:S03]  /*32200*/  @P2 IADD3 R28, PT, PT, R28, -0x7f000001, RZ ;  /* 0x80ffffff1c1c2810 */ /* 0x000fc60007ffe0ff */
[----:B------:R-:W-:Y:S01]  /*32210*/  IMAD.WIDE.U32 R8, R30, 0x5fffffa, RZ ;  /* 0x05fffffa1e087825 */ /* 0x000fe200078e00ff */
[----:B------:R-:W-:Y:S01]  /*32220*/  ISETP.GE.U32.AND P5, PT, R31, 0x7f000001, PT ;  /* 0x7f0000011f00780c */ /* 0x000fe20003fa6070 */
[----:B------:R-:W-:Y:S02]  /*32230*/  ISETP.GE.U32.AND P0, PT, R32, 0x7f000001, PT ;  /* 0x7f0000012000780c */ /* 0x000fe40003f06070 */
[----:B------:R-:W-:Y:S01]  /*32240*/  IMAD R15, R30, 0x6, RZ ;  /* 0x000000061e0f7824 */ /* 0x000fe200078e02ff */
[----:B------:R-:W-:Y:S01]  /*32250*/  @P3 IADD3 R19, PT, PT, R19, -0x7f000001, RZ ;  /* 0x80ffffff13133810 */ /* 0x000fe20007ffe0ff */
[----:B------:R-:W-:Y:S02]  /*32260*/  ISETP.GE.U32.AND P3, PT, R28, 0x7f000001, PT ;  /* 0x7f0000011c00780c */ /* 0x000fe40003f66070 */
[----:B------:R-:W-:Y:S02]  /*32270*/  IMAD.HI.U32 R111, R15, 0x7f000001, R8 ;  /* 0x7f0000010f6f7827 */ /* 0x000fe400078e0008 */
[----:B------:R-:W4:Y:S01]  /*32280*/  LDL.64 R8, [R1+0x100] ;  /* 0x0001000001087983 */ /* 0x000f220000100a00 */
[----:B------:R-:W-:Y:S01]  /*32290*/  ISETP.GE.U32.AND P2, PT, R18, 0x7f000001, PT ;  /* 0x7f0000011200780c */ /* 0x000fe20003f46070 */
[----:B------:R-:W-:-:S02]  /*322a0*/  @P1 IADD3 R29, PT, PT, R29, -0x7f000001, RZ ;  /* 0x80ffffff1d1d1810 */ /* 0x000fc40007ffe0ff */
[----:B------:R-:W-:Y:S01]  /*322b0*/  @P4 IADD3 R16, PT, PT, R16, -0x7f000001, RZ ;  /* 0x80ffffff10104810 */ /* 0x000fe20007ffe0ff */
[----:B------:R-:W-:Y:S01]  /*322c0*/  IMAD.WIDE.U32 R12, R38, 0x5fffffa, RZ ;  /* 0x05fffffa260c7825 */ /* 0x000fe200078e00ff */
[----:B------:R-:W-:Y:S02]  /*322d0*/  @P5 IADD3 R31, PT, PT, R31, -0x7f000001, RZ ;  /* 0x80ffffff1f1f5810 */ /* 0x000fe40007ffe0ff */
[----:B------:R-:W-:Y:S01]  /*322e0*/  @P0 IADD3 R32, PT, PT, R32, -0x7f000001, RZ ;  /* 0x80ffffff20200810 */ /* 0x000fe20007ffe0ff */
[----:B------:R-:W-:Y:S01]  /*322f0*/  ISETP.GE.U32.AND P0, PT, R29, 0x7f000001, PT ;  /* 0x7f0000011d00780c */ /* 0x000fe20003f06070 */
[----:B------:R-:W-:Y:S01]  /*32300*/  IMAD R17, R38, 0x6, RZ ;  /* 0x0000000626117824 */ /* 0x000fe200078e02ff */
[----:B------:R-:W-:Y:S01]  /*32310*/  ISETP.GE.U32.AND P5, PT, R16, 0x7f000001, PT ;  /* 0x7f0000011000780c */ /* 0x000fe20003fa6070 */
[----:B------:R-:W-:Y:S01]  /*32320*/  ISETP.GE.U32.AND P1, PT, R33, 0x7f000001, PT ;  /* 0x7f0000012100780c */ /* 0x000fe20003f26070 */
[----:B------:R-:W-:Y:S01]  /*32330*/  @P3 IADD3 R28, PT, PT, R28, -0x7f000001, RZ ;  /* 0x80ffffff1c1c3810 */ /* 0x000fe20007ffe0ff */
[----:B------:R-:W-:Y:S01]  /*32340*/  ISETP.GE.U32.AND P3, PT, R26, 0x7f000001, PT ;  /* 0x7f0000011a00780c */ /* 0x000fe20003f66070 */
[----:B------:R-:W-:Y:S01]  /*32350*/  ISETP.GE.U32.AND P4, PT, R31, 0x7f000001, PT ;  /* 0x7f0000011f00780c */ /* 0x000fe20003f86070 */
[----:B------:R-:W-:Y:S01]  /*32360*/  IMAD.HI.U32 R14, R17, 0x7f000001, R12 ;  /* 0x7f000001110e7827 */ /* 0x000fe200078e000c */
[----:B------:R-:W-:-:S02]  /*32370*/  @P2 IADD3 R18, PT, PT, R18, -0x7f000001, RZ ;  /* 0x80ffffff12122810 */ /* 0x000fc40007ffe0ff */
[----:B------:R-:W-:Y:S02]  /*32380*/  IADD3 R19, PT, PT, R28, R19, RZ ;  /* 0x000000131c137210 */ /* 0x000fe40007ffe0ff */
[----:B------:R-:W-:Y:S01]  /*32390*/  ISETP.GE.U32.AND P2, PT, R14, 0x7f000001, PT ;  /* 0x7f0000010e00780c */ /* 0x000fe20003f46070 */
[----:B------:R-:W-:Y:S02]  /*323a0*/  @P0 IADD3 R29, PT, PT, R29, -0x7f000001, RZ ;  /* 0x80ffffff1d1d0810 */ /* 0x000fe40007ffe0ff */
[----:B------:R-:W-:Y:S01]  /*323b0*/  ISETP.GE.U32.AND P0, PT, R19, 0x7f000001, PT ;  /* 0x7f0000011300780c */ /* 0x000fe20003f06070 */
[----:B------:R-:W-:Y:S02]  /*323c0*/  @P5 IADD3 R16, PT, PT, R16, -0x7f000001, RZ ;  /* 0x80ffffff10105810 */ /* 0x000fe40007ffe0ff */
[----:B------:R-:W-:Y:S02]  /*323d0*/  @P1 IADD3 R33, PT, PT, R33, -0x7f000001, RZ ;  /* 0x80ffffff21211810 */ /* 0x000fe40007ffe0ff */
[----:B------:R-:W-:-:S02]  /*323e0*/  @P3 IADD3 R26, PT, PT, R26, -0x7f000001, RZ ;  /* 0x80ffffff1a1a3810 */ /* 0x000fc40007ffe0ff */
[----:B------:R-:W-:Y:S02]  /*323f0*/  @P4 IADD3 R31, PT, PT, R31, -0x7f000001, RZ ;  /* 0x80ffffff1f1f4810 */ /* 0x000fe40007ffe0ff */
[----:B------:R-:W-:Y:S01]  /*32400*/  IADD3 R16, PT, PT, R16, R33, RZ ;  /* 0x0000002110107210 */ /* 0x000fe20007ffe0ff */
[----:B------:R-:W-:Y:S01]  /*32410*/  ISETP.GE.U32.AND P1, PT, R113, 0x7f000001, PT ;  /* 0x7f0000017100780c */ /* 0x000fe20003f26070 */
[----:B------:R-:W-:Y:S02]  /*32420*/  IADD3 R31, PT, PT, R31, R26, RZ ;  /* 0x0000001a1f1f7210 */ /* 0x000fe40007ffe0ff */
[----:B------:R-:W-:Y:S02]  /*32430*/  @P2 IADD3 R14, PT, PT, R14, -0x7f000001, RZ ;  /* 0x80ffffff0e0e2810 */ /* 0x000fe40007ffe0ff */
[----:B------:R-:W-:Y:S01]  /*32440*/  IADD3 R18, PT, PT, R29, R18, RZ ;  /* 0x000000121d127210 */ /* 0x000fe20007ffe0ff */
[----:B------:R-:W-:Y:S01]  /*32450*/  ISETP.GE.U32.AND P2, PT, R16, 0x7f000001, PT ;  /* 0x7f0000011000780c */ /* 0x000fe20003f46070 */
[----:B------:R-:W-:Y:S01]  /*32460*/  IMAD.WIDE.U32 R12, R32, 0x5fffffa, RZ ;  /* 0x05fffffa200c7825 */ /* 0x000fe200078e00ff */
[----:B------:R-:W-:Y:S01]  /*32470*/  ISETP.GE.U32.AND P4, PT, R36, 0x7f000001, PT ;  /* 0x7f0000012400780c */ /* 0x000fe20003f86070 */
[----:B------:R-:W-:Y:S01]  /*32480*/  ISETP.GE.U32.AND P6, PT, R31, 0x7f000001, PT ;  /* 0x7f0000011f00780c */ /* 0x000fe20003fc6070 */
[----:B------:R-:W-:Y:S01]  /*32490*/  @P0 IADD3 R19, PT, PT, R19, -0x7f000001, RZ ;  /* 0x80ffffff13130810 */ /* 0x000fe20007ffe0ff */
[----:B------:R-:W-:Y:S01]  /*324a0*/  IMAD R17, R32, 0x6, RZ ;  /* 0x0000000620117824 */ /* 0x000fe200078e02ff */
[----:B------:R-:W-:Y:S01]  /*324b0*/  ISETP.GE.U32.AND P5, PT, R35, 0x7f000001, PT ;  /* 0x7f0000012300780c */ /* 0x000fe20003fa6070 */
[----:B------:R-:W-:Y:S01]  /*324c0*/  ISETP.GE.U32.AND P0, PT, R18, 0x7f000001, PT ;  /* 0x7f0000011200780c */ /* 0x000fe20003f06070 */
[----:B------:R-:W-:Y:S01]  /*324d0*/  ISETP.GE.U32.AND P3, PT, R37, 0x7f000001, PT ;  /* 0x7f0000012500780c */ /* 0x000fe20003f66070 */
[----:B------:R-:W-:Y:S01]  /*324e0*/  IMAD.HI.U32 R30, R17, 0x7f000001, R12 ;  /* 0x7f000001111e7827 */ /* 0x000fe200078e000c */
[----:B------:R-:W-:-:S02]  /*324f0*/  IADD3 R19, PT, PT, R19, R14, RZ ;  /* 0x0000000e13137210 */ /* 0x000fc40007ffe0ff */
[----:B------:R-:W-:Y:S02]  /*32500*/  @P1 IADD3 R113, PT, PT, R113, -0x7f000001, RZ ;  /* 0x80ffffff71711810 */ /* 0x000fe40007ffe0ff */
[----:B------:R-:W-:Y:S01]  /*32510*/  @P2 IADD3 R16, PT, PT, R16, -0x7f000001, RZ ;  /* 0x80ffffff10102810 */ /* 0x000fe20007ffe0ff */
[----:B------:R-:W-:Y:S01]  /*32520*/  ISETP.GE.U32.AND P1, PT, R30, 0x7f000001, PT ;  /* 0x7f0000011e00780c */ /* 0x000fe20003f26070 */
[----:B------:R-:W-:Y:S01]  /*32530*/  ISETP.GE.U32.AND P2, PT, R19, 0x7f000001, PT ;  /* 0x7f0000011300780c */ /* 0x000fe20003f46070 */
[----:B------:R-:W-:Y:S02]  /*32540*/  @P4 IADD3 R36, PT, PT, R36, -0x7f000001, RZ ;  /* 0x80ffffff24244810 */ /* 0x000fe40007ffe0ff */
[----:B------:R-:W-:Y:S01]  /*32550*/  @P6 IADD3 R31, PT, PT, R31, -0x7f000001, RZ ;  /* 0x80ffffff1f1f6810 */ /* 0x000fe20007ffe0ff */
[----:B------:R-:W-:Y:S01]  /*32560*/  IMAD.WIDE.U32 R14, R113, 0x5fffffa, RZ ;  /* 0x05fffffa710e7825 */ /* 0x000fe200078e00ff */
[----:B------:R-:W-:Y:S02]  /*32570*/  @P5 IADD3 R35, PT, PT, R35, -0x7f000001, RZ ;  /* 0x80ffffff23235810 */ /* 0x000fe40007ffe0ff */
[----:B------:R-:W-:-:S02]  /*32580*/  @P0 IADD3 R18, PT, PT, R18, -0x7f000001, RZ ;  /* 0x80ffffff12120810 */ /* 0x000fc40007ffe0ff */
[----:B------:R-:W-:Y:S01]  /*32590*/  @P3 IADD3 R37, PT, PT, R37, -0x7f000001, RZ ;  /* 0x80ffffff25253810 */ /* 0x000fe20007ffe0ff */
[----:B------:R-:W-:Y:S01]  /*325a0*/  IMAD.WIDE.U32 R12, R39, R24, RZ ;  /* 0x00000018270c7225 */ /* 0x000fe200078e00ff */
[----:B------:R-:W-:-:S03]  /*325b0*/  IADD3 R31, PT, PT, R31, R36, RZ ;  /* 0x000000241f1f7210 */ /* 0x000fc60007ffe0ff */
[----:B------:R-:W-:Y:S01]  /*325c0*/  IMAD R29, R113, 0x6, RZ ;  /* 0x00000006711d7824 */ /* 0x000fe200078e02ff */
[----:B------:R-:W-:Y:S01]  /*325d0*/  IADD3 R18, PT, PT, R18, R35, RZ ;  /* 0x0000002312127210 */ /* 0x000fe20007ffe0ff */
[----:B------:R-:W-:Y:S02]  /*325e0*/  IMAD R17, R12, 0x7effffff, RZ ;  /* 0x7effffff0c117824 */ /* 0x000fe400078e02ff */
[----:B------:R-:W-:Y:S01]  /*325f0*/  IMAD.HI.U32 R15, R29, 0x7f000001, R14 ;  /* 0x7f0000011d0f7827 */ /* 0x000fe200078e000e */
[----:B------:R-:W-:Y:S02]  /*32600*/  IADD3 R16, PT, PT, R16, R37, RZ ;  /* 0x0000002510107210 */ /* 0x000fe40007ffe0ff */
[----:B------:R-:W-:Y:S01]  /*32610*/  @P1 IADD3 R30, PT, PT, R30, -0x7f000001, RZ ;  /* 0x80ffffff1e1e1810 */ /* 0x000fe20007ffe0ff */
[----:B------:R-:W-:Y:S01]  /*32620*/  ISETP.GE.U32.AND P3, PT, R112, 0x7f000001, PT ;  /* 0x7f0000017000780c */ /* 0x000fe20003f66070 */
[----:B------:R-:W-:Y:S01]  /*32630*/  ISETP.GE.U32.AND P1, PT, R31, 0x7f000001, PT ;  /* 0x7f0000011f00780c */ /* 0x000fe20003f26070 */
[----:B------:R-:W-:Y:S01]  /*32640*/  IMAD.HI.U32 R12, R17, 0x7f000001, R12 ;  /* 0x7f000001110c7827 */ /* 0x000fe200078e000c */
[----:B------:R-:W-:Y:S01]  /*32650*/  @P2 IADD3 R19, PT, PT, R19, -0x7f000001, RZ ;  /* 0x80ffffff13132810 */ /* 0x000fe20007ffe0ff */
[----:B------:R-:W-:Y:S01]  /*32660*/  ISETP.GE.U32.AND P4, PT, R15, 0x7f000001, PT ;  /* 0x7f0000010f00780c */ /* 0x000fe20003f86070 */
[----:B------:R-:W-:Y:S01]  /*32670*/  ISETP.GE.U32.AND P2, PT, R18, 0x7f000001, PT ;  /* 0x7f0000011200780c */ /* 0x000fe20003f46070 */
[----:B------:R-:W-:Y:S01]  /*32680*/  ISETP.GE.U32.AND P6, PT, R111, 0x7f000001, PT ;  /* 0x7f0000016f00780c */ /* 0x000fe20003fc6070 */
[----:B------:R-:W-:Y:S01]  /*32690*/  ISETP.GE.U32.AND P5, PT, R16, 0x7f000001, PT ;  /* 0x7f0000011000780c */ /* 0x000fe20003fa6070 */
[----:B------:R-:W-:Y:S01]  /*326a0*/  ISETP.GE.U32.AND P0, PT, R12, 0x7f000001, PT ;  /* 0x7f0000010c00780c */ /* 0x000fe20003f06070 */
[----:B------:R-:W-:-:S04]  /*326b0*/  IADD3 R19, PT, PT, R19, R30, RZ ;  /* 0x0000001e13137210 */ /* 0x000fc80007ffe0ff */
[----:B------:R-:W-:Y:S02]  /*326c0*/  @P3 IADD3 R112, PT, PT, R112, -0x7f000001, RZ ;  /* 0x80ffffff70703810 */ /* 0x000fe40007ffe0ff */
[----:B------:R-:W-:Y:S02]  /*326d0*/  @P1 IADD3 R31, PT, PT, R31, -0x7f000001, RZ ;  /* 0x80ffffff1f1f1810 */ /* 0x000fe40007ffe0ff */
[----:B------:R-:W-:Y:S02]  /*326e0*/  @P4 IADD3 R15, PT, PT, R15, -0x7f000001, RZ ;  /* 0x80ffffff0f0f4810 */ /* 0x000fe40007ffe0ff */
[----:B------:R-:W-:Y:S02]  /*326f0*/  @P2 IADD3 R18, PT, PT, R18, -0x7f000001, RZ ;  /* 0x80ffffff12122810 */ /* 0x000fe40007ffe0ff */
[----:B------:R-:W-:Y:S02]  /*32700*/  @P6 IADD3 R111, PT, PT, R111, -0x7f000001, RZ ;  /* 0x80ffffff6f6f6810 */ /* 0x000fe40007ffe0ff */
[----:B------:R-:W-:-:S02]  /*32710*/  @P5 IADD3 R16, PT, PT, R16, -0x7f000001, RZ ;  /* 0x80ffffff10105810 */ /* 0x000fc40007ffe0ff */
[----:B------:R-:W-:Y:S02]  /*32720*/  IADD3 R31, PT, PT, R31, R112, RZ ;  /* 0x000000701f1f7210 */ /* 0x000fe40007ffe0ff */
[----:B------:R-:W-:Y:S02]  /*32730*/  @P0 IADD3 R12, PT, PT, R12, -0x7f000001, RZ ;  /* 0x80ffffff0c0c0810 */ /* 0x000fe40007ffe0ff */
[----:B------:R-:W-:Y:S01]  /*32740*/  IADD3 R18, PT, PT, R18, R15, RZ ;  /* 0x0000000f12127210 */ /* 0x000fe20007ffe0ff */
[----:B------:R-:W-:Y:S01]  /*32750*/  ISETP.GE.U32.AND P3, PT, R19, 0x7f000001, PT ;  /* 0x7f0000011300780c */ /* 0x000fe20003f66070 */
[----:B------:R-:W-:Y:S01]  /*32760*/  IADD3 R13, PT, PT, R16, R111, RZ ;  /* 0x0000006f100d7210 */ /* 0x000fe20007ffe0ff */
[----:B------:R-:W-:Y:S01]  /*32770*/  ISETP.GE.U32.AND P1, PT, R31, 0x7f000001, PT ;  /* 0x7f0000011f00780c */ /* 0x000fe20003f26070 */
[----:B------:R-:W-:Y:S01]  /*32780*/  IADD3 R24, PT, PT, R12, UR7, RZ ;  /* 0x000000070c187c10 */ /* 0x000fe2000fffe0ff */
[----:B------:R-:W-:Y:S01]  /*32790*/  ISETP.GE.U32.AND P4, PT, R18, 0x7f000001, PT ;  /* 0x7f0000011200780c */ /* 0x000fe20003f86070 */
[----:B------:R-:W-:Y:S01]  /*327a0*/  UISETP.GE.U32.AND UP0, UPT, UR9, 0x7f000001, UPT ;  /* 0x7f0000010900788c */ /* 0x000fe2000bf06070 */
[----:B------:R-:W-:Y:S01]  /*327b0*/  ISETP.GE.U32.AND P2, PT, R13, 0x7f000001, PT ;  /* 0x7f0000010d00780c */ /* 0x000fe20003f46070 */
[----:B------:R-:W-:Y:S01]  /*327c0*/  UIADD3 UR4, UPT, UPT, UR9, -0x7f000001, URZ ;  /* 0x80ffffff09047890 */ /* 0x000fe2000fffe0ff */
[----:B------:R-:W-:Y:S01]  /*327d0*/  ISETP.GE.U32.AND P0, PT, R24, 0x7f000001, PT ;  /* 0x7f0000011800780c */ /* 0x000fe20003f06070 */
[----:B------:R-:W-:Y:S01]  /*327e0*/  UISETP.GE.U32.AND UP2, UPT, UR11, 0x7f000001, UPT ;  /* 0x7f0000010b00788c */ /* 0x000fe2000bf46070 */
[----:B------:R-:W-:Y:S01]  /*327f0*/  UIADD3 UR6, UPT, UPT, UR11, -0x7f000001, URZ ;  /* 0x80ffffff0b067890 */ /* 0x000fe2000fffe0ff */
[----:B------:R-:W-:Y:S01]  /*32800*/  USEL UR4, UR4, UR9, UP0 ;  /* 0x0000000904047287 */ /* 0x000fe20008000000 */
[----:B------:R-:W-:Y:S01]  /*32810*/  UISETP.GE.U32.AND UP1, UPT, UR10, 0x7f000001, UPT ;  /* 0x7f0000010a00788c */ /* 0x000fe2000bf26070 */
[----:B------:R-:W-:Y:S01]  /*32820*/  UIADD3 UR5, UPT, UPT, UR10, -0x7f000001, URZ ;  /* 0x80ffffff0a057890 */ /* 0x000fe2000fffe0ff */
[----:B------:R-:W-:Y:S01]  /*32830*/  @P3 IADD3 R19, PT, PT, R19, -0x7f000001, RZ ;  /* 0x80ffffff13133810 */ /* 0x000fe20007ffe0ff */
[----:B------:R-:W-:Y:S01]  /*32840*/  USEL UR6, UR6, UR11, UP2 ;  /* 0x0000000b06067287 */ /* 0x000fe20009000000 */
[----:B------:R-:W-:Y:S01]  /*32850*/  @P1 IADD3 R31, PT, PT, R31, -0x7f000001, RZ ;  /* 0x80ffffff1f1f1810 */ /* 0x000fe20007ffe0ff */
[----:B------:R-:W-:Y:S01]  /*32860*/  USEL UR5, UR5, UR10, UP1 ;  /* 0x0000000a05057287 */ /* 0x000fe20008800000 */
[----:B------:R-:W-:Y:S01]  /*32870*/  @P4 IADD3 R18, PT, PT, R18, -0x7f000001, RZ ;  /* 0x80ffffff12124810 */ /* 0x000fe20007ffe0ff */
[----:B------:R-:W-:Y:S01]  /*32880*/  ISETP.GE.U32.AND P3, PT, R19, UR4, PT ;  /* 0x0000000413007c0c */ /* 0x000fe2000bf66070 */
[----:B------:R-:W-:Y:S01]  /*32890*/  @P2 IADD3 R13, PT, PT, R13, -0x7f000001, RZ ;  /* 0x80ffffff0d0d2810 */ /* 0x000fe20007ffe0ff */
[----:B------:R-:W-:Y:S01]  /*328a0*/  ISETP.GE.U32.AND P2, PT, R31, UR6, PT ;  /* 0x000000061f007c0c */ /* 0x000fe2000bf46070 */
[----:B------:R-:W-:Y:S01]  /*328b0*/  @P0 IADD3 R24, PT, PT, R24, -0x7f000001, RZ ;  /* 0x80ffffff18180810 */ /* 0x000fe20007ffe0ff */
[----:B------:R-:W-:Y:S01]  /*328c0*/  ISETP.GE.U32.AND P1, PT, R18, UR5, PT ;  /* 0x0000000512007c0c */ /* 0x000fe2000bf26070 */
[----:B------:R-:W-:-:S02]  /*328d0*/  IADD3 R26, PT, PT, R19, -UR4, RZ ;  /* 0x80000004131a7c10 */ /* 0x000fc4000fffe0ff */
[----:B------:R-:W-:Y:S01]  /*328e0*/  IADD3 R30, PT, PT, R31, -UR6, RZ ;  /* 0x800000061f1e7c10 */ /* 0x000fe2000fffe0ff */
[----:B------:R-:W-:Y:S01]  /*328f0*/  ISETP.GE.U32.AND P0, PT, R13, R24, PT ;  /* 0x000000180d00720c */ /* 0x000fe20003f06070 */
[----:B------:R-:W-:-:S04]  /*32900*/  IADD3 R28, PT, PT, R18, -UR5, RZ ;  /* 0x80000005121c7c10 */ /* 0x000fc8000fffe0ff */
[----:B------:R-:W-:Y:S02]  /*32910*/  @!P3 IADD3 R26, PT, PT, R26, 0x7f000001, RZ ;  /* 0x7f0000011a1ab810 */ /* 0x000fe40007ffe0ff */
[----:B------:R-:W-:Y:S02]  /*32920*/  IADD3 R24, PT, PT, -R24, R13, RZ ;  /* 0x0000000d18187210 */ /* 0x000fe40007ffe1ff */
[----:B------:R-:W-:Y:S02]  /*32930*/  @!P2 IADD3 R30, PT, PT, R30, 0x7f000001, RZ ;  /* 0x7f0000011e1ea810 */ /* 0x000fe40007ffe0ff */
[----:B------:R-:W-:Y:S01]  /*32940*/  @!P1 IADD3 R28, PT, PT, R28, 0x7f000001, RZ ;  /* 0x7f0000011c1c9810 */ /* 0x000fe20007ffe0ff */
[----:B--2---:R-:W-:Y:S01]  /*32950*/  IMAD.WIDE.U32 R18, R27, R26, RZ ;  /* 0x0000001a1b127225 */ /* 0x004fe200078e00ff */
[----:B------:R-:W-:-:S03]  /*32960*/  @!P0 IADD3 R24, PT, PT, R24, 0x7f000001, RZ ;  /* 0x7f00000118188810 */ /* 0x000fc60007ffe0ff */
[----:B---3--:R-:W-:-:S04]  /*32970*/  IMAD.WIDE.U32 R12, R25, R30, RZ ;  /* 0x0000001e190c7225 */ /* 0x008fc800078e00ff */
[----:B------:R-:W-:Y:S02]  /*32980*/  IMAD R29, R18, 0x7effffff, RZ ;  /* 0x7effffff121d7824 */ /* 0x000fe400078e02ff */
[----:B------:R-:W-:-:S04]  /*32990*/  IMAD.WIDE.U32 R16, R27, R28, RZ ;  /* 0x0000001c1b107225 */ /* 0x000fc800078e00ff */
[----:B------:R-:W-:Y:S02]  /*329a0*/  IMAD R33, R12, 0x7effffff, RZ ;  /* 0x7effffff0c217824 */ /* 0x000fe400078e02ff */
[----:B------:R-:W-:-:S04]  /*329b0*/  IMAD.HI.U32 R32, R29, 0x7f000001, R18 ;  /* 0x7f0000011d207827 */ /* 0x000fc800078e0012 */
[----:B------:R-:W-:-:S04]  /*329c0*/  IMAD.WIDE.U32 R14, R27, R24, RZ ;  /* 0x000000181b0e7225 */ /* 0x000fc800078e00ff */
[----:B------:R-:W-:Y:S02]  /*329d0*/  IMAD R31, R16, 0x7effffff, RZ ;  /* 0x7effffff101f7824 */ /* 0x000fe400078e02ff */
[----:B------:R-:W-:Y:S01]  /*329e0*/  IMAD.HI.U32 R33, R33, 0x7f000001, R12 ;  /* 0x7f00000121217827 */ /* 0x000fe200078e000c */
[----:B------:R-:W-:-:S03]  /*329f0*/  ISETP.GE.U32.AND P0, PT, R32, 0x7f000001, PT ;  /* 0x7f0000012000780c */ /* 0x000fc60003f06070 */
[----:B------:R-:W-:Y:S02]  /*32a00*/  IMAD R29, R14, 0x7effffff, RZ ;  /* 0x7effffff0e1d7824 */ /* 0x000fe400078e02ff */
[----:B------:R-:W-:Y:S01]  /*32a10*/  IMAD.WIDE.U32 R18, R27, R30, RZ ;  /* 0x0000001e1b127225 */ /* 0x000fe200078e00ff */
[----:B------:R-:W-:-:S03]  /*32a20*/  ISETP.GE.U32.AND P1, PT, R33, 0x7f000001, PT ;  /* 0x7f0000012100780c */ /* 0x000fc60003f26070 */
[----:B------:R-:W-:-:S04]  /*32a30*/  IMAD.HI.U32 R35, R31, 0x7f000001, R16 ;  /* 0x7f0000011f237827 */ /* 0x000fc800078e0010 */
[----:B------:R-:W-:Y:S01]  /*32a40*/  IMAD.HI.U32 R31, R29, 0x7f000001, R14 ;  /* 0x7f0000011d1f7827 */ /* 0x000fe200078e000e */
[----:B------:R-:W-:-:S03]  /*32a50*/  ISETP.GE.U32.AND P2, PT, R35, 0x7f000001, PT ;  /* 0x7f0000012300780c */ /* 0x000fc60003f46070 */
[----:B------:R-:W-:Y:S02]  /*32a60*/  IMAD R17, R18, 0x7effffff, RZ ;  /* 0x7effffff12117824 */ /* 0x000fe400078e02ff */
[----:B------:R-:W-:-:S04]  /*32a70*/  IMAD.WIDE.U32 R14, R25, R24, RZ ;  /* 0x00000018190e7225 */ /* 0x000fc800078e00ff */
[----:B------:R-:W-:-:S04]  /*32a80*/  IMAD.HI.U32 R18, R17, 0x7f000001, R18 ;  /* 0x7f00000111127827 */ /* 0x000fc800078e0012 */
[----:B------:R-:W-:Y:S02]  /*32a90*/  IMAD R19, R14, 0x7effffff, RZ ;  /* 0x7effffff0e137824 */ /* 0x000fe400078e02ff */
[C---:B------:R-:W-:Y:S01]  /*32aa0*/  IMAD.WIDE.U32 R12, R25.reuse, R26, RZ ;  /* 0x0000001a190c7225 */ /* 0x040fe200078e00ff */
[----:B------:R-:W-:Y:S01]  /*32ab0*/  ISETP.GE.U32.AND P3, PT, R18, 0x7f000001, PT ;  /* 0x7f0000011200780c */ /* 0x000fe20003f66070 */
[----:B------:R-:W-:Y:S02]  /*32ac0*/  @P0 IADD3 R32, PT, PT, R32, -0x7f000001, RZ ;  /* 0x80ffffff20200810 */ /* 0x000fe40007ffe0ff */
[----:B------:R-:W-:Y:S01]  /*32ad0*/  IMAD.WIDE.U32 R16, R25, R28, RZ ;  /* 0x0000001c19107225 */ /* 0x000fe200078e00ff */
[----:B------:R-:W-:-:S03]  /*32ae0*/  ISETP.GE.U32.AND P4, PT, R31, 0x7f000001, PT ;  /* 0x7f0000011f00780c */ /* 0x000fc60003f86070 */
[----:B------:R-:W-:Y:S01]  /*32af0*/  IMAD.HI.U32 R25, R19, 0x7f000001, R14 ;  /* 0x7f00000113197827 */ /* 0x000fe200078e000e */
[----:B------:R-:W-:-:S03]  /*32b00*/  @P1 IADD3 R33, PT, PT, R33, -0x7f000001, RZ ;  /* 0x80ffffff21211810 */ /* 0x000fc60007ffe0ff */
[----:B------:R-:W-:Y:S02]  /*32b10*/  IMAD R27, R12, 0x7effffff, RZ ;  /* 0x7effffff0c1b7824 */ /* 0x000fe400078e02ff */
[----:B------:R-:W-:Y:S01]  /*32b20*/  IMAD R15, R16, 0x7effffff, RZ ;  /* 0x7effffff100f7824 */ /* 0x000fe200078e02ff */
[----:B------:R-:W-:Y:S01]  /*32b30*/  ISETP.GE.U32.AND P0, PT, R25, 0x7f000001, PT ;  /* 0x7f0000011900780c */ /* 0x000fe20003f06070 */
[----:B------:R-:W-:Y:S01]  /*32b40*/  IMAD.HI.U32 R36, R27, 0x7f000001, R12 ;  /* 0x7f0000011b247827 */ /* 0x000fe200078e000c */
[----:B------:R-:W-:Y:S01]  /*32b50*/  ISETP.GE.U32.AND P1, PT, R32, 0x7f000001, PT ;  /* 0x7f0000012000780c */ /* 0x000fe20003f26070 */
[----:B------:R-:W-:Y:S02]  /*32b60*/  @P2 IADD3 R35, PT, PT, R35, -0x7f000001, RZ ;  /* 0x80ffffff23232810 */ /* 0x000fe40007ffe0ff */
[----:B----4-:R-:W-:Y:S01]  /*32b70*/  IMAD.WIDE.U32 R12, R23, R30, RZ ;  /* 0x0000001e170c7225 */ /* 0x010fe200078e00ff */
[----:B------:R-:W-:-:S03]  /*32b80*/  ISETP.GE.U32.AND P2, PT, R36, 0x7f000001, PT ;  /* 0x7f0000012400780c */ /* 0x000fc60003f46070 */
[----:B------:R-:W-:Y:S01]  /*32b90*/  IMAD.HI.U32 R29, R15, 0x7f000001, R16 ;  /* 0x7f0000010f1d7827 */ /* 0x000fe200078e0010 */
[----:B------:R-:W-:-:S03]  /*32ba0*/  ISETP.GE.U32.AND P6, PT, R35, 0x7f000001, PT ;  /* 0x7f0000012300780c */ /* 0x000fc60003fc6070 */
[----:B------:R-:W-:Y:S01]  /*32bb0*/  IMAD.WIDE.U32 R14, R33, 0x5fffffa, RZ ;  /* 0x05fffffa210e7825 */ /* 0x000fe200078e00ff */
[----:B------:R-:W-:-:S03]  /*32bc0*/  @P3 IADD3 R18, PT, PT, R18, -0x7f000001, RZ ;  /* 0x80ffffff12123810 */ /* 0x000fc60007ffe0ff */
[----:B------:R-:W-:Y:S02]  /*32bd0*/  IMAD R19, R12, 0x7effffff, RZ ;  /* 0x7effffff0c137824 */ /* 0x000fe400078e02ff */
[----:B------:R-:W-:Y:S01]  /*32be0*/  IMAD R17, R33, 0x6, RZ ;  /* 0x0000000621117824 */ /* 0x000fe200078e02ff */
[----:B------:R-:W-:Y:S01]  /*32bf0*/  @P4 IADD3 R31, PT, PT, R31, -0x7f000001, RZ ;  /* 0x80ffffff1f1f4810 */ /* 0x000fe20007ffe0ff */
[----:B------:R-:W-:-:S04]  /*32c00*/  IMAD.HI.U32 R37, R19, 0x7f000001, R12 ;  /* 0x7f00000113257827 */ /* 0x000fc800078e000c */
[----:B------:R-:W-:Y:S01]  /*32c10*/  IMAD.HI.U32 R16, R17, 0x7f000001, R14 ;  /* 0x7f00000111107827 */ /* 0x000fe200078e000e */
[----:B------:R-:W-:Y:S01]  /*32c20*/  ISETP.GE.U32.AND P5, PT, R29, 0x7f000001, PT ;  /* 0x7f0000011d00780c */ /* 0x000fe20003fa6070 */
[----:B------:R-:W-:Y:S01]  /*32c30*/  ISETP.GE.U32.AND P4, PT, R18, 0x7f000001, PT ;  /* 0x7f0000011200780c */ /* 0x000fe20003f86070 */
[----:B------:R-:W-:Y:S02]  /*32c40*/  @P1 IADD3 R32, PT, PT, R32, -0x7f000001, RZ ;  /* 0x80ffffff20201810 */ /* 0x000fe40007ffe0ff */
[----:B------:R-:W-:Y:S01]  /*32c50*/  @P0 IADD3 R25, PT, PT, R25, -0x7f000001, RZ ;  /* 0x80ffffff19190810 */ /* 0x000fe20007ffe0ff */
[----:B------:R-:W-:Y:S01]  /*32c60*/  ISETP.GE.U32.AND P3, PT, R31, 0x7f000001, PT ;  /* 0x7f0000011f00780c */ /* 0x000fe20003f66070 */
[----:B------:R-:W-:Y:S01]  /*32c70*/  ISETP.GE.U32.AND P1, PT, R16, 0x7f000001, PT ;  /* 0x7f0000011000780c */ /* 0x000fe20003f26070 */
[----:B------:R-:W-:Y:S01]  /*32c80*/  ISETP.GE.U32.AND P0, PT, R37, 0x7f000001, PT ;  /* 0x7f0000012500780c */ /* 0x000fe20003f06070 */
[----:B------:R-:W-:Y:S02]  /*32c90*/  @P2 IADD3 R36, PT, PT, R36, -0x7f000001, RZ ;  /* 0x80ffffff24242810 */ /* 0x000fe40007ffe0ff */
[----:B------:R-:W-:Y:S01]  /*32ca0*/  @P6 IADD3 R35, PT, PT, R35, -0x7f000001, RZ ;  /* 0x80ffffff23236810 */ /* 0x000fe20007ffe0ff */
[----:B------:R-:W-:-:S03]  /*32cb0*/  IMAD.WIDE.U32 R12, R23, R28, RZ ;  /* 0x0000001c170c7225 */ /* 0x000fc600078e00ff */
[----:B------:R-:W-:Y:S01]  /*32cc0*/  IADD3 R27, PT, PT, R35, R36, RZ ;  /* 0x00000024231b7210 */ /* 0x000fe20007ffe0ff */
[----:B------:R-:W-:Y:S01]  /*32cd0*/  IMAD R35, R12, 0x7effffff, RZ ;  /* 0x7effffff0c237824 */ /* 0x000fe200078e02ff */
[----:B------:R-:W-:Y:S02]  /*32ce0*/  @P5 IADD3 R29, PT, PT, R29, -0x7f000001, RZ ;  /* 0x80ffffff1d1d5810 */ /* 0x000fe40007ffe0ff */
[----:B------:R-:W-:Y:S02]  /*32cf0*/  @P4 IADD3 R18, PT, PT, R18, -0x7f000001, RZ ;  /* 0x80ffffff12124810 */ /* 0x000fe40007ffe0ff */
[----:B------:R-:W-:Y:S02]  /*32d00*/  @P3 IADD3 R31, PT, PT, R31, -0x7f000001, RZ ;  /* 0x80ffffff1f1f3810 */ /* 0x000fe40007ffe0ff */
[----:B------:R-:W-:Y:S02]  /*32d10*/  @P1 IADD3 R16, PT, PT, R16, -0x7f000001, RZ ;  /* 0x80ffffff10101810 */ /* 0x000fe40007ffe0ff */
[----:B------:R-:W-:Y:S01]  /*32d20*/  @P0 IADD3 R37, PT, PT, R37, -0x7f000001, RZ ;  /* 0x80ffffff25250810 */ /* 0x000fe20007ffe0ff */
[----:B------:R-:W-:Y:S01]  /*32d30*/  IMAD.HI.U32 R35, R35, 0x7f000001, R12 ;  /* 0x7f00000123237827 */ /* 0x000fe200078e000c */
[----:B------:R-:W-:-:S03]  /*32d40*/  IADD3 R29, PT, PT, R18, R29, RZ ;  /* 0x0000001d121d7210 */ /* 0x000fc60007ffe0ff */
[----:B------:R-:W-:Y:S01]  /*32d50*/  IMAD.WIDE.U32 R14, R23, R24, RZ ;  /* 0x00000018170e7225 */ /* 0x000fe200078e00ff */
[----:B------:R-:W-:Y:S01]  /*32d60*/  IADD3 R31, PT, PT, R31, R16, RZ ;  /* 0x000000101f1f7210 */ /* 0x000fe20007ffe0ff */
[----:B------:R-:W-:Y:S02]  /*32d70*/  ISETP.GE.U32.AND P0, PT, R35, 0x7f000001, PT ;  /* 0x7f0000012300780c */ /* 0x000fe40003f06070 */
[----:B------:R-:W-:-:S04]  /*32d80*/  IMAD.WIDE.U32 R18, R37, 0x5fffffa, RZ ;  /* 0x05fffffa25127825 */ /* 0x000fc800078e00ff */
[----:B------:R-:W-:Y:S01]  /*32d90*/  IMAD.WIDE.U32 R16, R23, R26, RZ ;  /* 0x0000001a17107225 */ /* 0x000fe200078e00ff */
[----:B------:R-:W-:-:S03]  /*32da0*/  IADD3 R25, PT, PT, R32, R25, RZ ;  /* 0x0000001920197210 */ /* 0x000fc60007ffe0ff */
[----:B------:R-:W-:Y:S02]  /*32db0*/  IMAD R23, R14, 0x7effffff, RZ ;  /* 0x7effffff0e177824 */ /* 0x000fe400078e02ff */
[----:B------:R-:W-:Y:S02]  /*32dc0*/  IMAD R37, R37, 0x6, RZ ;  /* 0x0000000625257824 */ /* 0x000fe400078e02ff */
[----:B------:R-:W-:-:S04]  /*32dd0*/  IMAD.WIDE.U32 R12, R22, R26, RZ ;  /* 0x0000001a160c7225 */ /* 0x000fc800078e00ff */
[----:B------:R-:W-:-:S04]  /*32de0*/  IMAD.HI.U32 R32, R23, 0x7f000001, R14 ;  /* 0x7f00000117207827 */ /* 0x000fc800078e000e */
[----:B------:R-:W-:-:S04]  /*32df0*/  IMAD.HI.U32 R38, R37, 0x7f000001, R18 ;  /* 0x7f00000125267827 */ /* 0x000fc800078e0012 */
[----:B------:R-:W-:Y:S02]  /*32e00*/  IMAD R33, R16, 0x7effffff, RZ ;  /* 0x7effffff10217824 */ /* 0x000fe400078e02ff */
[----:B------:R-:W-:Y:S01]  /*32e10*/  IMAD R19, R12, 0x7effffff, RZ ;  /* 0x7effffff0c137824 */ /* 0x000fe200078e02ff */
[----:B------:R-:W-:Y:S01]  /*32e20*/  ISETP.GE.U32.AND P4, PT, R32, 0x7f000001, PT ;  /* 0x7f0000012000780c */ /* 0x000fe20003f86070 */
[----:B------:R-:W-:Y:S01]  /*32e30*/  IMAD.HI.U32 R36, R33, 0x7f000001, R16 ;  /* 0x7f00000121247827 */ /* 0x000fe200078e0010 */
[----:B------:R-:W-:-:S03]  /*32e40*/  @P0 IADD3 R35, PT, PT, R35, -0x7f000001, RZ ;  /* 0x80ffffff23230810 */ /* 0x000fc60007ffe0ff */
[----:B------:R-:W-:-:S04]  /*32e50*/  IMAD.WIDE.U32 R14, R22, R28, RZ ;  /* 0x0000001c160e7225 */ /* 0x000fc800078e00ff */
[----:B------:R-:W-:-:S04]  /*32e60*/  IMAD.HI.U32 R26, R19, 0x7f000001, R12 ;  /* 0x7f000001131a7827 */ /* 0x000fc800078e000c */
[----:B------:R-:W-:Y:S01]  /*32e70*/  IMAD.WIDE.U32 R16, R22, R30, RZ ;  /* 0x0000001e16107225 */ /* 0x000fe200078e00ff */
[----:B------:R-:W-:Y:S01]  /*32e80*/  ISETP.GE.U32.AND P5, PT, R36, 0x7f000001, PT ;  /* 0x7f0000012400780c */ /* 0x000fe20003fa6070 */
[----:B------:R-:W-:Y:S02]  /*32e90*/  ISETP.GE.U32.AND P1, PT, R26, 0x7f000001, PT ;  /* 0x7f0000011a00780c */ /* 0x000fe40003f26070 */
[----:B------:R-:W-:Y:S01]  /*32ea0*/  IMAD R23, R14, 0x7effffff, RZ ;  /* 0x7effffff0e177824 */ /* 0x000fe200078e02ff */
[----:B------:R-:W-:Y:S01]  /*32eb0*/  ISETP.GE.U32.AND P2, PT, R27, 0x7f000001, PT ;  /* 0x7f0000011b00780c */ /* 0x000fe20003f46070 */
[----:B------:R-:W-:Y:S01]  /*32ec0*/  IMAD R33, R16, 0x7effffff, RZ ;  /* 0x7effffff10217824 */ /* 0x000fe200078e02ff */
[----:B------:R-:W-:Y:S01]  /*32ed0*/  ISETP.GE.U32.AND P3, PT, R29, 0x7f000001, PT ;  /* 0x7f0000011d00780c */ /* 0x000fe20003f66070 */
[----:B------:R-:W-:-:S04]  /*32ee0*/  IMAD.HI.U32 R14, R23, 0x7f000001, R14 ;  /* 0x7f000001170e7827 */ /* 0x000fc800078e000e */
[----:B------:R-:W-:-:S04]  /*32ef0*/  IMAD.WIDE.U32 R12, R35, 0x5fffffa, RZ ;  /* 0x05fffffa230c7825 */ /* 0x000fc800078e00ff */
[----:B------:R-:W-:Y:S01]  /*32f00*/  IMAD.HI.U32 R16, R33, 0x7f000001, R16 ;  /* 0x7f00000121107827 */ /* 0x000fe200078e0010 */
[----:B------:R-:W-:-:S03]  /*32f10*/  ISETP.GE.U32.AND P0, PT, R14, 0x7f000001, PT ;  /* 0x7f0000010e00780c */ /* 0x000fc60003f06070 */
[----:B------:R-:W-:Y:S01]  /*32f20*/  IMAD R15, R35, 0x6, RZ ;  /* 0x00000006230f7824 */ /* 0x000fe200078e02ff */
[----:B------:R-:W-:Y:S01]  /*32f30*/  @P4 IADD3 R32, PT, PT, R32, -0x7f000001, RZ ;  /* 0x80ffffff20204810 */ /* 0x000fe20007ffe0ff */
[----:B------:R-:W-:Y:S02]  /*32f40*/  ISETP.GE.U32.AND P4, PT, R16, 0x7f000001, PT ;  /* 0x7f0000011000780c */ /* 0x000fe40003f86070 */
[----:B------:R-:W-:Y:S01]  /*32f50*/  IMAD.HI.U32 R18, R15, 0x7f000001, R12 ;  /* 0x7f0000010f127827 */ /* 0x000fe200078e000c */
[----:B------:R-:W-:Y:S02]  /*32f60*/  @P5 IADD3 R36, PT, PT, R36, -0x7f000001, RZ ;  /* 0x80ffffff24245810 */ /* 0x000fe40007ffe0ff */
[----:B------:R-:W-:Y:S01]  /*32f70*/  @P1 IADD3 R26, PT, PT, R26, -0x7f000001, RZ ;  /* 0x80ffffff1a1a1810 */ /* 0x000fe20007ffe0ff */
[----:B------:R-:W-:Y:S01]  /*32f80*/  IMAD.WIDE.U32 R22, R22, R24, RZ ;  /* 0x0000001816167225 */ /* 0x000fe200078e00ff */
[----:B------:R-:W-:Y:S02]  /*32f90*/  @P2 IADD3 R27, PT, PT, R27, -0x7f000001, RZ ;  /* 0x80ffffff1b1b2810 */ /* 0x000fe40007ffe0ff */
[----:B------:R-:W-:Y:S01]  /*32fa0*/  @P3 IADD3 R29, PT, PT, R29, -0x7f000001, RZ ;  /* 0x80ffffff1d1d3810 */ /* 0x000fe20007ffe0ff */
[----:B------:R-:W-:Y:S01]  /*32fb0*/  ISETP.GE.U32.AND P5, PT, R18, 0x7f000001, PT ;  /* 0x7f0000011200780c */ /* 0x000fe20003fa6070 */
[----:B------:R-:W-:Y:S01]  /*32fc0*/  ISETP.GE.U32.AND P1, PT, R31, 0x7f000001, PT ;  /* 0x7f0000011f00780c */ /* 0x000fe20003f26070 */
[----:B------:R-:W-:Y:S01]  /*32fd0*/  ISETP.GE.U32.AND P3, PT, R38, 0x7f000001, PT ;  /* 0x7f0000012600780c */ /* 0x000fe20003f66070 */
[----:B------:R-:W-:Y:S01]  /*32fe0*/  ISETP.GE.U32.AND P2, PT, R25, 0x7f000001, PT ;  /* 0x7f0000011900780c */ /* 0x000fe20003f46070 */
[----:B------:R-:W-:Y:S01]  /*32ff0*/  IMAD R13, R22, 0x7effffff, RZ ;  /* 0x7effffff160d7824 */ /* 0x000fe200078e02ff */
[----:B------:R-:W-:-:S02]  /*33000*/  @P0 IADD3 R14, PT, PT, R14, -0x7f000001, RZ ;  /* 0x80ffffff0e0e0810 */ /* 0x000fc40007ffe0ff */
[----:B------:R-:W-:Y:S01]  /*33010*/  @P4 IADD3 R16, PT, PT, R16, -0x7f000001, RZ ;  /* 0x80ffffff10104810 */ /* 0x000fe20007ffe0ff */
[----:B------:R-:W-:-:S04]  /*33020*/  IMAD.HI.U32 R22, R13, 0x7f000001, R22 ;  /* 0x7f0000010d167827 */ /* 0x000fc800078e0016 */
[----:B------:R-:W-:Y:S01]  /*33030*/  IMAD.WIDE.U32 R12, R26, 0x5fffffa, RZ ;  /* 0x05fffffa1a0c7825 */ /* 0x000fe200078e00ff */
[----:B------:R-:W-:Y:S01]  /*33040*/  ISETP.GE.U32.AND P0, PT, R22, 0x7f000001, PT ;  /* 0x7f0000011600780c */ /* 0x000fe20003f06070 */
[----:B------:R-:W-:Y:S02]  /*33050*/  @P5 IADD3 R18, PT, PT, R18, -0x7f000001, RZ ;  /* 0x80ffffff12125810 */ /* 0x000fe40007ffe0ff */
[----:B------:R-:W-:Y:S01]  /*33060*/  @P1 IADD3 R31, PT, PT, R31, -0x7f000001, RZ ;  /* 0x80ffffff1f1f1810 */ /* 0x000fe20007ffe0ff */
[----:B------:R-:W-:Y:S01]  /*33070*/  IMAD R23, R14, 0x6, RZ ;  /* 0x000000060e177824 */ /* 0x000fe200078e02ff */
[----:B------:R-:W-:Y:S01]  /*33080*/  @P3 IADD3 R38, PT, PT, R38, -0x7f000001, RZ ;  /* 0x80ffffff26263810 */ /* 0x000fe20007ffe0ff */
[----:B------:R-:W-:Y:S01]  /*33090*/  IMAD.WIDE.U32 R14, R14, 0x5fffffa, RZ ;  /* 0x05fffffa0e0e7825 */ /* 0x000fe200078e00ff */
[----:B------:R-:W-:-:S03]  /*330a0*/  @P2 IADD3 R25, PT, PT, R25, -0x7f000001, RZ ;  /* 0x80ffffff19192810 */ /* 0x000fc60007ffe0ff */
[----:B------:R-:W-:Y:S02]  /*330b0*/  IMAD R33, R16, 0x6, RZ ;  /* 0x0000000610217824 */ /* 0x000fe400078e02ff */
[----:B------:R-:W-:Y:S02]  /*330c0*/  IMAD R19, R26, 0x6, RZ ;  /* 0x000000061a137824 */ /* 0x000fe400078e02ff */
[----:B------:R-:W-:Y:S01]  /*330d0*/  IMAD.WIDE.U32 R16, R16, 0x5fffffa, RZ ;  /* 0x05fffffa10107825 */ /* 0x000fe200078e00ff */
[----:B------:R-:W-:Y:S02]  /*330e0*/  IADD3 R31, PT, PT, R31, R18, RZ ;  /* 0x000000121f1f7210 */ /* 0x000fe40007ffe0ff */
[----:B------:R-:W-:Y:S01]  /*330f0*/  IADD3 R25, PT, PT, R25, R38, RZ ;  /* 0x0000002619197210 */ /* 0x000fe20007ffe0ff */
[----:B------:R-:W-:Y:S01]  /*33100*/  IMAD.HI.U32 R12, R19, 0x7f000001, R12 ;  /* 0x7f000001130c7827 */ /* 0x000fe200078e000c */
[----:B------:R-:W-:Y:S02]  /*33110*/  IADD3 R27, PT, PT, R27, R32, RZ ;  /* 0x000000201b1b7210 */ /* 0x000fe40007ffe0ff */
[----:B------:R-:W-:Y:S01]  /*33120*/  IADD3 R29, PT, PT, R29, R36, RZ ;  /* 0x000000241d1d7210 */ /* 0x000fe20007ffe0ff */
[----:B------:R-:W-:Y:S01]  /*33130*/  IMAD.HI.U32 R24, R23, 0x7f000001, R14 ;  /* 0x7f00000117187827 */ /* 0x000fe200078e000e */
[----:B------:R-:W-:-:S03]  /*33140*/  ISETP.GE.U32.AND P4, PT, R12, 0x7f000001, PT ;  /* 0x7f0000010c00780c */ /* 0x000fc60003f86070 */
[----:B------:R-:W-:Y:S01]  /*33150*/  IMAD.HI.U32 R16, R33, 0x7f000001, R16 ;  /* 0x7f00000121107827 */ /* 0x000fe200078e0010 */
[----:B------:R-:W-:Y:S01]  /*33160*/  ISETP.GE.U32.AND P2, PT, R31, 0x7f000001, PT ;  /* 0x7f0000011f00780c */ /* 0x000fe20003f46070 */
[----:B------:R-:W-:Y:S01]  /*33170*/  @P0 IADD3 R22, PT, PT, R22, -0x7f000001, RZ ;  /* 0x80ffffff16160810 */ /* 0x000fe20007ffe0ff */
[----:B------:R-:W-:Y:S01]  /*33180*/  ISETP.GE.U32.AND P5, PT, R24, 0x7f000001, PT ;  /* 0x7f0000011800780c */ /* 0x000fe20003fa6070 */
[----:B------:R-:W-:Y:S01]  /*33190*/  ISETP.GE.U32.AND P3, PT, R25, 0x7f000001, PT ;  /* 0x7f0000011900780c */ /* 0x000fe20003f66070 */
[----:B------:R-:W-:Y:S01]  /*331a0*/  ISETP.GE.U32.AND P6, PT, R16, 0x7f000001, PT ;  /* 0x7f0000011000780c */ /* 0x000fe20003fc6070 */
[----:B------:R-:W-:Y:S01]  /*331b0*/  ISETP.GE.U32.AND P0, PT, R27, 0x7f000001, PT ;  /* 0x7f0000011b00780c */ /* 0x000fe20003f06070 */
[----:B------:R-:W-:-:S03]  /*331c0*/  ISETP.GE.U32.AND P1, PT, R29, 0x7f000001, PT ;  /* 0x7f0000011d00780c */ /* 0x000fc60003f26070 */
[----:B------:R-:W-:-:S04]  /*331d0*/  @P4 IADD3 R12, PT, PT, R12, -0x7f000001, RZ ;  /* 0x80ffffff0c0c4810 */ /* 0x000fc80007ffe0ff */
[----:B------:R-:W-:Y:S02]  /*331e0*/  @P2 IADD3 R31, PT, PT, R31, -0x7f000001, RZ ;  /* 0x80ffffff1f1f2810 */ /* 0x000fe40007ffe0ff */
[----:B------:R-:W-:Y:S02]  /*331f0*/  @P5 IADD3 R24, PT, PT, R24, -0x7f000001, RZ ;  /* 0x80ffffff18185810 */ /* 0x000fe40007ffe0ff */
[----:B------:R-:W-:Y:S02]  /*33200*/  @P3 IADD3 R25, PT, PT, R25, -0x7f000001, RZ ;  /* 0x80ffffff19193810 */ /* 0x000fe40007ffe0ff */
[----:B------:R-:W-:Y:S02]  /*33210*/  @P6 IADD3 R16, PT, PT, R16, -0x7f000001, RZ ;  /* 0x80ffffff10106810 */ /* 0x000fe40007ffe0ff */
[----:B------:R-:W-:Y:S02]  /*33220*/  @P0 IADD3 R27, PT, PT, R27, -0x7f000001, RZ ;  /* 0x80ffffff1b1b0810 */ /* 0x000fe40007ffe0ff */
[----:B------:R-:W-:-:S02]  /*33230*/  @P1 IADD3 R29, PT, PT, R29, -0x7f000001, RZ ;  /* 0x80ffffff1d1d1810 */ /* 0x000fc40007ffe0ff */
[----:B------:R-:W-:Y:S02]  /*33240*/  IADD3 R14, PT, PT, R31, R12, RZ ;  /* 0x0000000c1f0e7210 */ /* 0x000fe40007ffe0ff */
[----:B------:R-:W-:Y:S02]  /*33250*/  IADD3 R25, PT, PT, R25, R24, RZ ;  /* 0x0000001819197210 */ /* 0x000fe40007ffe0ff */
[----:B------:R-:W-:Y:S02]  /*33260*/  IADD3 R27, PT, PT, R27, R16, RZ ;  /* 0x000000101b1b7210 */ /* 0x000fe40007ffe0ff */
[----:B------:R-:W-:Y:S01]  /*33270*/  IADD3 R29, PT, PT, R29, R22, RZ ;  /* 0x000000161d1d7210 */ /* 0x000fe20007ffe0ff */
        /* <DEDUP_REMOVED lines=23> */
[----:B0-----:R-:W-:-:S05]  /*333f0*/  @P0 IADD3 R14, PT, PT, R14, -0x7f000001, RZ ;  /* 0x80ffffff0e0e0810 */ /* 0x001fca0007ffe0ff */
[----:B------:R-:W-:Y:S04]  /*33400*/  STL [R1+0x110], R14 ;  /* 0x0001100e01007387 */ /* 0x000fe80000100800 */
[----:B------:R-:W-:Y:S04]  /*33410*/  STL [R1+0x114], R16 ;  /* 0x0001141001007387 */ /* 0x000fe80000100800 */
[----:B------:R0:W-:Y:S04]  /*33420*/  STL [R1+0x118], R20 ;  /* 0x0001181401007387 */ /* 0x0001e80000100800 */
[----:B------:R1:W-:Y:S04]  /*33430*/  STL [R1+0x11c], R22 ;  /* 0x00011c1601007387 */ /* 0x0003e80000100800 */
[----:B------:R-:W2:Y:S04]  /*33440*/  LD.E R18, desc[UR14][R8.64+0x260] ;  /* 0x0002600e08127980 */ /* 0x000ea8000c101900 */
[----:B------:R-:W3:Y:S04]  /*33450*/  LD.E R13, desc[UR14][R8.64+0x264] ;  /* 0x0002640e080d7980 */ /* 0x000ee8000c101900 */
[----:B------:R-:W4:Y:S01]  /*33460*/  LD.E R6, desc[UR14][R8.64+0x268] ;  /* 0x0002680e08067980 */ /* 0x000f22000c101900 */
[----:B------:R-:W-:-:S02]  /*33470*/  IADD3 R17, PT, PT, R40, UR9, RZ ;  /* 0x0000000928117c10 */ /* 0x000fc4000fffe0ff */
[----:B------:R-:W-:Y:S01]  /*33480*/  IADD3 R47, PT, PT, R47, UR11, RZ ;  /* 0x0000000b2f2f7c10 */ /* 0x000fe2000fffe0ff */
[----:B------:R-:W4:Y:S02]  /*33490*/  LD.E R19, desc[UR14][R8.64+0x26c] ;  /* 0x00026c0e08137980 */ /* 0x000f24000c101900 */
[----:B------:R-:W-:Y:S02]  /*334a0*/  ISETP.GE.U32.AND P1, PT, R17, 0x7f000001, PT ;  /* 0x7f0000011100780c */ /* 0x000fe40003f26070 */
[----:B------:R-:W-:Y:S01]  /*334b0*/  ISETP.GE.U32.AND P3, PT, R47, 0x7f000001, PT ;  /* 0x7f0000012f00780c */ /* 0x000fe20003f66070 */
[----:B------:R-:W-:Y:S02]  /*334c0*/  IADD3 R12, PT, PT, R41, UR10, RZ ;  /* 0x0000000a290c7c10 */ /* 0x000fe4000fffe0ff */
[----:B------:R-:W-:Y:S01]  /*334d0*/  IADD3 R15, PT, PT, R46, UR7, RZ ;  /* 0x000000072e0f7c10 */ /* 0x000fe2000fffe0ff */
[----:B0-----:R-:W4:Y:S02]  /*334e0*/  LDL R20, [R1+0x110] ;  /* 0x0001100001147983 */ /* 0x001f240000100800 */
[----:B------:R-:W-:-:S02]  /*334f0*/  ISETP.GE.U32.AND P2, PT, R12, 0x7f000001, PT ;  /* 0x7f0000010c00780c */ /* 0x000fc40003f46070 */
[----:B------:R-:W-:Y:S01]  /*33500*/  ISETP.GE.U32.AND P0, PT, R15, 0x7f000001, PT ;  /* 0x7f0000010f00780c */ /* 0x000fe20003f06070 */
[----:B------:R-:W4:Y:S02]  /*33510*/  LDL R9, [R1+0x118] ;  /* 0x0001180001097983 */ /* 0x000f240000100800 */
[----:B------:R-:W-:Y:S02]  /*33520*/  @P1 IADD3 R17, PT, PT, R17, -0x7f000001, RZ ;  /* 0x80ffffff11111810 */ /* 0x000fe40007ffe0ff */
[----:B------:R-:W-:Y:S01]  /*33530*/  @P3 IADD3 R47, PT, PT, R47, -0x7f000001, RZ ;  /* 0x80ffffff2f2f3810 */ /* 0x000fe20007ffe0ff */
[----:B------:R-:W4:Y:S01]  /*33540*/  LDL R8, [R1+0x11c] ;  /* 0x00011c0001087983 */ /* 0x000f220000100800 */
[----:B------:R-:W-:Y:S02]  /*33550*/  IADD3 R48, PT, PT, R48, R17, RZ ;  /* 0x0000001130307210 */ /* 0x000fe40007ffe0ff */
[----:B------:R-:W-:Y:S02]  /*33560*/  IADD3 R50, PT, PT, R50, R47, RZ ;  /* 0x0000002f32327210 */ /* 0x000fe40007ffe0ff */
[----:B------:R-:W-:-:S02]  /*33570*/  @P2 IADD3 R12, PT, PT, R12, -0x7f000001, RZ ;  /* 0x80ffffff0c0c2810 */ /* 0x000fc40007ffe0ff */
[----:B------:R-:W-:Y:S01]  /*33580*/  @P0 IADD3 R15, PT, PT, R15, -0x7f000001, RZ ;  /* 0x80ffffff0f0f0810 */ /* 0x000fe20007ffe0ff */
[----:B-1----:R-:W4:Y:S01]  /*33590*/  LDL.64 R22, [R1+0x100] ;  /* 0x0001000001167983 */ /* 0x002f220000100a00 */
[----:B------:R-:W-:Y:S01]  /*335a0*/  ISETP.GE.U32.AND P1, PT, R48, 0x7f000001, PT ;  /* 0x7f0000013000780c */ /* 0x000fe20003f26070 */
[----:B------:R-:W-:Y:S01]  /*335b0*/  ISETP.GE.U32.AND P3, PT, R50, 0x7f000001, PT ;  /* 0x7f0000013200780c */ /* 0x000fe20003f66070 */
[----:B------:R-:W-:Y:S02]  /*335c0*/  IADD3 R49, PT, PT, R49, R12, RZ ;  /* 0x0000000c31317210 */ /* 0x000fe40007ffe0ff */
[----:B------:R-:W-:Y:S01]  /*335d0*/  IADD3 R42, PT, PT, R42, R15, RZ ;  /* 0x0000000f2a2a7210 */ /* 0x000fe20007ffe0ff */
[----:B------:R-:W4:Y:S02]  /*335e0*/  LDL R12, [R1+0x114] ;  /* 0x00011400010c7983 */ /* 0x000f240000100800 */
[----:B------:R-:W-:Y:S02]  /*335f0*/  ISETP.GE.U32.AND P2, PT, R49, 0x7f000001, PT ;  /* 0x7f0000013100780c */ /* 0x000fe40003f46070 */
[----:B------:R-:W-:-:S04]  /*33600*/  ISETP.GE.U32.AND P0, PT, R42, 0x7f000001, PT ;  /* 0x7f0000012a00780c */ /* 0x000fc80003f06070 */
[----:B------:R-:W-:Y:S02]  /*33610*/  @P1 IADD3 R48, PT, PT, R48, -0x7f000001, RZ ;  /* 0x80ffffff30301810 */ /* 0x000fe40007ffe0ff */
[----:B------:R-:W-:Y:S02]  /*33620*/  @P3 IADD3 R50, PT, PT, R50, -0x7f000001, RZ ;  /* 0x80ffffff32323810 */ /* 0x000fe40007ffe0ff */
[----:B------:R-:W-:Y:S02]  /*33630*/  IADD3 R48, PT, PT, R51, R48, RZ ;  /* 0x0000003033307210 */ /* 0x000fe40007ffe0ff */
[----:B------:R-:W-:Y:S02]  /*33640*/  IADD3 R50, PT, PT, R53, R50, RZ ;  /* 0x0000003235327210 */ /* 0x000fe40007ffe0ff */
[----:B------:R-:W-:Y:S02]  /*33650*/  @P2 IADD3 R49, PT, PT, R49, -0x7f000001, RZ ;  /* 0x80ffffff31312810 */ /* 0x000fe40007ffe0ff */
[----:B------:R-:W-:Y:S01]  /*33660*/  @P0 IADD3 R42, PT, PT, R42, -0x7f000001, RZ ;  /* 0x80ffffff2a2a0810 */ /* 0x000fe20007ffe0ff */
[----:B------:R-:W-:Y:S01]  /*33670*/  ISETP.GE.U32.AND P1, PT, R48, 0x7f000001, PT ;  /* 0x7f0000013000780c */ /* 0x000fe20003f26070 */
[----:B------:R-:W-:Y:S01]  /*33680*/  ISETP.GE.U32.AND P3, PT, R50, 0x7f000001, PT ;  /* 0x7f0000013200780c */ /* 0x000fe20003f66070 */
[----:B------:R-:W-:-:S02]  /*33690*/  IADD3 R49, PT, PT, R52, R49, RZ ;  /* 0x0000003134317210 */ /* 0x000fc40007ffe0ff */
[----:B------:R-:W-:-:S03]  /*336a0*/  IADD3 R43, PT, PT, R43, R42, RZ ;  /* 0x0000002a2b2b7210 */ /* 0x000fc60007ffe0ff */
        /* <DEDUP_REMOVED lines=63> */
[----:B------:R-:W-:-:S03]  /*33aa0*/  @P3 IADD3 R72, PT, PT, R72, -0x7f000001, RZ ;  /* 0x80ffffff48483810 */ /* 0x000fc60007ffe0ff */
[----:B------:R-:W-:Y:S02]  /*33ab0*/  ISETP.GE.U32.AND P1, PT, R73, R70, PT ;  /* 0x000000464900720c */ /* 0x000fe40003f26070 */
[----:B------:R-:W-:Y:S01]  /*33ac0*/  ISETP.GE.U32.AND P3, PT, R75, R72, PT ;  /* 0x000000484b00720c */ /* 0x000fe20003f66070 */
[----:B------:R-:W-:Y:S02]  /*33ad0*/  @P2 IADD3 R71, PT, PT, R71, -0x7f000001, RZ ;  /* 0x80ffffff47472810 */ /* 0x000fe40007ffe0ff */
[----:B------:R-:W-:Y:S02]  /*33ae0*/  @P0 IADD3 R14, PT, PT, R14, -0x7f000001, RZ ;  /* 0x80ffffff0e0e0810 */ /* 0x000fe40007ffe0ff */
[----:B------:R-:W-:Y:S02]  /*33af0*/  IADD3 R15, PT, PT, R73, -R70, RZ ;  /* 0x80000046490f7210 */ /* 0x000fe40007ffe0ff */
[----:B------:R-:W-:Y:S01]  /*33b00*/  IADD3 R25, PT, PT, R75, -R72, RZ ;  /* 0x800000484b197210 */ /* 0x000fe20007ffe0ff */
[----:B------:R-:W-:Y:S01]  /*33b10*/  ISETP.GE.U32.AND P2, PT, R74, R71, PT ;  /* 0x000000474a00720c */ /* 0x000fe20003f46070 */
[CC--:B------:R-:W-:Y:S01]  /*33b20*/  ISETP.GE.U32.AND P0, PT, R45.reuse, R14.reuse, PT ;  /* 0x0000000e2d00720c */ /* 0x0c0fe20003f06070 */
[----:B------:R-:W-:-:S02]  /*33b30*/  IADD3 R21, PT, PT, R45, -R14, RZ ;  /* 0x8000000e2d157210 */ /* 0x000fc40007ffe0ff */
[----:B------:R-:W-:Y:S02]  /*33b40*/  @!P1 IADD3 R15, PT, PT, R15, 0x7f000001, RZ ;  /* 0x7f0000010f0f9810 */ /* 0x000fe40007ffe0ff */
[----:B------:R-:W-:Y:S02]  /*33b50*/  @!P3 IADD3 R25, PT, PT, R25, 0x7f000001, RZ ;  /* 0x7f0000011919b810 */ /* 0x000fe40007ffe0ff */
[----:B------:R-:W-:Y:S01]  /*33b60*/  IADD3 R17, PT, PT, R74, -R71, RZ ;  /* 0x800000474a117210 */ /* 0x000fe20007ffe0ff */
[----:B------:R-:W-:-:S04]  /*33b70*/  IMAD.WIDE.U32 R14, R15, R2, RZ ;  /* 0x000000020f0e7225 */ /* 0x000fc800078e00ff */
[----:B------:R-:W-:Y:S01]  /*33b80*/  @!P2 IADD3 R17, PT, PT, R17, 0x7f000001, RZ ;  /* 0x7f0000011111a810 */ /* 0x000fe20007ffe0ff */
[----:B------:R-:W-:Y:S01]  /*33b90*/  IMAD.WIDE.U32 R24, R25, R2, RZ ;  /* 0x0000000219187225 */ /* 0x000fe200078e00ff */
[----:B------:R-:W-:-:S03]  /*33ba0*/  @!P0 IADD3 R21, PT, PT, R21, 0x7f000001, RZ ;  /* 0x7f00000115158810 */ /* 0x000fc60007ffe0ff */
[----:B------:R-:W-:Y:S02]  /*33bb0*/  IMAD R27, R14, 0x7effffff, RZ ;  /* 0x7effffff0e1b7824 */ /* 0x000fe400078e02ff */
[----:B------:R-:W-:Y:S02]  /*33bc0*/  IMAD R29, R24, 0x7effffff, RZ ;  /* 0x7effffff181d7824 */ /* 0x000fe400078e02ff */
[----:B------:R-:W-:-:S04]  /*33bd0*/  IMAD.HI.U32 R30, R27, 0x7f000001, R14 ;  /* 0x7f0000011b1e7827 */ /* 0x000fc800078e000e */
[----:B------:R-:W-:Y:S01]  /*33be0*/  IMAD.WIDE.U32 R16, R17, R2, RZ ;  /* 0x0000000211107225 */ /* 0x000fe200078e00ff */
[----:B------:R-:W-:-:S03]  /*33bf0*/  ISETP.GE.U32.AND P1, PT, R30, 0x7f000001, PT ;  /* 0x7f0000011e00780c */ /* 0x000fc60003f26070 */
[----:B------:R-:W-:-:S04]  /*33c00*/  IMAD.WIDE.U32 R14, R21, R2, RZ ;  /* 0x00000002150e7225 */ /* 0x000fc800078e00ff */
[----:B------:R-:W-:-:S04]  /*33c10*/  IMAD.HI.U32 R34, R29, 0x7f000001, R24 ;  /* 0x7f0000011d227827 */ /* 0x000fc800078e0018 */
[----:B------:R-:W-:Y:S01]  /*33c20*/  IMAD R27, R16, 0x7effffff, RZ ;  /* 0x7effffff101b7824 */ /* 0x000fe200078e02ff */
[----:B------:R-:W-:Y:S01]  /*33c30*/  ISETP.GE.U32.AND P3, PT, R34, 0x7f000001, PT ;  /* 0x7f0000012200780c */ /* 0x000fe20003f66070 */
[----:B------:R-:W-:Y:S02]  /*33c40*/  IMAD R21, R14, 0x7effffff, RZ ;  /* 0x7effffff0e157824 */ /* 0x000fe400078e02ff */
[----:B------:R-:W-:-:S04]  /*33c50*/  IMAD.HI.U32 R32, R27, 0x7f000001, R16 ;  /* 0x7f0000011b207827 */ /* 0x000fc800078e0010 */
[----:B------:R-:W-:Y:S01]  /*33c60*/  IMAD.HI.U32 R28, R21, 0x7f000001, R14 ;  /* 0x7f000001151c7827 */ /* 0x000fe200078e000e */
[----:B------:R-:W-:Y:S01]  /*33c70*/  ISETP.GE.U32.AND P2, PT, R32, 0x7f000001, PT ;  /* 0x7f0000012000780c */ /* 0x000fe20003f46070 */
[----:B------:R-:W-:-:S03]  /*33c80*/  @P1 IADD3 R30, PT, PT, R30, -0x7f000001, RZ ;  /* 0x80ffffff1e1e1810 */ /* 0x000fc60007ffe0ff */
[----:B------:R-:W-:Y:S01]  /*33c90*/  ISETP.GE.U32.AND P0, PT, R28, 0x7f000001, PT ;  /* 0x7f0000011c00780c */ /* 0x000fe20003f06070 */
[----:B------:R-:W-:-:S08]  /*33ca0*/  @P3 IADD3 R34, PT, PT, R34, -0x7f000001, RZ ;  /* 0x80ffffff22223810 */ /* 0x000fd00007ffe0ff */
[----:B------:R-:W-:-:S04]  /*33cb0*/  @P2 IADD3 R32, PT, PT, R32, -0x7f000001, RZ ;  /* 0x80ffffff20202810 */ /* 0x000fc80007ffe0ff */
[----:B------:R-:W-:Y:S01]  /*33cc0*/  @P0 IADD3 R28, PT, PT, R28, -0x7f000001, RZ ;  /* 0x80ffffff1c1c0810 */ /* 0x000fe20007ffe0ff */
[----:B--2---:R-:W-:-:S04]  /*33cd0*/  IMAD.WIDE.U32 R16, R18, R30, RZ ;  /* 0x0000001e12107225 */ /* 0x004fc800078e00ff */
[----:B---3--:R-:W-:-:S04]  /*33ce0*/  IMAD.WIDE.U32 R26, R13, R34, RZ ;  /* 0x000000220d1a7225 */ /* 0x008fc800078e00ff */
        /* <DEDUP_REMOVED lines=10> */
[----:B------:R-:W-:-:S04]  /*33d90*/  IMAD.WIDE.U32 R16, R18, R34, RZ ;  /* 0x0000002212107225 */ /* 0x000fc800078e00ff */
[----:B------:R-:W-:-:S04]  /*33da0*/  IMAD.HI.U32 R18, R29, 0x7f000001, R24 ;  /* 0x7f0000011d127827 */ /* 0x000fc800078e0018 */
[----:B------:R-:W-:-:S04]  /*33db0*/  IMAD.HI.U32 R29, R21, 0x7f000001, R14 ;  /* 0x7f000001151d7827 */ /* 0x000fc800078e000e */
[----:B------:R-:W-:Y:S02]  /*33dc0*/  IMAD R21, R16, 0x7effffff, RZ ;  /* 0x7effffff10157824 */ /* 0x000fe400078e02ff */
[----:B------:R-:W-:Y:S01]  /*33dd0*/  IMAD.WIDE.U32 R14, R13, R28, RZ ;  /* 0x0000001c0d0e7225 */ /* 0x000fe200078e00ff */
[----:B------:R-:W-:-:S03]  /*33de0*/  @P0 IADD3 R2, PT, PT, R2, -0x7f000001, RZ ;  /* 0x80ffffff02020810 */ /* 0x000fc60007ffe0ff */
[----:B------:R-:W-:Y:S01]  /*33df0*/  IMAD.HI.U32 R26, R21, 0x7f000001, R16 ;  /* 0x7f000001151a7827 */ /* 0x000fe200078e0010 */
[----:B------:R-:W-:-:S03]  /*33e00*/  ISETP.GE.U32.AND P4, PT, R29, 0x7f000001, PT ;  /* 0x7f0000011d00780c */ /* 0x000fc60003f86070 */
[----:B------:R-:W-:Y:S02]  /*33e10*/  IMAD R21, R14, 0x7effffff, RZ ;  /* 0x7effffff0e157824 */ /* 0x000fe400078e02ff */
[C---:B------:R-:W-:Y:S01]  /*33e20*/  IMAD.WIDE.U32 R24, R13.reuse, R30, RZ ;  /* 0x0000001e0d187225 */ /* 0x040fe200078e00ff */
[----:B------:R-:W-:Y:S01]  /*33e30*/  ISETP.GE.U32.AND P2, PT, R18, 0x7f000001, PT ;  /* 0x7f0000011200780c */ /* 0x000fe20003f46070 */
[----:B------:R-:W-:Y:S02]  /*33e40*/  ISETP.GE.U32.AND P3, PT, R26, 0x7f000001, PT ;  /* 0x7f0000011a00780c */ /* 0x000fe40003f66070 */
[----:B------:R-:W-:Y:S01]  /*33e50*/  IMAD.WIDE.U32 R16, R13, R32, RZ ;  /* 0x000000200d107225 */ /* 0x000fe200078e00ff */
[----:B------:R-:W-:Y:S01]  /*33e60*/  @P1 IADD3 R33, PT, PT, R33, -0x7f000001, RZ ;  /* 0x80ffffff21211810 */ /* 0x000fe20007ffe0ff */
[----:B------:R-:W-:Y:S02]  /*33e70*/  ISETP.GE.U32.AND P1, PT, R2, 0x7f000001, PT ;  /* 0x7f0000010200780c */ /* 0x000fe40003f26070 */
[----:B------:R-:W-:-:S04]  /*33e80*/  IMAD.HI.U32 R21, R21, 0x7f000001, R14 ;  /* 0x7f00000115157827 */ /* 0x000fc800078e000e */
[----:B------:R-:W-:Y:S02]  /*33e90*/  IMAD R27, R24, 0x7effffff, RZ ;  /* 0x7effffff181b7824 */ /* 0x000fe400078e02ff */
[----:B------:R-:W-:Y:S01]  /*33ea0*/  IMAD R13, R16, 0x7effffff, RZ ;  /* 0x7effffff100d7824 */ /* 0x000fe200078e02ff */
[----:B------:R-:W-:Y:S01]  /*33eb0*/  ISETP.GE.U32.AND P0, PT, R21, 0x7f000001, PT ;  /* 0x7f0000011500780c */ /* 0x000fe20003f06070 */
[----:B------:R-:W-:-:S04]  /*33ec0*/  IMAD.HI.U32 R27, R27, 0x7f000001, R24 ;  /* 0x7f0000011b1b7827 */ /* 0x000fc800078e0018 */
[----:B------:R-:W-:-:S04]  /*33ed0*/  IMAD.WIDE.U32 R14, R33, 0x5fffffa, RZ ;  /* 0x05fffffa210e7825 */ /* 0x000fc800078e00ff */
[----:B----4-:R-:W-:-:S04]  /*33ee0*/  IMAD.WIDE.U32 R24, R6, R34, RZ ;  /* 0x0000002206187225 */ /* 0x010fc800078e00ff */
[----:B------:R-:W-:-:S04]  /*33ef0*/  IMAD.HI.U32 R31, R13, 0x7f000001, R16 ;  /* 0x7f0000010d1f7827 */ /* 0x000fc800078e0010 */
[----:B------:R-:W-:Y:S01]  /*33f00*/  IMAD R13, R33, 0x6, RZ ;  /* 0x00000006210d7824 */ /* 0x000fe200078e02ff */
[----:B------:R-:W-:Y:S01]  /*33f10*/  @P4 IADD3 R29, PT, PT, R29, -0x7f000001, RZ ;  /* 0x80ffffff1d1d4810 */ /* 0x000fe20007ffe0ff */
[----:B------:R-:W-:Y:S01]  /*33f20*/  IMAD R17, R24, 0x7effffff, RZ ;  /* 0x7effffff18117824 */ /* 0x000fe200078e02ff */
[----:B------:R-:W-:Y:S01]  /*33f30*/  @P2 IADD3 R18, PT, PT, R18, -0x7f000001, RZ ;  /* 0x80ffffff12122810 */ /* 0x000fe20007ffe0ff */
[----:B------:R-:W-:Y:S01]  /*33f40*/  IMAD.HI.U32 R16, R13, 0x7f000001, R14 ;  /* 0x7f0000010d107827 */ /* 0x000fe200078e000e */
[----:B------:R-:W-:Y:S02]  /*33f50*/  @P3 IADD3 R26, PT, PT, R26, -0x7f000001, RZ ;  /* 0x80ffffff1a1a3810 */ /* 0x000fe40007ffe0ff */
[----:B------:R-:W-:Y:S01]  /*33f60*/  @P1 IADD3 R2, PT, PT, R2, -0x7f000001, RZ ;  /* 0x80ffffff02021810 */ /* 0x000fe20007ffe0ff */
[----:B------:R-:W-:Y:S01]  /*33f70*/  IMAD.HI.U32 R35, R17, 0x7f000001, R24 ;  /* 0x7f00000111237827 */ /* 0x000fe200078e0018 */
[----:B------:R-:W-:Y:S01]  /*33f80*/  ISETP.GE.U32.AND P3, PT, R29, 0x7f000001, PT ;  /* 0x7f0000011d00780c */ /* 0x000fe20003f66070 */
[----:B------:R-:W-:Y:S01]  /*33f90*/  ISETP.GE.U32.AND P1, PT, R16, 0x7f000001, PT ;  /* 0x7f0000011000780c */ /* 0x000fe20003f26070 */
[----:B------:R-:W-:Y:S01]  /*33fa0*/  ISETP.GE.U32.AND P2, PT, R27, 0x7f000001, PT ;  /* 0x7f0000011b00780c */ /* 0x000fe20003f46070 */
[----:B------:R-:W-:Y:S01]  /*33fb0*/  ISETP.GE.U32.AND P6, PT, R18, 0x7f000001, PT ;  /* 0x7f0000011200780c */ /* 0x000fe20003fc6070 */
[----:B------:R-:W-:Y:S01]  /*33fc0*/  ISETP.GE.U32.AND P5, PT, R31, 0x7f000001, PT ;  /* 0x7f0000011f00780c */ /* 0x000fe20003fa6070 */
[----:B------:R-:W-:Y:S01]  /*33fd0*/  ISETP.GE.U32.AND P4, PT, R26, 0x7f000001, PT ;  /* 0x7f0000011a00780c */ /* 0x000fe20003f86070 */
[----:B------:R-:W-:Y:S01]  /*33fe0*/  @P0 IADD3 R21, PT, PT, R21, -0x7f000001, RZ ;  /* 0x80ffffff15150810 */ /* 0x000fe20007ffe0ff */
[----:B------:R-:W-:Y:S01]  /*33ff0*/  ISETP.GE.U32.AND P0, PT, R35, 0x7f000001, PT ;  /* 0x7f0000012300780c */ /* 0x000fe20003f06070 */
[----:B------:R-:W-:-:S04]  /*34000*/  IMAD.WIDE.U32 R24, R6, R32, RZ ;  /* 0x0000002006187225 */ /* 0x000fc800078e00ff */
[----:B------:R-:W-:Y:S01]  /*34010*/  IMAD R33, R24, 0x7effffff, RZ ;  /* 0x7effffff18217824 */ /* 0x000fe200078e02ff */
[----:B------:R-:W-:Y:S02]  /*34020*/  @P3 IADD3 R29, PT, PT, R29, -0x7f000001, RZ ;  /* 0x80ffffff1d1d3810 */ /* 0x000fe40007ffe0ff */
[----:B------:R-:W-:Y:S02]  /*34030*/  @P1 IADD3 R16, PT, PT, R16, -0x7f000001, RZ ;  /* 0x80ffffff10101810 */ /* 0x000fe40007ffe0ff */
[----:B------:R-:W-:Y:S02]  /*34040*/  @P2 IADD3 R27, PT, PT, R27, -0x7f000001, RZ ;  /* 0x80ffffff1b1b2810 */ /* 0x000fe40007ffe0ff */
[----:B------:R-:W-:Y:S02]  /*34050*/  @P6 IADD3 R18, PT, PT, R18, -0x7f000001, RZ ;  /* 0x80ffffff12126810 */ /* 0x000fe40007ffe0ff */
[----:B------:R-:W-:Y:S02]  /*34060*/  @P5 IADD3 R31, PT, PT, R31, -0x7f000001, RZ ;  /* 0x80ffffff1f1f5810 */ /* 0x000fe40007ffe0ff */
[----:B------:R-:W-:Y:S01]  /*34070*/  @P4 IADD3 R26, PT, PT, R26, -0x7f000001, RZ ;  /* 0x80ffffff1a1a4810 */ /* 0x000fe20007ffe0ff */
[----:B------:R-:W-:Y:S01]  /*34080*/  IMAD.WIDE.U32 R14, R6, R28, RZ ;  /* 0x0000001c060e7225 */ /* 0x000fe200078e00ff */
[----:B------:R-:W-:-:S02]  /*34090*/  @P0 IADD3 R35, PT, PT, R35, -0x7f000001, RZ ;  /* 0x80ffffff23230810 */ /* 0x000fc40007ffe0ff */
[----:B------:R-:W-:Y:S02]  /*340a0*/  IADD3 R2, PT, PT, R2, R21, RZ ;  /* 0x0000001502027210 */ /* 0x000fe40007ffe0ff */
[----:B------:R-:W-:Y:S01]  /*340b0*/  IADD3 R21, PT, PT, R29, R16, RZ ;  /* 0x000000101d157210 */ /* 0x000fe20007ffe0ff */
[----:B------:R-:W-:Y:S01]  /*340c0*/  IMAD.HI.U32 R36, R33, 0x7f000001, R24 ;  /* 0x7f00000121247827 */ /* 0x000fe200078e0018 */
[----:B------:R-:W-:Y:S02]  /*340d0*/  IADD3 R13, PT, PT, R18, R27, RZ ;  /* 0x0000001b120d7210 */ /* 0x000fe40007ffe0ff */
[----:B------:R-:W-:Y:S01]  /*340e0*/  IADD3 R18, PT, PT, R26, R31, RZ ;  /* 0x0000001f1a127210 */ /* 0x000fe20007ffe0ff */
[----:B------:R-:W-:Y:S01]  /*340f0*/  IMAD R29, R14, 0x7effffff, RZ ;  /* 0x7effffff0e1d7824 */ /* 0x000fe200078e02ff */
[----:B------:R-:W-:Y:S01]  /*34100*/  ISETP.GE.U32.AND P0, PT, R36, 0x7f000001, PT ;  /* 0x7f0000012400780c */ /* 0x000fe20003f06070 */
[----:B------:R-:W-:-:S04]  /*34110*/  IMAD.WIDE.U32 R26, R35, 0x5fffffa, RZ ;  /* 0x05fffffa231a7825 */ /* 0x000fc800078e00ff */
[----:B------:R-:W-:-:S04]  /*34120*/  IMAD.WIDE.U32 R16, R6, R30, RZ ;  /* 0x0000001e06107225 */ /* 0x000fc800078e00ff */
[----:B------:R-:W-:Y:S02]  /*34130*/  IMAD R35, R35, 0x6, RZ ;  /* 0x0000000623237824 */ /* 0x000fe400078e02ff */
[----:B------:R-:W-:-:S04]  /*34140*/  IMAD.HI.U32 R6, R29, 0x7f000001, R14 ;  /* 0x7f0000011d067827 */ /* 0x000fc800078e000e */
[----:B------:R-:W-:-:S04]  /*34150*/  IMAD.WIDE.U32 R14, R19, R30, RZ ;  /* 0x0000001e130e7225 */ /* 0x000fc800078e00ff */
[----:B------:R-:W-:Y:S02]  /*34160*/  IMAD R31, R16, 0x7effffff, RZ ;  /* 0x7effffff101f7824 */ /* 0x000fe400078e02ff */
[----:B------:R-:W-:-:S04]  /*34170*/  IMAD.HI.U32 R35, R35, 0x7f000001, R26 ;  /* 0x7f00000123237827 */ /* 0x000fc800078e001a */
[----:B------:R-:W-:Y:S02]  /*34180*/  IMAD R27, R14, 0x7effffff, RZ ;  /* 0x7effffff0e1b7824 */ /* 0x000fe400078e02ff */
[----:B------:R-:W-:Y:S01]  /*34190*/  IMAD.HI.U32 R33, R31, 0x7f000001, R16 ;  /* 0x7f0000011f217827 */ /* 0x000fe200078e0010 */
[----:B------:R-:W-:-:S03]  /*341a0*/  ISETP.GE.U32.AND P4, PT, R6, 0x7f000001, PT ;  /* 0x7f0000010600780c */ /* 0x000fc60003f86070 */
[----:B------:R-:W-:Y:S01]  /*341b0*/  IMAD.WIDE.U32 R16, R19, R32, RZ ;  /* 0x0000002013107225 */ /* 0x000fe200078e00ff */
[----:B------:R-:W-:-:S03]  /*341c0*/  @P0 IADD3 R36, PT, PT, R36, -0x7f000001, RZ ;  /* 0x80ffffff24240810 */ /* 0x000fc60007ffe0ff */
[----:B------:R-:W-:Y:S01]  /*341d0*/  IMAD.HI.U32 R27, R27, 0x7f000001, R14 ;  /* 0x7f0000011b1b7827 */ /* 0x000fe200078e000e */
[----:B------:R-:W-:-:S03]  /*341e0*/  ISETP.GE.U32.AND P5, PT, R33, 0x7f000001, PT ;  /* 0x7f0000012100780c */ /* 0x000fc60003fa6070 */
[----:B------:R-:W-:Y:S01]  /*341f0*/  IMAD.WIDE.U32 R24, R19, R34, RZ ;  /* 0x0000002213187225 */ /* 0x000fe200078e00ff */
[----:B------:R-:W-:Y:S01]  /*34200*/  ISETP.GE.U32.AND P1, PT, R27, 0x7f000001, PT ;  /* 0x7f0000011b00780c */ /* 0x000fe20003f26070 */
[----:B------:R-:W-:Y:S02]  /*34210*/  ISETP.GE.U32.AND P2, PT, R13, 0x7f000001, PT ;  /* 0x7f0000010d00780c */ /* 0x000fe40003f46070 */
[----:B------:R-:W-:Y:S01]  /*34220*/  IMAD R29, R16, 0x7effffff, RZ ;  /* 0x7effffff101d7824 */ /* 0x000fe200078e02ff */
[----:B------:R-:W-:Y:S01]  /*34230*/  ISETP.GE.U32.AND P3, PT, R18, 0x7f000001, PT ;  /* 0x7f0000011200780c */ /* 0x000fe20003f66070 */
[----:B------:R-:W-:Y:S02]  /*34240*/  IMAD R31, R24, 0x7effffff, RZ ;  /* 0x7effffff181f7824 */ /* 0x000fe400078e02ff */
[----:B------:R-:W-:-:S04]  /*34250*/  IMAD.HI.U32 R29, R29, 0x7f000001, R16 ;  /* 0x7f0000011d1d7827 */ /* 0x000fc800078e0010 */
[----:B------:R-:W-:-:S04]  /*34260*/  IMAD.WIDE.U32 R14, R36, 0x5fffffa, RZ ;  /* 0x05fffffa240e7825 */ /* 0x000fc800078e00ff */
[----:B------:R-:W-:-:S04]  /*34270*/  IMAD.WIDE.U32 R16, R19, R28, RZ ;  /* 0x0000001c13107225 */ /* 0x000fc800078e00ff */
[----:B------:R-:W-:-:S04]  /*34280*/  IMAD.HI.U32 R26, R31, 0x7f000001, R24 ;  /* 0x7f0000011f1a7827 */ /* 0x000fc800078e0018 */
[----:B------:R-:W-:Y:S01]  /*34290*/  IMAD R19, R36, 0x6, RZ ;  /* 0x0000000624137824 */ /* 0x000fe200078e02ff */
[----:B------:R-:W-:Y:S01]  /*342a0*/  ISETP.GE.U32.AND P0, PT, R29, 0x7f000001, PT ;  /* 0x7f0000011d00780c */ /* 0x000fe20003f06070 */
[----:B------:R-:W-:Y:S01]  /*342b0*/  @P4 IADD3 R6, PT, PT, R6, -0x7f000001, RZ ;  /* 0x80ffffff06064810 */ /* 0x000fe20007ffe0ff */
[----:B------:R-:W-:Y:S01]  /*342c0*/  ISETP.GE.U32.AND P4, PT, R26, 0x7f000001, PT ;  /* 0x7f0000011a00780c */ /* 0x000fe20003f86070 */
[----:B------:R-:W-:Y:S01]  /*342d0*/  IMAD.HI.U32 R24, R19, 0x7f000001, R14 ;  /* 0x7f00000113187827 */ /* 0x000fe200078e000e */
[----:B------:R-:W-:Y:S02]  /*342e0*/  @P5 IADD3 R33, PT, PT, R33, -0x7f000001, RZ ;  /* 0x80ffffff21215810 */ /* 0x000fe40007ffe0ff */
[----:B------:R-:W-:Y:S02]  /*342f0*/  @P1 IADD3 R27, PT, PT, R27, -0x7f000001, RZ ;  /* 0x80ffffff1b1b1810 */ /* 0x000fe40007ffe0ff */
[----:B------:R-:W-:Y:S02]  /*34300*/  @P2 IADD3 R13, PT, PT, R13, -0x7f000001, RZ ;  /* 0x80ffffff0d0d2810 */ /* 0x000fe40007ffe0ff */
[----:B------:R-:W-:Y:S01]  /*34310*/  @P3 IADD3 R18, PT, PT, R18, -0x7f000001, RZ ;  /* 0x80ffffff12123810 */ /* 0x000fe20007ffe0ff */
[----:B------:R-:W-:Y:S01]  /*34320*/  ISETP.GE.U32.AND P5, PT, R24, 0x7f000001, PT ;  /* 0x7f0000011800780c */ /* 0x000fe20003fa6070 */
[----:B------:R-:W-:Y:S01]  /*34330*/  ISETP.GE.U32.AND P1, PT, R21, 0x7f000001, PT ;  /* 0x7f0000011500780c */ /* 0x000fe20003f26070 */
[----:B------:R-:W-:Y:S01]  /*34340*/  ISETP.GE.U32.AND P3, PT, R35, 0x7f000001, PT ;  /* 0x7f0000012300780c */ /* 0x000fe20003f66070 */
[----:B------:R-:W-:Y:S01]  /*34350*/  ISETP.GE.U32.AND P2, PT, R2, 0x7f000001, PT ;  /* 0x7f0000010200780c */ /* 0x000fe20003f46070 */
[----:B------:R-:W-:Y:S01]  /*34360*/  IMAD R15, R16, 0x7effffff, RZ ;  /* 0x7effffff100f7824 */ /* 0x000fe200078e02ff */
[----:B------:R-:W-:-:S03]  /*34370*/  @P0 IADD3 R29, PT, PT, R29, -0x7f000001, RZ ;  /* 0x80ffffff1d1d0810 */ /* 0x000fc60007ffe0ff */
[----:B------:R-:W-:Y:S01]  /*34380*/  IMAD.HI.U32 R31, R15, 0x7f000001, R16 ;  /* 0x7f0000010f1f7827 */ /* 0x000fe200078e0010 */
[----:B------:R-:W-:Y:S02]  /*34390*/  @P4 IADD3 R26, PT, PT, R26, -0x7f000001, RZ ;  /* 0x80ffffff1a1a4810 */ /* 0x000fe40007ffe0ff */
[----:B------:R-:W-:Y:S02]  /*343a0*/  IADD3 R13, PT, PT, R13, R6, RZ ;  /* 0x000000060d0d7210 */ /* 0x000fe40007ffe0ff */
[----:B------:R-:W-:Y:S01]  /*343b0*/  IADD3 R6, PT, PT, R18, R33, RZ ;  /* 0x0000002112067210 */ /* 0x000fe20007ffe0ff */
[----:B------:R-:W-:Y:S01]  /*343c0*/  IMAD.WIDE.U32 R14, R27, 0x5fffffa, RZ ;  /* 0x05fffffa1b0e7825 */ /* 0x000fe200078e00ff */
[----:B------:R-:W-:Y:S01]  /*343d0*/  ISETP.GE.U32.AND P0, PT, R31, 0x7f000001, PT ;  /* 0x7f0000011f00780c */ /* 0x000fe20003f06070 */
[----:B------:R-:W-:Y:S02]  /*343e0*/  @P5 IADD3 R24, PT, PT, R24, -0x7f000001, RZ ;  /* 0x80ffffff18185810 */ /* 0x000fe40007ffe0ff */
[----:B------:R-:W-:Y:S01]  /*343f0*/  @P1 IADD3 R21, PT, PT, R21, -0x7f000001, RZ ;  /* 0x80ffffff15151810 */ /* 0x000fe20007ffe0ff */
[----:B------:R-:W-:Y:S01]  /*34400*/  IMAD.WIDE.U32 R16, R29, 0x5fffffa, RZ ;  /* 0x05fffffa1d107825 */ /* 0x000fe200078e00ff */
[----:B------:R-:W-:-:S02]  /*34410*/  @P3 IADD3 R35, PT, PT, R35, -0x7f000001, RZ ;  /* 0x80ffffff23233810 */ /* 0x000fc40007ffe0ff */
[----:B------:R-:W-:Y:S01]  /*34420*/  @P2 IADD3 R2, PT, PT, R2, -0x7f000001, RZ ;  /* 0x80ffffff02022810 */ /* 0x000fe20007ffe0ff */
[----:B------:R-:W-:Y:S02]  /*34430*/  IMAD R25, R27, 0x6, RZ ;  /* 0x000000061b197824 */ /* 0x000fe400078e02ff */
[----:B------:R-:W-:Y:S01]  /*34440*/  IMAD.WIDE.U32 R18, R26, 0x5fffffa, RZ ;  /* 0x05fffffa1a127825 */ /* 0x000fe200078e00ff */
[----:B------:R-:W-:-:S03]  /*34450*/  IADD3 R21, PT, PT, R21, R24, RZ ;  /* 0x0000001815157210 */ /* 0x000fc60007ffe0ff */
[----:B------:R-:W-:Y:S02]  /*34460*/  IMAD R27, R29, 0x6, RZ ;  /* 0x000000061d1b7824 */ /* 0x000fe400078e02ff */
[----:B------:R-:W-:Y:S01]  /*34470*/  IMAD R29, R26, 0x6, RZ ;  /* 0x000000061a1d7824 */ /* 0x000fe200078e02ff */
[----:B------:R-:W-:Y:S01]  /*34480*/  IADD3 R2, PT, PT, R2, R35, RZ ;  /* 0x0000002302027210 */ /* 0x000fe20007ffe0ff */
[----:B------:R-:W-:-:S04]  /*34490*/  IMAD.HI.U32 R14, R25, 0x7f000001, R14 ;  /* 0x7f000001190e7827 */ /* 0x000fc800078e000e */
        /* <DEDUP_REMOVED lines=53> */
[----:B------:R-:W-:Y:S02]  /*347f0*/  IADD3 R2, PT, PT, R81, UR7, RZ ;  /* 0x0000000751027c10 */ /* 0x000fe4000fffe0ff */
[----:B------:R-:W-:Y:S01]  /*34800*/  IADD3 R82, PT, PT, R82, UR11, RZ ;  /* 0x0000000b52527c10 */ /* 0x000fe2000fffe0ff */
[----:B------:R-:W4:Y:S01]  /*34810*/  LDL R17, [R1+0x110] ;  /* 0x0001100001117983 */ /* 0x000f220000100800 */
[----:B------:R-:W-:-:S03]  /*34820*/  ISETP.GE.U32.AND P1, PT, R6, 0x7f000001, PT ;  /* 0x7f0000010600780c */ /* 0x000fc60003f26070 */
[----:B0-----:R-:W4:Y:S04]  /*34830*/  LDL.64 R20, [R1+0x100] ;  /* 0x0001000001147983 */ /* 0x001f280000100a00 */
[----:B------:R0:W4:Y:S01]  /*34840*/  LD.E R22, desc[UR14][R22.64+0x27c] ;  /* 0x00027c0e16167980 */ /* 0x000122000c101900 */
[----:B------:R-:W-:Y:S01]  /*34850*/  ISETP.GE.U32.AND P0, PT, R2, 0x7f000001, PT ;  /* 0x7f0000010200780c */ /* 0x000fe20003f06070 */
[----:B------:R-:W-:-:S04]  /*34860*/  ISETP.GE.U32.AND P3, PT, R82, 0x7f000001, PT ;  /* 0x7f0000015200780c */ /* 0x000fc80003f66070 */
[----:B------:R-:W-:Y:S02]  /*34870*/  @P1 IADD3 R6, PT, PT, R6, -0x7f000001, RZ ;  /* 0x80ffffff06061810 */ /* 0x000fe40007ffe0ff */
[----:B------:R-:W-:Y:S02]  /*34880*/  IADD3 R7, PT, PT, R76, UR10, RZ ;  /* 0x0000000a4c077c10 */ /* 0x000fe4000fffe0ff */
[----:B------:R-:W-:-:S03]  /*34890*/  IADD3 R83, PT, PT, R83, R6, RZ ;  /* 0x0000000653537210 */ /* 0x000fc60007ffe0ff */
[----:B------:R-:W-:Y:S01]  /*348a0*/  ISETP.GE.U32.AND P2, PT, R7, 0x7f000001, PT ;  /* 0x7f0000010700780c */ /* 0x000fe20003f46070 */
[----:B------:R-:W-:Y:S02]  /*348b0*/  @P0 IADD3 R2, PT, PT, R2, -0x7f000001, RZ ;  /* 0x80ffffff02020810 */ /* 0x000fe40007ffe0ff */
[----:B------:R-:W-:Y:S01]  /*348c0*/  @P3 IADD3 R82, PT, PT, R82, -0x7f000001, RZ ;  /* 0x80ffffff52523810 */ /* 0x000fe20007ffe0ff */
[----:B------:R-:W4:Y:S01]  /*348d0*/  LDL R6, [R1+0x118] ;  /* 0x0001180001067983 */ /* 0x000f220000100800 */
[----:B------:R-:W-:Y:S01]  /*348e0*/  ISETP.GE.U32.AND P1, PT, R83, 0x7f000001, PT ;  /* 0x7f0000015300780c */ /* 0x000fe20003f26070 */
[----:B------:R-:W-:Y:S02]  /*348f0*/  IADD3 R77, PT, PT, R77, R2, RZ ;  /* 0x000000024d4d7210 */ /* 0x000fe40007ffe0ff */
[----:B------:R-:W-:Y:S01]  /*34900*/  IADD3 R85, PT, PT, R85, R82, RZ ;  /* 0x0000005255557210 */ /* 0x000fe20007ffe0ff */
[----:B------:R-:W4:Y:S02]  /*34910*/  LDL R2, [R1+0x11c] ;  /* 0x00011c0001027983 */ /* 0x000f240000100800 */
[----:B------:R-:W-:-:S02]  /*34920*/  ISETP.GE.U32.AND P0, PT, R77, 0x7f000001, PT ;  /* 0x7f0000014d00780c */ /* 0x000fc40003f06070 */
[----:B------:R-:W-:Y:S01]  /*34930*/  ISETP.GE.U32.AND P3, PT, R85, 0x7f000001, PT ;  /* 0x7f0000015500780c */ /* 0x000fe20003f66070 */
[----:B------:R-:W-:-:S04]  /*34940*/  @P2 IADD3 R7, PT, PT, R7, -0x7f000001, RZ ;  /* 0x80ffffff07072810 */ /* 0x000fc80007ffe0ff */
[----:B------:R-:W-:Y:S02]  /*34950*/  @P1 IADD3 R83, PT, PT, R83, -0x7f000001, RZ ;  /* 0x80ffffff53531810 */ /* 0x000fe40007ffe0ff */
[----:B------:R-:W-:Y:S02]  /*34960*/  IADD3 R84, PT, PT, R84, R7, RZ ;  /* 0x0000000754547210 */ /* 0x000fe40007ffe0ff */
[----:B------:R-:W4:Y:S01]  /*34970*/  LDL R7, [R1+0x114] ;  /* 0x0001140001077983 */ /* 0x000f220000100800 */
[----:B------:R-:W-:Y:S02]  /*34980*/  IADD3 R83, PT, PT, R86, R83, RZ ;  /* 0x0000005356537210 */ /* 0x000fe40007ffe0ff */
[----:B------:R-:W-:Y:S01]  /*34990*/  ISETP.GE.U32.AND P2, PT, R84, 0x7f000001, PT ;  /* 0x7f0000015400780c */ /* 0x000fe20003f46070 */
[----:B------:R-:W-:Y:S02]  /*349a0*/  @P0 IADD3 R77, PT, PT, R77, -0x7f000001, RZ ;  /* 0x80ffffff4d4d0810 */ /* 0x000fe40007ffe0ff */
[----:B------:R-:W-:Y:S01]  /*349b0*/  ISETP.GE.U32.AND P1, PT, R83, 0x7f000001, PT ;  /* 0x7f0000015300780c */ /* 0x000fe20003f26070 */
[----:B------:R-:W-:-:S02]  /*349c0*/  @P3 IADD3 R85, PT, PT, R85, -0x7f000001, RZ ;  /* 0x80ffffff55553810 */ /* 0x000fc40007ffe0ff */
[----:B------:R-:W-:Y:S02]  /*349d0*/  IADD3 R78, PT, PT, R78, R77, RZ ;  /* 0x0000004d4e4e7210 */ /* 0x000fe40007ffe0ff */
[----:B------:R-:W-:-:S03]  /*349e0*/  IADD3 R85, PT, PT, R88, R85, RZ ;  /* 0x0000005558557210 */ /* 0x000fc60007ffe0ff */
[----:B------:R-:W-:Y:S02]  /*349f0*/  ISETP.GE.U32.AND P0, PT, R78, 0x7f000001, PT ;  /* 0x7f0000014e00780c */ /* 0x000fe40003f06070 */
[----:B------:R-:W-:Y:S01]  /*34a00*/  @P2 IADD3 R84, PT, PT, R84, -0x7f000001, RZ ;  /* 0x80ffffff54542810 */ /* 0x000fe20007ffe0ff */
[----:B------:R-:W-:Y:S02]  /*34a10*/  ISETP.GE.U32.AND P3, PT, R85, 0x7f000001, PT ;  /* 0x7f0000015500780c */ /* 0x000fe40003f66070 */
[----:B------:R-:W-:Y:S02]  /*34a20*/  @P1 IADD3 R83, PT, PT, R83, -0x7f000001, RZ ;  /* 0x80ffffff53531810 */ /* 0x000fe40007ffe0ff */
[----:B------:R-:W-:Y:S02]  /*34a30*/  IADD3 R84, PT, PT, R87, R84, RZ ;  /* 0x0000005457547210 */ /* 0x000fe40007ffe0ff */
[----:B------:R-:W-:-:S03]  /*34a40*/  IADD3 R90, PT, PT, R90, R83, RZ ;  /* 0x000000535a5a7210 */ /* 0x000fc60007ffe0ff */
[----:B------:R-:W-:Y:S01]  /*34a50*/  ISETP.GE.U32.AND P2, PT, R84, 0x7f000001, PT ;  /* 0x7f0000015400780c */ /* 0x000fe20003f46070 */
[----:B------:R-:W-:Y:S01]  /*34a60*/  @P0 IADD3 R78, PT, PT, R78, -0x7f000001, RZ ;  /* 0x80ffffff4e4e0810 */ /* 0x000fe20007ffe0ff */
[----:B------:R-:W-:Y:S02]  /*34a70*/  ISETP.GE.U32.AND P1, PT, R90, 0x7f000001, PT ;  /* 0x7f0000015a00780c */ /* 0x000fe40003f26070 */
[----:B------:R-:W-:Y:S02]  /*34a80*/  @P3 IADD3 R85, PT, PT, R85, -0x7f000001, RZ ;  /* 0x80ffffff55553810 */ /* 0x000fe40007ffe0ff */
[----:B------:R-:W-:Y:S02]  /*34a90*/  IADD3 R78, PT, PT, R89, R78, RZ ;  /* 0x0000004e594e7210 */ /* 0x000fe40007ffe0ff */
[----:B------:R-:W-:-:S03]  /*34aa0*/  IADD3 R92, PT, PT, R92, R85, RZ ;  /* 0x000000555c5c7210 */ /* 0x000fc60007ffe0ff */
[----:B------:R-:W-:Y:S02]  /*34ab0*/  ISETP.GE.U32.AND P0, PT, R78, 0x7f000001, PT ;  /* 0x7f0000014e00780c */ /* 0x000fe40003f06070 */
[----:B------:R-:W-:Y:S01]  /*34ac0*/  @P2 IADD3 R84, PT, PT, R84, -0x7f000001, RZ ;  /* 0x80ffffff54542810 */ /* 0x000fe20007ffe0ff */
[----:B------:R-:W-:Y:S01]  /*34ad0*/  ISETP.GE.U32.AND P3, PT, R92, 0x7f000001, PT ;  /* 0x7f0000015c00780c */ /* 0x000fe20003f66070 */
[----:B------:R-:W-:Y:S02]  /*34ae0*/  @P1 IADD3 R90, PT, PT, R90, -0x7f000001, RZ ;  /* 0x80ffffff5a5a1810 */ /* 0x000fe40007ffe0ff */
[----:B------:R-:W-:Y:S02]  /*34af0*/  IADD3 R91, PT, PT, R91, R84, RZ ;  /* 0x000000545b5b7210 */ /* 0x000fe40007ffe0ff */
[----:B-1----:R-:W-:-:S03]  /*34b00*/  IADD3 R8, PT, PT, R93, R90, RZ ;  /* 0x0000005a5d087210 */ /* 0x002fc60007ffe0ff */
        /* <DEDUP_REMOVED lines=39> */
[----:B------:R-:W-:Y:S01]  /*34d80*/  @P3 IADD3 R12, PT, PT, R12, -0x7f000001, RZ ;  /* 0x80ffffff0c0c3810 */ /* 0x000fe20007ffe0ff */
[----:B------:R-:W-:Y:S01]  /*34d90*/  ISETP.GE.U32.AND P0, PT, R108, R73, PT ;  /* 0x000000496c00720c */ /* 0x000fe20003f06070 */
[----:B------:R-:W-:Y:S02]  /*34da0*/  IADD3 R9, PT, PT, R104, R9, RZ ;  /* 0x0000000968097210 */ /* 0x000fe40007ffe0ff */
[----:B------:R-:W-:Y:S02]  /*34db0*/  IADD3 R12, PT, PT, R107, R12, RZ ;  /* 0x0000000c6b0c7210 */ /* 0x000fe40007ffe0ff */
[----:B------:R-:W-:Y:S01]  /*34dc0*/  IADD3 R19, PT, PT, -R73, R108, RZ ;  /* 0x0000006c49137210 */ /* 0x000fe20007ffe1ff */
[----:B------:R-:W-:Y:S01]  /*34dd0*/  ISETP.GE.U32.AND P1, PT, R80, R45, PT ;  /* 0x0000002d5000720c */ /* 0x000fe20003f26070 */
[----:B------:R-:W-:Y:S01]  /*34de0*/  @P2 IADD3 R13, PT, PT, R13, -0x7f000001, RZ ;  /* 0x80ffffff0d0d2810 */ /* 0x000fe20007ffe0ff */
[----:B------:R-:W-:Y:S01]  /*34df0*/  ISETP.GE.U32.AND P5, PT, R9, 0x7f000001, PT ;  /* 0x7f0000010900780c */ /* 0x000fe20003fa6070 */
[----:B------:R-:W-:Y:S01]  /*34e00*/  ISETP.GE.U32.AND P3, PT, R110, R75, PT ;  /* 0x0000004b6e00720c */ /* 0x000fe20003f66070 */
[----:B------:R-:W-:Y:S01]  /*34e10*/  @P6 IADD3 R8, PT, PT, R8, -0x7f000001, RZ ;  /* 0x80ffffff08086810 */ /* 0x000fe20007ffe0ff */
[----:B------:R-:W-:-:S02]  /*34e20*/  ISETP.GE.U32.AND P6, PT, R12, 0x7f000001, PT ;  /* 0x7f0000010c00780c */ /* 0x000fc40003fc6070 */
[----:B------:R-:W-:Y:S02]  /*34e30*/  @!P0 IADD3 R19, PT, PT, R19, 0x7f000001, RZ ;  /* 0x7f00000113138810 */ /* 0x000fe40007ffe0ff */
[----:B------:R-:W-:Y:S02]  /*34e40*/  IADD3 R13, PT, PT, R106, R13, RZ ;  /* 0x0000000d6a0d7210 */ /* 0x000fe40007ffe0ff */
[----:B------:R-:W-:Y:S02]  /*34e50*/  IADD3 R80, PT, PT, -R45, R80, RZ ;  /* 0x000000502d507210 */ /* 0x000fe40007ffe1ff */
[----:B0-----:R-:W-:Y:S01]  /*34e60*/  IADD3 R23, PT, PT, -R75, R110, RZ ;  /* 0x0000006e4b177210 */ /* 0x001fe20007ffe1ff */
[----:B------:R-:W-:Y:S01]  /*34e70*/  ISETP.GE.U32.AND P2, PT, R109, R74, PT ;  /* 0x0000004a6d00720c */ /* 0x000fe20003f46070 */
[----:B------:R-:W-:Y:S01]  /*34e80*/  ISETP.GE.U32.AND P0, PT, R19, R8, PT ;  /* 0x000000081300720c */ /* 0x000fe20003f06070 */
[----:B------:R-:W-:Y:S01]  /*34e90*/  ISETP.GE.U32.AND P4, PT, R13, 0x7f000001, PT ;  /* 0x7f0000010d00780c */ /* 0x000fe20003f86070 */
[----:B------:R-:W-:-:S02]  /*34ea0*/  @!P1 IADD3 R80, PT, PT, R80, 0x7f000001, RZ ;  /* 0x7f00000150509810 */ /* 0x000fc40007ffe0ff */
[----:B------:R-:W-:Y:S02]  /*34eb0*/  @P5 IADD3 R9, PT, PT, R9, -0x7f000001, RZ ;  /* 0x80ffffff09095810 */ /* 0x000fe40007ffe0ff */
[----:B------:R-:W-:Y:S02]  /*34ec0*/  @!P3 IADD3 R23, PT, PT, R23, 0x7f000001, RZ ;  /* 0x7f0000011717b810 */ /* 0x000fe40007ffe0ff */
[----:B------:R-:W-:Y:S02]  /*34ed0*/  @P6 IADD3 R12, PT, PT, R12, -0x7f000001, RZ ;  /* 0x80ffffff0c0c6810 */ /* 0x000fe40007ffe0ff */
[----:B------:R-:W-:Y:S02]  /*34ee0*/  IADD3 R25, PT, PT, -R8, R19, RZ ;  /* 0x0000001308197210 */ /* 0x000fe40007ffe1ff */
[----:B------:R-:W-:Y:S01]  /*34ef0*/  IADD3 R18, PT, PT, -R74, R109, RZ ;  /* 0x0000006d4a127210 */ /* 0x000fe20007ffe1ff */
[----:B------:R-:W-:Y:S01]  /*34f00*/  ISETP.GE.U32.AND P1, PT, R80, R9, PT ;  /* 0x000000095000720c */ /* 0x000fe20003f26070 */
[----:B------:R-:W-:Y:S01]  /*34f10*/  ISETP.GE.U32.AND P3, PT, R23, R12, PT ;  /* 0x0000000c1700720c */ /* 0x000fe20003f66070 */
[----:B------:R-:W-:-:S02]  /*34f20*/  @!P0 IADD3 R25, PT, PT, R25, 0x7f000001, RZ ;  /* 0x7f00000119198810 */ /* 0x000fc40007ffe0ff */
[----:B------:R-:W-:Y:S02]  /*34f30*/  @!P2 IADD3 R18, PT, PT, R18, 0x7f000001, RZ ;  /* 0x7f0000011212a810 */ /* 0x000fe40007ffe0ff */
[----:B------:R-:W-:Y:S02]  /*34f40*/  @P4 IADD3 R13, PT, PT, R13, -0x7f000001, RZ ;  /* 0x80ffffff0d0d4810 */ /* 0x000fe40007ffe0ff */
[----:B------:R-:W-:Y:S02]  /*34f50*/  IADD3 R19, PT, PT, -R9, R80, RZ ;  /* 0x0000005009137210 */ /* 0x000fe40007ffe1ff */
[----:B------:R-:W-:Y:S01]  /*34f60*/  IADD3 R23, PT, PT, -R12, R23, RZ ;  /* 0x000000170c177210 */ /* 0x000fe20007ffe1ff */
[----:B------:R-:W-:Y:S01]  /*34f70*/  IMAD.WIDE.U32 R8, R25, R0, RZ ;  /* 0x0000000019087225 */ /* 0x000fe200078e00ff */
[----:B------:R-:W-:-:S03]  /*34f80*/  ISETP.GE.U32.AND P2, PT, R18, R13, PT ;  /* 0x0000000d1200720c */ /* 0x000fc60003f46070 */
[----:B------:R-:W-:Y:S01]  /*34f90*/  IMAD R25, R8, 0x7effffff, RZ ;  /* 0x7effffff08197824 */ /* 0x000fe200078e02ff */
[----:B------:R-:W-:Y:S02]  /*34fa0*/  @!P1 IADD3 R19, PT, PT, R19, 0x7f000001, RZ ;  /* 0x7f00000113139810 */ /* 0x000fe40007ffe0ff */
[----:B------:R-:W-:Y:S01]  /*34fb0*/  @!P3 IADD3 R23, PT, PT, R23, 0x7f000001, RZ ;  /* 0x7f0000011717b810 */ /* 0x000fe20007ffe0ff */
[----:B------:R-:W-:Y:S01]  /*34fc0*/  IMAD.HI.U32 R35, R25, 0x7f000001, R8 ;  /* 0x7f00000119237827 */ /* 0x000fe200078e0008 */
[----:B------:R-:W-:-:S03]  /*34fd0*/  IADD3 R13, PT, PT, -R13, R18, RZ ;  /* 0x000000120d0d7210 */ /* 0x000fc60007ffe1ff */
[----:B------:R-:W-:-:S04]  /*34fe0*/  IMAD.WIDE.U32 R8, R19, R0, RZ ;  /* 0x0000000013087225 */ /* 0x000fc800078e00ff */
[----:B------:R-:W-:Y:S01]  /*34ff0*/  IMAD.WIDE.U32 R18, R23, R0, RZ ;  /* 0x0000000017127225 */ /* 0x000fe200078e00ff */
[----:B------:R-:W-:-:S03]  /*35000*/  @!P2 IADD3 R13, PT, PT, R13, 0x7f000001, RZ ;  /* 0x7f0000010d0da810 */ /* 0x000fc60007ffe0ff */
[----:B------:R-:W-:Y:S02]  /*35010*/  IMAD R23, R8, 0x7effffff, RZ ;  /* 0x7effffff08177824 */ /* 0x000fe400078e02ff */
[----:B------:R-:W-:Y:S01]  /*35020*/  IMAD R27, R18, 0x7effffff, RZ ;  /* 0x7effffff121b7824 */ /* 0x000fe200078e02ff */
[----:B------:R-:W-:Y:S01]  /*35030*/  ISETP.GE.U32.AND P1, PT, R35, 0x7f000001, PT ;  /* 0x7f0000012300780c */ /* 0x000fe20003f26070 */
[----:B------:R-:W-:-:S04]  /*35040*/  IMAD.HI.U32 R33, R23, 0x7f000001, R8 ;  /* 0x7f00000117217827 */ /* 0x000fc800078e0008 */
[----:B------:R-:W-:-:S04]  /*35050*/  IMAD.HI.U32 R39, R27, 0x7f000001, R18 ;  /* 0x7f0000011b277827 */ /* 0x000fc800078e0012 */
[----:B------:R-:W-:Y:S01]  /*35060*/  IMAD.WIDE.U32 R12, R13, R0, RZ ;  /* 0x000000000d0c7225 */ /* 0x000fe200078e00ff */
[----:B------:R-:W-:Y:S01]  /*35070*/  ISETP.GE.U32.AND P0, PT, R33, 0x7f000001, PT ;  /* 0x7f0000012100780c */ /* 0x000fe20003f06070 */
[----:B------:R-:W-:Y:S02]  /*35080*/  ISETP.GE.U32.AND P3, PT, R39, 0x7f000001, PT ;  /* 0x7f0000012700780c */ /* 0x000fe40003f66070 */
[----:B------:R-:W-:-:S04]  /*35090*/  IMAD R25, R12, 0x7effffff, RZ ;  /* 0x7effffff0c197824 */ /* 0x000fc800078e02ff */
[----:B------:R-:W-:Y:S01]  /*350a0*/  IMAD.HI.U32 R37, R25, 0x7f000001, R12 ;  /* 0x7f00000119257827 */ /* 0x000fe200078e000c */
[----:B------:R-:W-:-:S04]  /*350b0*/  @P1 IADD3 R35, PT, PT, R35, -0x7f000001, RZ ;  /* 0x80ffffff23231810 */ /* 0x000fc80007ffe0ff */
[----:B------:R-:W-:Y:S01]  /*350c0*/  ISETP.GE.U32.AND P2, PT, R37, 0x7f000001, PT ;  /* 0x7f0000012500780c */ /* 0x000fe20003f46070 */
[----:B------:R-:W-:Y:S02]  /*350d0*/  @P0 IADD3 R33, PT, PT, R33, -0x7f000001, RZ ;  /* 0x80ffffff21210810 */ /* 0x000fe40007ffe0ff */
[----:B------:R-:W-:-:S10]  /*350e0*/  @P3 IADD3 R39, PT, PT, R39, -0x7f000001, RZ ;  /* 0x80ffffff27273810 */ /* 0x000fd40007ffe0ff */
[----:B------:R-:W-:Y:S01]  /*350f0*/  @P2 IADD3 R37, PT, PT, R37, -0x7f000001, RZ ;  /* 0x80ffffff25252810 */ /* 0x000fe20007ffe0ff */
[----:B--2---:R-:W-:-:S04]  /*35100*/  IMAD.WIDE.U32 R12, R14, R35, RZ ;  /* 0x000000230e0c7225 */ /* 0x004fc800078e00ff */
[----:B------:R-:W-:Y:S02]  /*35110*/  IMAD R23, R12, 0x7effffff, RZ ;  /* 0x7effffff0c177824 */ /* 0x000fe400078e02ff */
[----:B------:R-:W-:-:S04]  /*35120*/  IMAD.WIDE.U32 R8, R14, R33, RZ ;  /* 0x000000210e087225 */ /* 0x000fc800078e00ff */
[----:B---3--:R-:W-:-:S04]  /*35130*/  IMAD.WIDE.U32 R24, R15, R39, RZ ;  /* 0x000000270f187225 */ /* 0x008fc800078e00ff */
[----:B------:R-:W-:-:S04]  /*35140*/  IMAD.HI.U32 R0, R23, 0x7f000001, R12 ;  /* 0x7f00000117007827 */ /* 0x000fc800078e000c */
[----:B------:R-:W-:Y:S02]  /*35150*/  IMAD R23, R8, 0x7effffff, RZ ;  /* 0x7effffff08177824 */ /* 0x000fe400078e02ff */
[----:B------:R-:W-:Y:S02]  /*35160*/  IMAD R29, R24, 0x7effffff, RZ ;  /* 0x7effffff181d7824 */ /* 0x000fe400078e02ff */
[----:B------:R-:W-:Y:S01]  /*35170*/  IMAD.WIDE.U32 R12, R14, R39, RZ ;  /* 0x000000270e0c7225 */ /* 0x000fe200078e00ff */
[----:B------:R-:W-:-:S03]  /*35180*/  ISETP.GE.U32.AND P0, PT, R0, 0x7f000001, PT ;  /* 0x7f0000010000780c */ /* 0x000fc60003f06070 */
[----:B------:R-:W-:-:S04]  /*35190*/  IMAD.HI.U32 R26, R23, 0x7f000001, R8 ;  /* 0x7f000001171a7827 */ /* 0x000fc800078e0008 */
[----:B------:R-:W-:-:S04]  /*351a0*/  IMAD.HI.U32 R24, R29, 0x7f000001, R24 ;  /* 0x7f0000011d187827 */ /* 0x000fc800078e0018 */
[----:B------:R-:W-:-:S04]  /*351b0*/  IMAD.WIDE.U32 R18, R14, R37, RZ ;  /* 0x000000250e127225 */ /* 0x000fc800078e00ff */
[----:B------:R-:W-:Y:S01]  /*351c0*/  IMAD R23, R12, 0x7effffff, RZ ;  /* 0x7effffff0c177824 */ /* 0x000fe200078e02ff */
[----:B------:R-:W-:Y:S01]  /*351d0*/  ISETP.GE.U32.AND P1, PT, R24, 0x7f000001, PT ;  /* 0x7f0000011800780c */ /* 0x000fe20003f26070 */
[----:B------:R-:W-:Y:S02]  /*351e0*/  IMAD R27, R18, 0x7effffff, RZ ;  /* 0x7effffff121b7824 */ /* 0x000fe400078e02ff */
[----:B------:R-:W-:-:S04]  /*351f0*/  IMAD.HI.U32 R28, R23, 0x7f000001, R12 ;  /* 0x7f000001171c7827 */ /* 0x000fc800078e000c */
[----:B------:R-:W-:Y:S01]  /*35200*/  IMAD.WIDE.U32 R8, R15, R33, RZ ;  /* 0x000000210f087225 */ /* 0x000fe200078e00ff */
[----:B------:R-:W-:-:S03]  /*35210*/  ISETP.GE.U32.AND P3, PT, R28, 0x7f000001, PT ;  /* 0x7f0000011c00780c */ /* 0x000fc60003f66070 */
[----:B------:R-:W-:-:S04]  /*35220*/  IMAD.HI.U32 R27, R27, 0x7f000001, R18 ;  /* 0x7f0000011b1b7827 */ /* 0x000fc800078e0012 */
[----:B------:R-:W-:Y:S01]  /*35230*/  IMAD R23, R8, 0x7effffff, RZ ;  /* 0x7effffff08177824 */ /* 0x000fe200078e02ff */
[----:B------:R-:W-:Y:S01]  /*35240*/  ISETP.GE.U32.AND P2, PT, R27, 0x7f000001, PT ;  /* 0x7f0000011b00780c */ /* 0x000fe20003f46070 */
[C---:B------:R-:W-:Y:S01]  /*35250*/  IMAD.WIDE.U32 R18, R15.reuse, R35, RZ ;  /* 0x000000230f127225 */ /* 0x040fe200078e00ff */
[----:B------:R-:W-:Y:S01]  /*35260*/  ISETP.GE.U32.AND P4, PT, R26, 0x7f000001, PT ;  /* 0x7f0000011a00780c */ /* 0x000fe20003f86070 */
[----:B------:R-:W-:Y:S02]  /*35270*/  @P0 IADD3 R0, PT, PT, R0, -0x7f000001, RZ ;  /* 0x80ffffff00000810 */ /* 0x000fe40007ffe0ff */
[----:B------:R-:W-:-:S04]  /*35280*/  IMAD.WIDE.U32 R12, R15, R37, RZ ;  /* 0x000000250f0c7225 */ /* 0x000fc800078e00ff */
[----:B------:R-:W-:Y:S01]  /*35290*/  IMAD.HI.U32 R23, R23, 0x7f000001, R8 ;  /* 0x7f00000117177827 */ /* 0x000fe200078e0008 */
[----:B------:R-:W-:-:S03]  /*352a0*/  @P1 IADD3 R24, PT, PT, R24, -0x7f000001, RZ ;  /* 0x80ffffff18181810 */ /* 0x000fc60007ffe0ff */
[----:B------:R-:W-:Y:S01]  /*352b0*/  IMAD R25, R18, 0x7effffff, RZ ;  /* 0x7effffff12197824 */ /* 0x000fe200078e02ff */
[----:B------:R-:W-:Y:S01]  /*352c0*/  ISETP.GE.U32.AND P0, PT, R23, 0x7f000001, PT ;  /* 0x7f0000011700780c */ /* 0x000fe20003f06070 */
[----:B------:R-:W-:Y:S01]  /*352d0*/  IMAD R9, R12, 0x7effffff, RZ ;  /* 0x7effffff0c097824 */ /* 0x000fe200078e02ff */
[----:B------:R-:W-:Y:S01]  /*352e0*/  ISETP.GE.U32.AND P1, PT, R0, 0x7f000001, PT ;  /* 0x7f0000010000780c */ /* 0x000fe20003f26070 */
[----:B----4-:R-:W-:Y:S01]  /*352f0*/  IMAD.WIDE.U32 R14, R16, R39, RZ ;  /* 0x00000027100e7225 */ /* 0x010fe200078e00ff */
[----:B------:R-:W-:-:S03]  /*35300*/  @P3 IADD3 R28, PT, PT, R28, -0x7f000001, RZ ;  /* 0x80ffffff1c1c3810 */ /* 0x000fc60007ffe0ff */
[----:B------:R-:W-:-:S04]  /*35310*/  IMAD.HI.U32 R18, R25, 0x7f000001, R18 ;  /* 0x7f00000119127827 */ /* 0x000fc800078e0012 */
[----:B------:R-:W-:-:S04]  /*35320*/  IMAD.HI.U32 R25, R9, 0x7f000001, R12 ;  /* 0x7f00000109197827 */ /* 0x000fc800078e000c */
[----:B------:R-:W-:Y:S01]  /*35330*/  IMAD.WIDE.U32 R8, R24, 0x5fffffa, RZ ;  /* 0x05fffffa18087825 */ /* 0x000fe200078e00ff */
[----:B------:R-:W-:-:S03]  /*35340*/  @P2 IADD3 R27, PT, PT, R27, -0x7f000001, RZ ;  /* 0x80ffffff1b1b2810 */ /* 0x000fc60007ffe0ff */
[----:B------:R-:W-:Y:S02]  /*35350*/  IMAD R19, R14, 0x7effffff, RZ ;  /* 0x7effffff0e137824 */ /* 0x000fe400078e02ff */
[----:B------:R-:W-:Y:S01]  /*35360*/  IMAD R13, R24, 0x6, RZ ;  /* 0x00000006180d7824 */ /* 0x000fe200078e02ff */
[----:B------:R-:W-:Y:S01]  /*35370*/  @P4 IADD3 R26, PT, PT, R26, -0x7f000001, RZ ;  /* 0x80ffffff1a1a4810 */ /* 0x000fe20007ffe0ff */
[----:B------:R-:W-:Y:S01]  /*35380*/  ISETP.GE.U32.AND P5, PT, R25, 0x7f000001, PT ;  /* 0x7f0000011900780c */ /* 0x000fe20003fa6070 */
[----:B------:R-:W-:Y:S01]  /*35390*/  ISETP.GE.U32.AND P4, PT, R28, 0x7f000001, PT ;  /* 0x7f0000011c00780c */ /* 0x000fe20003f86070 */
[----:B------:R-:W-:Y:S01]  /*353a0*/  IMAD.HI.U32 R31, R19, 0x7f000001, R14 ;  /* 0x7f000001131f7827 */ /* 0x000fe200078e000e */
[----:B------:R-:W-:-:S03]  /*353b0*/  ISETP.GE.U32.AND P2, PT, R18, 0x7f000001, PT ;  /* 0x7f0000011200780c */ /* 0x000fc60003f46070 */
[----:B------:R-:W-:Y:S01]  /*353c0*/  IMAD.HI.U32 R13, R13, 0x7f000001, R8 ;  /* 0x7f0000010d0d7827 */ /* 0x000fe200078e0008 */
[----:B------:R-:W-:Y:S01]  /*353d0*/  ISETP.GE.U32.AND P6, PT, R27, 0x7f000001, PT ;  /* 0x7f0000011b00780c */ /* 0x000fe20003fc6070 */
[----:B------:R-:W-:Y:S02]  /*353e0*/  @P0 IADD3 R23, PT, PT, R23, -0x7f000001, RZ ;  /* 0x80ffffff17170810 */ /* 0x000fe40007ffe0ff */
[----:B------:R-:W-:Y:S01]  /*353f0*/  @P1 IADD3 R0, PT, PT, R0, -0x7f000001, RZ ;  /* 0x80ffffff00001810 */ /* 0x000fe20007ffe0ff */
[----:B------:R-:W-:Y:S01]  /*35400*/  ISETP.GE.U32.AND P0, PT, R31, 0x7f000001, PT ;  /* 0x7f0000011f00780c */ /* 0x000fe20003f06070 */
[----:B------:R-:W-:Y:S01]  /*35410*/  ISETP.GE.U32.AND P3, PT, R26, 0x7f000001, PT ;  /* 0x7f0000011a00780c */ /* 0x000fe20003f66070 */
[----:B------:R-:W-:Y:S01]  /*35420*/  ISETP.GE.U32.AND P1, PT, R13, 0x7f000001, PT ;  /* 0x7f0000010d00780c */ /* 0x000fe20003f26070 */
[----:B------:R-:W-:Y:S01]  /*35430*/  IMAD.WIDE.U32 R14, R16, R37, RZ ;  /* 0x00000025100e7225 */ /* 0x000fe200078e00ff */
[----:B------:R-:W-:Y:S02]  /*35440*/  @P5 IADD3 R25, PT, PT, R25, -0x7f000001, RZ ;  /* 0x80ffffff19195810 */ /* 0x000fe40007ffe0ff */
[----:B------:R-:W-:Y:S01]  /*35450*/  @P4 IADD3 R28, PT, PT, R28, -0x7f000001, RZ ;  /* 0x80ffffff1c1c4810 */ /* 0x000fe20007ffe0ff */
[----:B------:R-:W-:Y:S01]  /*35460*/  IMAD R29, R14, 0x7effffff, RZ ;  /* 0x7effffff0e1d7824 */ /* 0x000fe200078e02ff */
[----:B------:R-:W-:Y:S01]  /*35470*/  @P2 IADD3 R18, PT, PT, R18, -0x7f000001, RZ ;  /* 0x80ffffff12122810 */ /* 0x000fe20007ffe0ff */
[----:B------:R-:W-:Y:S01]  /*35480*/  IMAD.WIDE.U32 R8, R16, R33, RZ ;  /* 0x0000002110087225 */ /* 0x000fe200078e00ff */
[----:B------:R-:W-:-:S02]  /*35490*/  @P6 IADD3 R27, PT, PT, R27, -0x7f000001, RZ ;  /* 0x80ffffff1b1b6810 */ /* 0x000fc40007ffe0ff */
[----:B------:R-:W-:Y:S02]  /*354a0*/  IADD3 R25, PT, PT, R28, R25, RZ ;  /* 0x000000191c197210 */ /* 0x000fe40007ffe0ff */
[----:B------:R-:W-:Y:S02]  /*354b0*/  @P0 IADD3 R31, PT, PT, R31, -0x7f000001, RZ ;  /* 0x80ffffff1f1f0810 */ /* 0x000fe40007ffe0ff */
[----:B------:R-:W-:Y:S02]  /*354c0*/  @P3 IADD3 R26, PT, PT, R26, -0x7f000001, RZ ;  /* 0x80ffffff1a1a3810 */ /* 0x000fe40007ffe0ff */
[----:B------:R-:W-:Y:S01]  /*354d0*/  @P1 IADD3 R13, PT, PT, R13, -0x7f000001, RZ ;  /* 0x80ffffff0d0d1810 */ /* 0x000fe20007ffe0ff */
[----:B------:R-:W-:Y:S01]  /*354e0*/  IMAD.HI.U32 R28, R29, 0x7f000001, R14 ;  /* 0x7f0000011d1c7827 */ /* 0x000fe200078e000e */
[----:B------:R-:W-:Y:S02]  /*354f0*/  IADD3 R0, PT, PT, R0, R23, RZ ;  /* 0x0000001700007210 */ /* 0x000fe40007ffe0ff */
[----:B------:R-:W-:Y:S01]  /*35500*/  IADD3 R24, PT, PT, R27, R18, RZ ;  /* 0x000000121b187210 */ /* 0x000fe20007ffe0ff */
[----:B------:R-:W-:Y:S01]  /*35510*/  IMAD R23, R8, 0x7effffff, RZ ;  /* 0x7effffff08177824 */ /* 0x000fe200078e02ff */
[----:B------:R-:W-:Y:S01]  /*35520*/  IADD3 R26, PT, PT, R26, R13, RZ ;  /* 0x0000000d1a1a7210 */ /* 0x000fe20007ffe0ff */
[----:B------:R-:W-:Y:S01]  /*35530*/  IMAD.WIDE.U32 R18, R31, 0x5fffffa, RZ ;  /* 0x05fffffa1f127825 */ /* 0x000fe200078e00ff */
[----:B------:R-:W-:-:S03]  /*35540*/  ISETP.GE.U32.AND P0, PT, R28, 0x7f000001, PT ;  /* 0x7f0000011c00780c */ /* 0x000fc60003f06070 */
[----:B------:R-:W-:-:S04]  /*35550*/  IMAD.WIDE.U32 R12, R16, R35, RZ ;  /* 0x00000023100c7225 */ /* 0x000fc800078e00ff */
[----:B------:R-:W-:Y:S02]  /*35560*/  IMAD R31, R31, 0x6, RZ ;  /* 0x000000061f1f7824 */ /* 0x000fe400078e02ff */
[----:B------:R-:W-:-:S04]  /*35570*/  IMAD.HI.U32 R29, R23, 0x7f000001, R8 ;  /* 0x7f000001171d7827 */ /* 0x000fc800078e0008 */
[----:B------:R-:W-:-:S04]  /*35580*/  IMAD.WIDE.U32 R8, R22, R35, RZ ;  /* 0x0000002316087225 */ /* 0x000fc800078e00ff */
[----:B------:R-:W-:Y:S02]  /*35590*/  IMAD R27, R12, 0x7effffff, RZ ;  /* 0x7effffff0c1b7824 */ /* 0x000fe400078e02ff */
[----:B------:R-:W-:-:S04]  /*355a0*/  IMAD.HI.U32 R41, R31, 0x7f000001, R18 ;  /* 0x7f0000011f297827 */ /* 0x000fc800078e0012 */
        /* <DEDUP_REMOVED lines=38> */
[C---:B------:R-:W-:Y:S01]  /*35810*/  IMAD R23, R12.reuse, 0x6, RZ ;  /* 0x000000060c177824 */ /* 0x040fe200078e02ff */
        /* <DEDUP_REMOVED lines=56> */
[----:B------:R0:W-:Y:S04]  /*35ba0*/  STL [R1+0x110], R0 ;  /* 0x0001100001007387 */ /* 0x0001e80000100800 */
[----:B------:R1:W-:Y:S04]  /*35bb0*/  STL [R1+0x114], R14 ;  /* 0x0001140e01007387 */ /* 0x0003e80000100800 */
        /* <DEDUP_REMOVED lines=8> */
[----:B------:R-:W4:Y:S01]  /*35c40*/  LDL R13, [R1+0x118] ;  /* 0x00011800010d7983 */ /* 0x000f220000100800 */
[CC--:B------:R-:W-:Y:S01]  /*35c50*/  ISETP.GE.U32.AND P2, PT, R75.reuse, R5.reuse, PT ;  /* 0x000000054b00720c */ /* 0x0c0fe20003f46070 */
[----:B------:R-:W-:Y:S01]  /*35c60*/  IADD3 R2, PT, PT, R75, -R5, RZ ;  /* 0x800000054b027210 */ /* 0x000fe20007ffe0ff */
[-C--:B------:R-:W-:Y:S01]  /*35c70*/  ISETP.GE.U32.AND P0, PT, R45, R10.reuse, PT ;  /* 0x0000000a2d00720c */ /* 0x080fe20003f06070 */
[----:B------:R-:W-:Y:S01]  /*35c80*/  ISETP.GE.U32.AND P1, PT, R73, R11, PT ;  /* 0x0000000b4900720c */ /* 0x000fe20003f26070 */
[----:B------:R-:W-:-:S02]  /*35c90*/  IADD3 R10, PT, PT, R45, -R10, RZ ;  /* 0x8000000a2d0a7210 */ /* 0x000fc40007ffe0ff */
[----:B0-----:R-:W-:-:S07]  /*35ca0*/  IADD3 R0, PT, PT, R73, -R11, RZ ;  /* 0x8000000b49007210 */ /* 0x001fce0007ffe0ff */
[----:B------:R-:W-:Y:S01]  /*35cb0*/  @!P2 IADD3 R2, PT, PT, R2, 0x7f000001, RZ ;  /* 0x7f0000010202a810 */ /* 0x000fe20007ffe0ff */
[----:B------:R-:W-:-:S04]  /*35cc0*/  ISETP.GE.U32.AND P2, PT, R74, R4, PT ;  /* 0x000000044a00720c */ /* 0x000fc80003f46070 */
[----:B-1----:R-:W-:Y:S01]  /*35cd0*/  IMAD.WIDE.U32 R14, R2, R3, RZ ;  /* 0x00000003020e7225 */ /* 0x002fe200078e00ff */
[----:B------:R-:W-:-:S03]  /*35ce0*/  @!P0 IADD3 R10, PT, PT, R10, 0x7f000001, RZ ;  /* 0x7f0000010a0a8810 */ /* 0x000fc60007ffe0ff */
[----:B------:R-:W-:Y:S01]  /*35cf0*/  IMAD R11, R14, 0x7effffff, RZ ;  /* 0x7effffff0e0b7824 */ /* 0x000fe200078e02ff */
[----:B------:R-:W-:Y:S02]  /*35d00*/  @!P1 IADD3 R0, PT, PT, R0, 0x7f000001, RZ ;  /* 0x7f00000100009810 */ /* 0x000fe40007ffe0ff */
[----:B------:R-:W-:Y:S01]  /*35d10*/  IADD3 R2, PT, PT, R74, -R4, RZ ;  /* 0x800000044a027210 */ /* 0x000fe20007ffe0ff */
[----:B------:R-:W-:-:S03]  /*35d20*/  IMAD.HI.U32 R23, R11, 0x7f000001, R14 ;  /* 0x7f0000010b177827 */ /* 0x000fc600078e000e */
[----:B------:R-:W-:Y:S01]  /*35d30*/  @!P2 IADD3 R2, PT, PT, R2, 0x7f000001, RZ ;  /* 0x7f0000010202a810 */ /* 0x000fe20007ffe0ff */
[----:B------:R-:W-:Y:S01]  /*35d40*/  IMAD.WIDE.U32 R10, R10, R3, RZ ;  /* 0x000000030a0a7225 */ /* 0x000fe200078e00ff */
[----:B------:R-:W-:-:S03]  /*35d50*/  ISETP.GE.U32.AND P2, PT, R23, 0x7f000001, PT ;  /* 0x7f0000011700780c */ /* 0x000fc60003f46070 */
[----:B------:R-:W-:-:S04]  /*35d60*/  IMAD.WIDE.U32 R4, R0, R3, RZ ;  /* 0x0000000300047225 */ /* 0x000fc800078e00ff */
[----:B------:R-:W-:Y:S02]  /*35d70*/  IMAD R15, R10, 0x7effffff, RZ ;  /* 0x7effffff0a0f7824 */ /* 0x000fe400078e02ff */
[----:B------:R-:W-:Y:S02]  /*35d80*/  IMAD R19, R4, 0x7effffff, RZ ;  /* 0x7effffff04137824 */ /* 0x000fe400078e02ff */
[----:B------:R-:W-:-:S04]  /*35d90*/  IMAD.WIDE.U32 R2, R2, R3, RZ ;  /* 0x0000000302027225 */ /* 0x000fc800078e00ff */
[----:B--2---:R-:W-:-:S04]  /*35da0*/  IMAD.HI.U32 R18, R15, 0x7f000001, R10 ;  /* 0x7f0000010f127827 */ /* 0x004fc800078e000a */
[----:B------:R-:W-:Y:S01]  /*35db0*/  IMAD.HI.U32 R20, R19, 0x7f000001, R4 ;  /* 0x7f00000113147827 */ /* 0x000fe200078e0004 */
[----:B------:R-:W-:-:S03]  /*35dc0*/  ISETP.GE.U32.AND P0, PT, R18, 0x7f000001, PT ;  /* 0x7f0000011200780c */ /* 0x000fc60003f06070 */
[----:B------:R-:W-:Y:S01]  /*35dd0*/  IMAD R5, R2, 0x7effffff, RZ ;  /* 0x7effffff02057824 */ /* 0x000fe200078e02ff */
[----:B------:R-:W-:Y:S01]  /*35de0*/  ISETP.GE.U32.AND P1, PT, R20, 0x7f000001, PT ;  /* 0x7f0000011400780c */ /* 0x000fe20003f26070 */
[----:B------:R-:W-:Y:S02]  /*35df0*/  @P2 IADD3 R23, PT, PT, R23, -0x7f000001, RZ ;  /* 0x80ffffff17172810 */ /* 0x000fe40007ffe0ff */
[----:B------:R-:W-:-:S05]  /*35e00*/  IMAD.HI.U32 R22, R5, 0x7f000001, R2 ;  /* 0x7f00000105167827 */ /* 0x000fca00078e0002 */
[----:B------:R-:W-:Y:S01]  /*35e10*/  ISETP.GE.U32.AND P2, PT, R22, 0x7f000001, PT ;  /* 0x7f0000011600780c */ /* 0x000fe20003f46070 */
[----:B------:R-:W-:-:S04]  /*35e20*/  @P0 IADD3 R18, PT, PT, R18, -0x7f000001, RZ ;  /* 0x80ffffff12120810 */ /* 0x000fc80007ffe0ff */
[----:B------:R-:W-:-:S08]  /*35e30*/  @P1 IADD3 R20, PT, PT, R20, -0x7f000001, RZ ;  /* 0x80ffffff14141810 */ /* 0x000fd00007ffe0ff */
[----:B------:R-:W-:Y:S01]  /*35e40*/  @P2 IADD3 R22, PT, PT, R22, -0x7f000001, RZ ;  /* 0x80ffffff16162810 */ /* 0x000fe20007ffe0ff */
[----:B------:R-:W0:Y:S01]  /*35e50*/  S2UR UR4, SR_CTAID.X ;  /* 0x00000000000479c3 */ /* 0x000e220000002500 */
[----:B---3--:R-:W-:-:S04]  /*35e60*/  IMAD.WIDE.U32 R2, R7, R23, RZ ;  /* 0x0000001707027225 */ /* 0x008fc800078e00ff */
[----:B------:R-:W-:-:S04]  /*35e70*/  IMAD R5, R2, 0x7effffff, RZ ;  /* 0x7effffff02057824 */ /* 0x000fc800078e02ff */
[----:B------:R-:W-:-:S04]  /*35e80*/  IMAD.HI.U32 R24, R5, 0x7f000001, R2 ;  /* 0x7f00000105187827 */ /* 0x000fc800078e0002 */
[----:B----4-:R-:W-:Y:S01]  /*35e90*/  IMAD.WIDE.U32 R2, R6, R18, RZ ;  /* 0x0000001206027225 */ /* 0x010fe200078e00ff */
[----:B------:R-:W-:-:S03]  /*35ea0*/  ISETP.GE.U32.AND P2, PT, R24, 0x7f000001, PT ;  /* 0x7f0000011800780c */ /* 0x000fc60003f46070 */
[----:B------:R-:W-:-:S04]  /*35eb0*/  IMAD.WIDE.U32 R4, R6, R20, RZ ;  /* 0x0000001406047225 */ /* 0x000fc800078e00ff */
[----:B------:R-:W-:Y:S02]  /*35ec0*/  IMAD R15, R2, 0x7effffff, RZ ;  /* 0x7effffff020f7824 */ /* 0x000fe400078e02ff */
[----:B------:R-:W-:-:S04]  /*35ed0*/  IMAD.WIDE.U32 R10, R7, R18, RZ ;  /* 0x00000012070a7225 */ /* 0x000fc800078e00ff */
[----:B------:R-:W-:Y:S02]  /*35ee0*/  IMAD R19, R4, 0x7effffff, RZ ;  /* 0x7effffff04137824 */ /* 0x000fe400078e02ff */
[----:B------:R-:W-:-:S04]  /*35ef0*/  IMAD.HI.U32 R0, R15, 0x7f000001, R2 ;  /* 0x7f0000010f007827 */ /* 0x000fc800078e0002 */
[----:B------:R-:W-:Y:S02]  /*35f00*/  IMAD R21, R10, 0x7effffff, RZ ;  /* 0x7effffff0a157824 */ /* 0x000fe400078e02ff */
[----:B------:R-:W-:Y:S01]  /*35f10*/  IMAD.HI.U32 R16, R19, 0x7f000001, R4 ;  /* 0x7f00000113107827 */ /* 0x000fe200078e0004 */
[----:B------:R-:W-:-:S03]  /*35f20*/  ISETP.GE.U32.AND P0, PT, R0, 0x7f000001, PT ;  /* 0x7f0000010000780c */ /* 0x000fc60003f06070 */
[----:B------:R-:W-:-:S04]  /*35f30*/  IMAD.WIDE.U32 R2, R8, R22, RZ ;  /* 0x0000001608027225 */ /* 0x000fc800078e00ff */
[----:B------:R-:W-:Y:S01]  /*35f40*/  IMAD.WIDE.U32 R4, R8, R23, RZ ;  /* 0x0000001708047225 */ /* 0x000fe200078e00ff */
[----:B------:R-:W-:Y:S01]  /*35f50*/  ISETP.GE.U32.AND P1, PT, R16, 0x7f000001, PT ;  /* 0x7f0000011000780c */ /* 0x000fe20003f26070 */
[----:B------:R-:W-:Y:S02]  /*35f60*/  @P2 IADD3 R24, PT, PT, R24, -0x7f000001, RZ ;  /* 0x80ffffff18182810 */ /* 0x000fe40007ffe0ff */
[----:B------:R-:W-:-:S04]  /*35f70*/  IMAD.HI.U32 R25, R21, 0x7f000001, R10 ;  /* 0x7f00000115197827 */ /* 0x000fc800078e000a */
[----:B------:R-:W-:Y:S02]  /*35f80*/  IMAD R19, R2, 0x7effffff, RZ ;  /* 0x7effffff02137824 */ /* 0x000fe400078e02ff */
[----:B------:R-:W-:Y:S02]  /*35f90*/  IMAD R21, R4, 0x7effffff, RZ ;  /* 0x7effffff04157824 */ /* 0x000fe400078e02ff */
[----:B------:R-:W-:-:S04]  /*35fa0*/  IMAD.HI.U32 R26, R19, 0x7f000001, R2 ;  /* 0x7f000001131a7827 */ /* 0x000fc800078e0002 */
[----:B------:R-:W-:-:S04]  /*35fb0*/  IMAD.HI.U32 R28, R21, 0x7f000001, R4 ;  /* 0x7f000001151c7827 */ /* 0x000fc800078e0004 */
[----:B------:R-:W-:Y:S01]  /*35fc0*/  IMAD.WIDE.U32 R2, R24, 0x5fffffa, RZ ;  /* 0x05fffffa18027825 */ /* 0x000fe200078e00ff */
[----:B------:R-:W-:-:S03]  /*35fd0*/  ISETP.GE.U32.AND P4, PT, R28, 0x7f000001, PT ;  /* 0x7f0000011c00780c */ /* 0x000fc60003f86070 */
[----:B------:R-:W-:Y:S01]  /*35fe0*/  IMAD R5, R24, 0x6, RZ ;  /* 0x0000000618057824 */ /* 0x000fe200078e02ff */
[----:B------:R-:W-:Y:S01]  /*35ff0*/  ISETP.GE.U32.AND P5, PT, R26, 0x7f000001, PT ;  /* 0x7f0000011a00780c */ /* 0x000fe20003fa6070 */
[----:B------:R-:W-:Y:S02]  /*36000*/  @P0 IADD3 R0, PT, PT, R0, -0x7f000001, RZ ;  /* 0x80ffffff00000810 */ /* 0x000fe40007ffe0ff */
[----:B------:R-:W-:Y:S01]  /*36010*/  IMAD.HI.U32 R27, R5, 0x7f000001, R2 ;  /* 0x7f000001051b7827 */ /* 0x000fe200078e0002 */
[----:B------:R-:W-:Y:S02]  /*36020*/  @P1 IADD3 R16, PT, PT, R16, -0x7f000001, RZ ;  /* 0x80ffffff10101810 */ /* 0x000fe40007ffe0ff */
[----:B------:R-:W-:Y:S01]  /*36030*/  ISETP.GE.U32.AND P2, PT, R0, 0x7f000001, PT ;  /* 0x7f0000010000780c */ /* 0x000fe20003f46070 */
[----:B------:R-:W-:Y:S01]  /*36040*/  IMAD.WIDE.U32 R10, R9, R20, RZ ;  /* 0x00000014090a7225 */ /* 0x000fe200078e00ff */
[----:B------:R-:W-:Y:S01]  /*36050*/  ISETP.GE.U32.AND P1, PT, R27, 0x7f000001, PT ;  /* 0x7f0000011b00780c */ /* 0x000fe20003f26070 */
[----:B------:R-:W-:Y:S01]  /*36060*/  ISETP.GE.U32.AND P3, PT, R25, 0x7f000001, PT ;  /* 0x7f0000011900780c */ /* 0x000fe20003f66070 */
[----:B------:R-:W-:Y:S01]  /*36070*/  ISETP.GE.U32.AND P0, PT, R16, 0x7f000001, PT ;  /* 0x7f0000011000780c */ /* 0x000fe20003f06070 */
[----:B------:R-:W-:Y:S01]  /*36080*/  IMAD.WIDE.U32 R14, R9, R22, RZ ;  /* 0x00000016090e7225 */ /* 0x000fe200078e00ff */
[----:B------:R-:W-:-:S03]  /*36090*/  @P4 IADD3 R28, PT, PT, R28, -0x7f000001, RZ ;  /* 0x80ffffff1c1c4810 */ /* 0x000fc60007ffe0ff */
[----:B------:R-:W-:Y:S01]  /*360a0*/  IMAD R19, R10, 0x7effffff, RZ ;  /* 0x7effffff0a137824 */ /* 0x000fe200078e02ff */
[----:B------:R-:W-:Y:S01]  /*360b0*/  @P5 IADD3 R26, PT, PT, R26, -0x7f000001, RZ ;  /* 0x80ffffff1a1a5810 */ /* 0x000fe20007ffe0ff */
[----:B------:R-:W-:Y:S02]  /*360c0*/  IMAD R21, R14, 0x7effffff, RZ ;  /* 0x7effffff0e157824 */ /* 0x000fe400078e02ff */
[----:B------:R-:W-:Y:S01]  /*360d0*/  IMAD.HI.U32 R24, R19, 0x7f000001, R10 ;  /* 0x7f00000113187827 */ /* 0x000fe200078e000a */
[----:B------:R-:W-:Y:S02]  /*360e0*/  @P2 IADD3 R0, PT, PT, R0, -0x7f000001, RZ ;  /* 0x80ffffff00002810 */ /* 0x000fe40007ffe0ff */
[----:B------:R-:W-:Y:S01]  /*360f0*/  @P1 IADD3 R27, PT, PT, R27, -0x7f000001, RZ ;  /* 0x80ffffff1b1b1810 */ /* 0x000fe20007ffe0ff */
[----:B------:R-:W-:Y:S01]  /*36100*/  IMAD.WIDE.U32 R10, R28, 0x5fffffa, RZ ;  /* 0x05fffffa1c0a7825 */ /* 0x000fe200078e00ff */
[----:B------:R-:W-:-:S03]  /*36110*/  ISETP.GE.U32.AND P5, PT, R24, 0x7f000001, PT ;  /* 0x7f0000011800780c */ /* 0x000fc60003fa6070 */
[----:B------:R-:W-:Y:S01]  /*36120*/  IMAD.HI.U32 R29, R21, 0x7f000001, R14 ;  /* 0x7f000001151d7827 */ /* 0x000fe200078e000e */
[----:B------:R-:W-:-:S03]  /*36130*/  @P3 IADD3 R25, PT, PT, R25, -0x7f000001, RZ ;  /* 0x80ffffff19193810 */ /* 0x000fc60007ffe0ff */
[----:B------:R-:W-:Y:S01]  /*36140*/  IMAD.WIDE.U32 R4, R26, 0x5fffffa, RZ ;  /* 0x05fffffa1a047825 */ /* 0x000fe200078e00ff */
[----:B------:R-:W-:-:S03]  /*36150*/  @P0 IADD3 R16, PT, PT, R16, -0x7f000001, RZ ;  /* 0x80ffffff10100810 */ /* 0x000fc60007ffe0ff */
[----:B------:R-:W-:Y:S02]  /*36160*/  IMAD R19, R28, 0x6, RZ ;  /* 0x000000061c137824 */ /* 0x000fe400078e02ff */
[----:B------:R-:W-:Y:S01]  /*36170*/  IMAD R15, R26, 0x6, RZ ;  /* 0x000000061a0f7824 */ /* 0x000fe200078e02ff */
[----:B------:R-:W-:Y:S01]  /*36180*/  ISETP.GE.U32.AND P4, PT, R29, 0x7f000001, PT ;  /* 0x7f0000011d00780c */ /* 0x000fe20003f86070 */
[----:B------:R-:W-:Y:S01]  /*36190*/  IMAD.HI.U32 R19, R19, 0x7f000001, R10 ;  /* 0x7f00000113137827 */ /* 0x000fe200078e000a */
[----:B------:R-:W-:Y:S02]  /*361a0*/  IADD3 R10, PT, PT, R0, R27, RZ ;  /* 0x0000001b000a7210 */ /* 0x000fe40007ffe0ff */
[----:B------:R-:W-:Y:S01]  /*361b0*/  IADD3 R0, PT, PT, R16, R25, RZ ;  /* 0x0000001910007210 */ /* 0x000fe20007ffe0ff */
[----:B------:R-:W-:-:S04]  /*361c0*/  IMAD.HI.U32 R21, R15, 0x7f000001, R4 ;  /* 0x7f0000010f157827 */ /* 0x000fc800078e0004 */
[----:B------:R-:W-:Y:S01]  /*361d0*/  IMAD.WIDE.U32 R2, R6, R22, RZ ;  /* 0x0000001606027225 */ /* 0x000fe200078e00ff */
[----:B------:R-:W-:Y:S01]  /*361e0*/  ISETP.GE.U32.AND P3, PT, R21, 0x7f000001, PT ;  /* 0x7f0000011500780c */ /* 0x000fe20003f66070 */
[----:B------:R-:W-:Y:S01]  /*361f0*/  ISETP.GE.U32.AND P2, PT, R10, 0x7f000001, PT ;  /* 0x7f0000010a00780c */ /* 0x000fe20003f46070 */
[----:B------:R-:W-:Y:S01]  /*36200*/  ISETP.GE.U32.AND P6, PT, R19, 0x7f000001, PT ;  /* 0x7f0000011300780c */ /* 0x000fe20003fc6070 */
[----:B------:R-:W-:Y:S01]  /*36210*/  IMAD R5, R2, 0x7effffff, RZ ;  /* 0x7effffff02057824 */ /* 0x000fe200078e02ff */
[----:B------:R-:W-:Y:S01]  /*36220*/  ISETP.GE.U32.AND P1, PT, R0, 0x7f000001, PT ;  /* 0x7f0000010000780c */ /* 0x000fe20003f26070 */
[----:B------:R-:W-:Y:S02]  /*36230*/  @P5 IADD3 R24, PT, PT, R24, -0x7f000001, RZ ;  /* 0x80ffffff18185810 */ /* 0x000fe40007ffe0ff */
[----:B------:R-:W-:Y:S01]  /*36240*/  IMAD.HI.U32 R14, R5, 0x7f000001, R2 ;  /* 0x7f000001050e7827 */ /* 0x000fe200078e0002 */
[----:B------:R-:W-:-:S03]  /*36250*/  @P4 IADD3 R29, PT, PT, R29, -0x7f000001, RZ ;  /* 0x80ffffff1d1d4810 */ /* 0x000fc60007ffe0ff */
[----:B------:R-:W-:Y:S01]  /*36260*/  IMAD.WIDE.U32 R2, R24, 0x5fffffa, RZ ;  /* 0x05fffffa18027825 */ /* 0x000fe200078e00ff */
[----:B------:R-:W-:-:S03]  /*36270*/  ISETP.GE.U32.AND P0, PT, R14, 0x7f000001, PT ;  /* 0x7f0000010e00780c */ /* 0x000fc60003f06070 */
[----:B------:R-:W-:Y:S01]  /*36280*/  IMAD R11, R24, 0x6, RZ ;  /* 0x00000006180b7824 */ /* 0x000fe200078e02ff */
[----:B------:R-:W-:Y:S01]  /*36290*/  @P3 IADD3 R21, PT, PT, R21, -0x7f000001, RZ ;  /* 0x80ffffff15153810 */ /* 0x000fe20007ffe0ff */
[----:B------:R-:W-:Y:S01]  /*362a0*/  IMAD.WIDE.U32 R4, R29, 0x5fffffa, RZ ;  /* 0x05fffffa1d047825 */ /* 0x000fe200078e00ff */
[----:B------:R-:W-:Y:S02]  /*362b0*/  @P2 IADD3 R10, PT, PT, R10, -0x7f000001, RZ ;  /* 0x80ffffff0a0a2810 */ /* 0x000fe40007ffe0ff */
[----:B------:R-:W-:Y:S02]  /*362c0*/  @P6 IADD3 R19, PT, PT, R19, -0x7f000001, RZ ;  /* 0x80ffffff13136810 */ /* 0x000fe40007ffe0ff */
[----:B------:R-:W-:Y:S01]  /*362d0*/  @P1 IADD3 R0, PT, PT, R0, -0x7f000001, RZ ;  /* 0x80ffffff00001810 */ /* 0x000fe20007ffe0ff */
[----:B------:R-:W-:Y:S02]  /*362e0*/  IMAD R15, R29, 0x6, RZ ;  /* 0x000000061d0f7824 */ /* 0x000fe400078e02ff */
[----:B------:R-:W-:Y:S01]  /*362f0*/  IMAD.HI.U32 R25, R11, 0x7f000001, R2 ;  /* 0x7f0000010b197827 */ /* 0x000fe200078e0002 */
[----:B------:R-:W-:-:S03]  /*36300*/  IADD3 R10, PT, PT, R10, R21, RZ ;  /* 0x000000150a0a7210 */ /* 0x000fc60007ffe0ff */
[----:B------:R-:W-:Y:S01]  /*36310*/  IMAD.WIDE.U32 R2, R7, R20, RZ ;  /* 0x0000001407027225 */ /* 0x000fe200078e00ff */
[----:B------:R-:W-:-:S03]  /*36320*/  IADD3 R0, PT, PT, R0, R19, RZ ;  /* 0x0000001300007210 */ /* 0x000fc60007ffe0ff */
[----:B------:R-:W-:-:S04]  /*36330*/  IMAD.HI.U32 R27, R15, 0x7f000001, R4 ;  /* 0x7f0000010f1b7827 */ /* 0x000fc800078e0004 */
[----:B------:R-:W-:Y:S01]  /*36340*/  IMAD R5, R2, 0x7effffff, RZ ;  /* 0x7effffff02057824 */ /* 0x000fe200078e02ff */
[----:B------:R-:W-:Y:S01]  /*36350*/  ISETP.GE.U32.AND P4, PT, R25, 0x7f000001, PT ;  /* 0x7f0000011900780c */ /* 0x000fe20003f86070 */
[----:B------:R-:W-:Y:S01]  /*36360*/  ISETP.GE.U32.AND P2, PT, R10, 0x7f000001, PT ;  /* 0x7f0000010a00780c */ /* 0x000fe20003f46070 */
[----:B------:R-:W-:Y:S01]  /*36370*/  @P0 IADD3 R14, PT, PT, R14, -0x7f000001, RZ ;  /* 0x80ffffff0e0e0810 */ /* 0x000fe20007ffe0ff */
[----:B------:R-:W-:Y:S01]  /*36380*/  IMAD.HI.U32 R15, R5, 0x7f000001, R2 ;  /* 0x7f000001050f7827 */ /* 0x000fe200078e0002 */
[----:B------:R-:W-:Y:S01]  /*36390*/  ISETP.GE.U32.AND P5, PT, R27, 0x7f000001, PT ;  /* 0x7f0000011b00780c */ /* 0x000fe20003fa6070 */
[----:B------:R-:W-:Y:S02]  /*363a0*/  ISETP.GE.U32.AND P3, PT, R0, 0x7f000001, PT ;  /* 0x7f0000010000780c */ /* 0x000fe40003f66070 */
[----:B------:R-:W-:Y:S01]  /*363b0*/  ISETP.GE.U32.AND P0, PT, R14, 0x7f000001, PT ;  /* 0x7f0000010e00780c */ /* 0x000fe20003f06070 */
[----:B------:R-:W-:Y:S01]  /*363c0*/  ISETP.GE.U32.AND P1, PT, R15, 0x7f000001, PT ;  /* 0x7f0000010f00780c */ /* 0x000fe20003f26070 */
[----:B------:R-:W-:-:S04]  /*363d0*/  IMAD.WIDE.U32 R4, R9, R23, RZ ;  /* 0x0000001709047225 */ /* 0x000fc800078e00ff */
[----:B------:R-:W-:Y:S01]  /*363e0*/  IMAD R11, R4, 0x7effffff, RZ ;  /* 0x7effffff040b7824 */ /* 0x000fe200078e02ff */
[----:B------:R-:W-:Y:S02]  /*363f0*/  @P4 IADD3 R25, PT, PT, R25, -0x7f000001, RZ ;  /* 0x80ffffff19194810 */ /* 0x000fe40007ffe0ff */
[----:B------:R-:W-:Y:S01]  /*36400*/  @P2 IADD3 R10, PT, PT, R10, -0x7f000001, RZ ;  /* 0x80ffffff0a0a2810 */ /* 0x000fe20007ffe0ff */
[----:B------:R-:W-:Y:S01]  /*36410*/  IMAD.WIDE.U32 R2, R8, R18, RZ ;  /* 0x0000001208027225 */ /* 0x000fe200078e00ff */
[----:B------:R-:W-:Y:S02]  /*36420*/  @P5 IADD3 R27, PT, PT, R27, -0x7f000001, RZ ;  /* 0x80ffffff1b1b5810 */ /* 0x000fe40007ffe0ff */
[----:B------:R-:W-:Y:S01]  /*36430*/  @P3 IADD3 R0, PT, PT, R0, -0x7f000001, RZ ;  /* 0x80ffffff00003810 */ /* 0x000fe20007ffe0ff */
[----:B------:R-:W-:Y:S01]  /*36440*/  IMAD.HI.U32 R16, R11, 0x7f000001, R4 ;  /* 0x7f0000010b107827 */ /* 0x000fe200078e0004 */
[----:B------:R-:W-:Y:S02]  /*36450*/  IADD3 R11, PT, PT, R10, R25, RZ ;  /* 0x000000190a0b7210 */ /* 0x000fe40007ffe0ff */
[----:B------:R-:W-:-:S02]  /*36460*/  @P1 IADD3 R15, PT, PT, R15, -0x7f000001, RZ ;  /* 0x80ffffff0f0f1810 */ /* 0x000fc40007ffe0ff */
[----:B------:R-:W-:Y:S01]  /*36470*/  @P0 IADD3 R14, PT, PT, R14, -0x7f000001, RZ ;  /* 0x80ffffff0e0e0810 */ /* 0x000fe20007ffe0ff */
[----:B------:R-:W-:Y:S01]  /*36480*/  IMAD R5, R2, 0x7effffff, RZ ;  /* 0x7effffff02057824 */ /* 0x000fe200078e02ff */
[----:B------:R-:W-:Y:S01]  /*36490*/  IADD3 R10, PT, PT, R0, R27, RZ ;  /* 0x0000001b000a7210 */ /* 0x000fe20007ffe0ff */
[----:B------:R-:W-:Y:S01]  /*364a0*/  ISETP.GE.U32.AND P4, PT, R16, 0x7f000001, PT ;  /* 0x7f0000011000780c */ /* 0x000fe20003f86070 */
[----:B------:R-:W-:Y:S01]  /*364b0*/  ISETP.GE.U32.AND P2, PT, R11, 0x7f000001, PT ;  /* 0x7f0000010b00780c */ /* 0x000fe20003f46070 */
[----:B------:R-:W-:Y:S01]  /*364c0*/  IMAD.HI.U32 R21, R5, 0x7f000001, R2 ;  /* 0x7f00000105157827 */ /* 0x000fe200078e0002 */
[----:B------:R-:W-:Y:S01]  /*364d0*/  IADD3 R0, PT, PT, R14, R15, RZ ;  /* 0x0000000f0e007210 */ /* 0x000fe20007ffe0ff */
[----:B------:R-:W-:Y:S01]  /*364e0*/  ISETP.GE.U32.AND P3, PT, R10, 0x7f000001, PT ;  /* 0x7f0000010a00780c */ /* 0x000fe20003f66070 */
[----:B------:R-:W0:Y:S01]  /*364f0*/  S2R R14, SR_TID.X ;  /* 0x00000000000e7919 */ /* 0x000e220000002100 */
[----:B------:R-:W0:Y:S01]  /*36500*/  LDC R19, c[0x0][0x360] ;  /* 0x0000d800ff137b82 */ /* 0x000e220000000800 */
[----:B------:R-:W-:Y:S01]  /*36510*/  ISETP.GE.U32.AND P1, PT, R21, 0x7f000001, PT ;  /* 0x7f0000011500780c */ /* 0x000fe20003f26070 */
[----:B------:R-:W-:-:S05]  /*36520*/  ISETP.GE.U32.AND P0, PT, R0, 0x7f000001, PT ;  /* 0x7f0000010000780c */ /* 0x000fca0003f06070 */
[----:B------:R-:W-:Y:S02]  /*36530*/  @P4 IADD3 R16, PT, PT, R16, -0x7f000001, RZ ;  /* 0x80ffffff10104810 */ /* 0x000fe40007ffe0ff */
[----:B------:R-:W-:Y:S01]  /*36540*/  @P2 IADD3 R11, PT, PT, R11, -0x7f000001, RZ ;  /* 0x80ffffff0b0b2810 */ /* 0x000fe20007ffe0ff */
[----:B------:R-:W1:Y:S01]  /*36550*/  LDC.64 R4, c[0x0][0x488] ;  /* 0x00012200ff047b82 */ /* 0x000e620000000a00 */
[----:B------:R-:W-:Y:S01]  /*36560*/  @P3 IADD3 R10, PT, PT, R10, -0x7f000001, RZ ;  /* 0x80ffffff0a0a3810 */ /* 0x000fe20007ffe0ff */
[----:B------:R-:W-:Y:S01]  /*36570*/  IMAD.WIDE.U32 R2, R16, 0x5fffffa, RZ ;  /* 0x05fffffa10027825 */ /* 0x000fe200078e00ff */
[----:B------:R-:W-:Y:S02]  /*36580*/  IADD3 R12, PT, PT, R11, R12, RZ ;  /* 0x0000000c0b0c7210 */ /* 0x000fe40007ffe0ff */
[----:B------:R-:W-:Y:S02]  /*36590*/  @P1 IADD3 R21, PT, PT, R21, -0x7f000001, RZ ;  /* 0x80ffffff15151810 */ /* 0x000fe40007ffe0ff */
[----:B------:R-:W-:Y:S01]  /*365a0*/  @P0 IADD3 R0, PT, PT, R0, -0x7f000001, RZ ;  /* 0x80ffffff00000810 */ /* 0x000fe20007ffe0ff */
[----:B------:R-:W-:Y:S01]  /*365b0*/  IMAD R11, R16, 0x6, RZ ;  /* 0x00000006100b7824 */ /* 0x000fe200078e02ff */
[----:B------:R-:W-:Y:S01]  /*365c0*/  IADD3 R10, PT, PT, R10, R17, RZ ;  /* 0x000000110a0a7210 */ /* 0x000fe20007ffe0ff */
[----:B------:R-:W-:Y:S01]  /*365d0*/  ISETP.GE.U32.AND P2, PT, R12, 0x7f000001, PT ;  /* 0x7f0000010c00780c */ /* 0x000fe20003f46070 */
[----:B------:R-:W2:Y:S01]  /*365e0*/  LDC R25, c[0x0][0x4a0] ;  /* 0x00012800ff197b82 */ /* 0x000ea20000000800 */
[----:B------:R-:W-:Y:S01]  /*365f0*/  IMAD.HI.U32 R3, R11, 0x7f000001, R2 ;  /* 0x7f0000010b037827 */ /* 0x000fe200078e0002 */
[----:B------:R-:W-:Y:S01]  /*36600*/  IADD3 R0, PT, PT, R0, R21, RZ ;  /* 0x0000001500007210 */ /* 0x000fe20007ffe0ff */
[----:B------:R-:W-:-:S03]  /*36610*/  ISETP.GE.U32.AND P3, PT, R10, 0x7f000001, PT ;  /* 0x7f0000010a00780c */ /* 0x000fc60003f66070 */
[----:B------:R-:W-:Y:S01]  /*36620*/  ISETP.GE.U32.AND P1, PT, R3, 0x7f000001, PT ;  /* 0x7f0000010300780c */ /* 0x000fe20003f26070 */
[----:B------:R-:W-:Y:S01]  /*36630*/  ISETP.GE.U32.AND P0, PT, R0, 0x7f000001, PT ;  /* 0x7f0000010000780c */ /* 0x000fe20003f06070 */
[----:B0-----:R-:W-:-:S04]  /*36640*/  IMAD R19, R19, UR4, R14 ;  /* 0x0000000413137c24 */ /* 0x001fc8000f8e020e */
[----:B------:R-:W-:-:S04]  /*36650*/  @P2 IADD3 R12, PT, PT, R12, -0x7f000001, RZ ;  /* 0x80ffffff0c0c2810 */ /* 0x000fc80007ffe0ff */
[----:B------:R-:W-:Y:S01]  /*36660*/  @P3 IADD3 R10, PT, PT, R10, -0x7f000001, RZ ;  /* 0x80ffffff0a0a3810 */ /* 0x000fe20007ffe0ff */
[----:B-1----:R-:W-:Y:S01]  /*36670*/  IMAD.WIDE.U32 R16, R19, 0x4, R4 ;  /* 0x0000000413107825 */ /* 0x002fe200078e0004 */
[----:B------:R-:W-:Y:S01]  /*36680*/  STL [R1+0x110], R12 ;  /* 0x0001100c01007387 */ /* 0x000fe20000100800 */
[----:B------:R-:W-:Y:S02]  /*36690*/  @P1 IADD3 R3, PT, PT, R3, -0x7f000001, RZ ;  /* 0x80ffffff03031810 */ /* 0x000fe40007ffe0ff */
[----:B------:R-:W-:Y:S01]  /*366a0*/  @P0 IADD3 R0, PT, PT, R0, -0x7f000001, RZ ;  /* 0x80ffffff00000810 */ /* 0x000fe20007ffe0ff */
[----:B------:R0:W-:Y:S04]  /*366b0*/  STL [R1+0x114], R10 ;  /* 0x0001140a01007387 */ /* 0x0001e80000100800 */
[----:B------:R-:W3:Y:S01]  /*366c0*/  LDG.E R2, desc[UR14][R16.64] ;  /* 0x0000000e10027981 */ /* 0x000ee2000c1e1900 */
[----:B------:R-:W-:-:S03]  /*366d0*/  IADD3 R0, PT, PT, R0, R3, RZ ;  /* 0x0000000300007210 */ /* 0x000fc60007ffe0ff */
[----:B------:R-:W3:Y:S02]  /*366e0*/  LDL.64 R4, [R1+0x110] ;  /* 0x0001100001047983 */ /* 0x000ee40000100a00 */
[C---:B------:R-:W-:Y:S02]  /*366f0*/  ISETP.GE.U32.AND P0, PT, R0.reuse, 0x7f000001, PT ;  /* 0x7f0000010000780c */ /* 0x040fe40003f06070 */
[----:B------:R-:W4:Y:S11]  /*36700*/  LDL R3, [R1+0x11c] ;  /* 0x00011c0001037983 */ /* 0x000f360000100800 */
[----:B------:R-:W-:-:S04]  /*36710*/  @P0 IADD3 R0, PT, PT, R0, -0x7f000001, RZ ;  /* 0x80ffffff00000810 */ /* 0x000fc80007ffe0ff */
[----:B------:R-:W-:-:S05]  /*36720*/  IADD3 R14, PT, PT, R0, R13, RZ ;  /* 0x0000000d000e7210 */ /* 0x000fca0007ffe0ff */
[----:B------:R-:W-:-:S13]  /*36730*/  ISETP.GE.U32.AND P0, PT, R14, 0x7f000001, PT ;  /* 0x7f0000010e00780c */ /* 0x000fda0003f06070 */
[----:B------:R-:W-:-:S05]  /*36740*/  @P0 IADD3 R14, PT, PT, R14, -0x7f000001, RZ ;  /* 0x80ffffff0e0e0810 */ /* 0x000fca0007ffe0ff */
[----:B------:R1:W-:Y:S04]  /*36750*/  STL [R1+0x118], R14 ;  /* 0x0001180e01007387 */ /* 0x0003e80000100800 */
[----:B------:R-:W2:Y:S01]  /*36760*/  LDL R13, [R1+0x118] ;  /* 0x00011800010d7983 */ /* 0x000ea20000100800 */
[----:B0-----:R-:W-:-:S04]  /*36770*/  IMAD.WIDE.U32 R10, R6, R23, RZ ;  /* 0x00000017060a7225 */ /* 0x001fc800078e00ff */
[----:B------:R-:W-:-:S04]  /*36780*/  IMAD R0, R10, 0x7effffff, RZ ;  /* 0x7effffff0a007824 */ /* 0x000fc800078e02ff */
[----:B------:R-:W-:-:S05]  /*36790*/  IMAD.HI.U32 R10, R0, 0x7f000001, R10 ;  /* 0x7f000001000a7827 */ /* 0x000fca00078e000a */
[----:B------:R-:W-:Y:S01]  /*367a0*/  ISETP.GE.U32.AND P0, PT, R10, 0x7f000001, PT ;  /* 0x7f0000010a00780c */ /* 0x000fe20003f06070 */
[----:B------:R-:W-:Y:S02]  /*367b0*/  IMAD.WIDE.U32 R6, R7, R22, RZ ;  /* 0x0000001607067225 */ /* 0x000fe400078e00ff */
[----:B------:R-:W0:Y:S02]  /*367c0*/  LDC.64 R22, c[0x0][0x4a0] ;  /* 0x00012800ff167b82 */ /* 0x000e240000000a00 */
[----:B------:R-:W-:-:S04]  /*367d0*/  IMAD R0, R6, 0x7effffff, RZ ;  /* 0x7effffff06007824 */ /* 0x000fc800078e02ff */
[----:B------:R-:W-:Y:S02]  /*367e0*/  IMAD.HI.U32 R7, R0, 0x7f000001, R6 ;  /* 0x7f00000100077827 */ /* 0x000fe400078e0006 */
[----:B------:R-:W0:Y:S02]  /*367f0*/  LDC R0, c[0x0][0x4a0] ;  /* 0x00012800ff007b82 */ /* 0x000e240000000800 */
[----:B------:R-:W-:Y:S01]  /*36800*/  @P0 IADD3 R10, PT, PT, R10, -0x7f000001, RZ ;  /* 0x80ffffff0a0a0810 */ /* 0x000fe20007ffe0ff */
[----:B------:R-:W-:-:S04]  /*36810*/  ISETP.GE.U32.AND P1, PT, R7, 0x7f000001, PT ;  /* 0x7f0000010700780c */ /* 0x000fc80003f26070 */
[----:B------:R-:W-:Y:S01]  /*36820*/  ISETP.GE.U32.AND P0, PT, R10, 0x7f000001, PT ;  /* 0x7f0000010a00780c */ /* 0x000fe20003f06070 */
[----:B-1----:R-:W-:-:S04]  /*36830*/  IMAD.WIDE.U32 R14, R8, R20, RZ ;  /* 0x00000014080e7225 */ /* 0x002fc800078e00ff */
        /* <DEDUP_REMOVED lines=9> */
[----:B------:R-:W-:Y:S01]  /*368d0*/  @P1 IADD3 R11, PT, PT, R11, -0x7f000001, RZ ;  /* 0x80ffffff0b0b1810 */ /* 0x000fe20007ffe0ff */
[----:B------:R-:W-:Y:S02]  /*368e0*/  IMAD.HI.U32 R15, R9, 0x7f000001, R6 ;  /* 0x7f000001090f7827 */ /* 0x000fe400078e0006 */
[----:B------:R-:W-:-:S03]  /*368f0*/  @P0 IADD3 R10, PT, PT, R10, -0x7f000001, RZ ;  /* 0x80ffffff0a0a0810 */ /* 0x000fc60007ffe0ff */
[----:B------:R-:W-:Y:S01]  /*36900*/  ISETP.GE.U32.AND P1, PT, R15, 0x7f000001, PT ;  /* 0x7f0000010f00780c */ /* 0x000fe20003f26070 */
[----:B------:R-:W-:-:S05]  /*36910*/  IADD3 R10, PT, PT, R10, R11, RZ ;  /* 0x0000000b0a0a7210 */ /* 0x000fca0007ffe0ff */
[----:B------:R-:W-:-:S07]  /*36920*/  ISETP.GE.U32.AND P0, PT, R10, 0x7f000001, PT ;  /* 0x7f0000010a00780c */ /* 0x000fce0003f06070 */
[----:B------:R-:W-:-:S06]  /*36930*/  @P1 IADD3 R15, PT, PT, R15, -0x7f000001, RZ ;  /* 0x80ffffff0f0f1810 */ /* 0x000fcc0007ffe0ff */
[----:B------:R-:W-:-:S04]  /*36940*/  @P0 IADD3 R10, PT, PT, R10, -0x7f000001, RZ ;  /* 0x80ffffff0a0a0810 */ /* 0x000fc80007ffe0ff */
[----:B------:R-:W-:-:S05]  /*36950*/  IADD3 R10, PT, PT, R10, R15, RZ ;  /* 0x0000000f0a0a7210 */ /* 0x000fca0007ffe0ff */
[----:B------:R-:W-:-:S13]  /*36960*/  ISETP.GE.U32.AND P0, PT, R10, 0x7f000001, PT ;  /* 0x7f0000010a00780c */ /* 0x000fda0003f06070 */
[----:B------:R-:W-:Y:S01]  /*36970*/  @P0 IADD3 R10, PT, PT, R10, -0x7f000001, RZ ;  /* 0x80ffffff0a0a0810 */ /* 0x000fe20007ffe0ff */
[----:B---3--:R-:W-:-:S04]  /*36980*/  IMAD.WIDE.U32 R6, R4, R2, RZ ;  /* 0x0000000204067225 */ /* 0x008fc800078e00ff */
[----:B------:R-:W-:-:S04]  /*36990*/  IMAD R9, R6, 0x7effffff, RZ ;  /* 0x7effffff06097824 */ /* 0x000fc800078e02ff */
[----:B------:R-:W-:-:S05]  /*369a0*/  IMAD.HI.U32 R17, R9, 0x7f000001, R6 ;  /* 0x7f00000109117827 */ /* 0x000fca00078e0006 */
[----:B------:R-:W-:Y:S01]  /*369b0*/  ISETP.GE.U32.AND P1, PT, R17, 0x7f000001, PT ;  /* 0x7f0000011100780c */ /* 0x000fe20003f26070 */
[----:B------:R-:W-:-:S04]  /*369c0*/  IMAD.WIDE.U32 R4, R5, R2, RZ ;  /* 0x0000000205047225 */ /* 0x000fc800078e00ff */
[----:B------:R-:W-:-:S08]  /*369d0*/  IMAD R7, R4, 0x7effffff, RZ ;  /* 0x7effffff04077824 */ /* 0x000fd000078e02ff */
[----:B------:R-:W-:Y:S01]  /*369e0*/  @P1 IADD3 R17, PT, PT, R17, -0x7f000001, RZ ;  /* 0x80ffffff11111810 */ /* 0x000fe20007ffe0ff */
[----:B------:R-:W-:-:S04]  /*369f0*/  IMAD.HI.U32 R15, R7, 0x7f000001, R4 ;  /* 0x7f000001070f7827 */ /* 0x000fc800078e0004 */
[----:B------:R-:W-:Y:S01]  /*36a00*/  ISETP.GE.U32.AND P1, PT, R17, 0x7f000001, PT ;  /* 0x7f0000011100780c */ /* 0x000fe20003f26070 */
[----:B------:R-:W-:Y:S01]  /*36a10*/  ISETP.GE.U32.AND P2, PT, R15, 0x7f000001, PT ;  /* 0x7f0000010f00780c */ /* 0x000fe20003f46070 */
[----:B----4-:R-:W-:Y:S02]  /*36a20*/  IADD3 R3, PT, PT, R10, R3, RZ ;  /* 0x000000030a037210 */ /* 0x010fe40007ffe0ff */
[----:B------:R-:W1:Y:S03]  /*36a30*/  LDC.64 R10, c[0x0][0x4a0] ;  /* 0x00012800ff0a7b82 */ /* 0x000e660000000a00 */
[----:B------:R-:W-:-:S06]  /*36a40*/  ISETP.GE.U32.AND P0, PT, R3, 0x7f000001, PT ;  /* 0x7f0000010300780c */ /* 0x000fcc0003f06070 */
[----:B------:R-:W-:Y:S01]  /*36a50*/  @P1 IADD3 R17, PT, PT, R17, -0x7f000001, RZ ;  /* 0x80ffffff11111810 */ /* 0x000fe20007ffe0ff */
[----:B--2---:R-:W-:-:S04]  /*36a60*/  IMAD.WIDE.U32 R4, R13, R2, RZ ;  /* 0x000000020d047225 */ /* 0x004fc800078e00ff */
[----:B------:R-:W-:Y:S01]  /*36a70*/  ISETP.GE.U32.AND P3, PT, R17, 0x7f000001, PT ;  /* 0x7f0000011100780c */ /* 0x000fe20003f66070 */
[----:B------:R-:W-:Y:S01]  /*36a80*/  @P2 IADD3 R15, PT, PT, R15, -0x7f000001, RZ ;  /* 0x80ffffff0f0f2810 */ /* 0x000fe20007ffe0ff */
[----:B------:R-:W-:-:S04]  /*36a90*/  IMAD R7, R4, 0x7effffff, RZ ;  /* 0x7effffff04077824 */ /* 0x000fc800078e02ff */
[----:B------:R-:W-:Y:S01]  /*36aa0*/  ISETP.GE.U32.AND P1, PT, R15, 0x7f000001, PT ;  /* 0x7f0000010f00780c */ /* 0x000fe20003f26070 */
[----:B------:R-:W-:Y:S01]  /*36ab0*/  IMAD.HI.U32 R13, R7, 0x7f000001, R4 ;  /* 0x7f000001070d7827 */ /* 0x000fe200078e0004 */
[----:B------:R-:W-:Y:S01]  /*36ac0*/  @P0 IADD3 R3, PT, PT, R3, -0x7f000001, RZ ;  /* 0x80ffffff03030810 */ /* 0x000fe20007ffe0ff */
[----:B------:R-:W2:Y:S03]  /*36ad0*/  LDC.64 R6, c[0x0][0x490] ;  /* 0x00012400ff067b82 */ /* 0x000ea60000000a00 */
[----:B------:R-:W-:Y:S01]  /*36ae0*/  ISETP.GE.U32.AND P0, PT, R13, 0x7f000001, PT ;  /* 0x7f0000010d00780c */ /* 0x000fe20003f06070 */
[----:B------:R-:W-:Y:S01]  /*36af0*/  @P3 IADD3 R17, PT, PT, R17, -0x7f000001, RZ ;  /* 0x80ffffff11113810 */ /* 0x000fe20007ffe0ff */
[----:B------:R-:W-:-:S04]  /*36b00*/  IMAD.WIDE.U32 R4, R3, R2, RZ ;  /* 0x0000000203047225 */ /* 0x000fc800078e00ff */
[----:B------:R-:W-:Y:S01]  /*36b10*/  ISETP.GE.U32.AND P2, PT, R17, 0x7f000001, PT ;  /* 0x7f0000011100780c */ /* 0x000fe20003f46070 */
[----:B------:R-:W-:Y:S01]  /*36b20*/  @P1 IADD3 R15, PT, PT, R15, -0x7f000001, RZ ;  /* 0x80ffffff0f0f1810 */ /* 0x000fe20007ffe0ff */
[----:B------:R-:W-:-:S04]  /*36b30*/  IMAD R9, R4, 0x7effffff, RZ ;  /* 0x7effffff04097824 */ /* 0x000fc800078e02ff */
[----:B------:R-:W-:Y:S01]  /*36b40*/  ISETP.GE.U32.AND P1, PT, R15, 0x7f000001, PT ;  /* 0x7f0000010f00780c */ /* 0x000fe20003f26070 */
[----:B------:R-:W-:Y:S01]  /*36b50*/  @P0 IADD3 R13, PT, PT, R13, -0x7f000001, RZ ;  /* 0x80ffffff0d0d0810 */ /* 0x000fe20007ffe0ff */
[----:B------:R-:W-:Y:S02]  /*36b60*/  IMAD.HI.U32 R21, R9, 0x7f000001, R4 ;  /* 0x7f00000109157827 */ /* 0x000fe400078e0004 */
[----:B------:R-:W3:Y:S02]  /*36b70*/  LDC.64 R8, c[0x0][0x4a0] ;  /* 0x00012800ff087b82 */ /* 0x000ee40000000a00 */
[----:B------:R-:W-:Y:S01]  /*36b80*/  ISETP.GE.U32.AND P0, PT, R13, 0x7f000001, PT ;  /* 0x7f0000010d00780c */ /* 0x000fe20003f06070 */
[----:B------:R-:W-:Y:S01]  /*36b90*/  @P2 IADD3 R17, PT, PT, R17, -0x7f000001, RZ ;  /* 0x80ffffff11112810 */ /* 0x000fe20007ffe0ff */
[----:B------:R-:W-:-:S04]  /*36ba0*/  ISETP.GE.U32.AND P2, PT, R21, 0x7f000001, PT ;  /* 0x7f0000011500780c */ /* 0x000fc80003f46070 */
[----:B------:R-:W-:Y:S01]  /*36bb0*/  ISETP.GE.U32.AND P3, PT, R17, 0x7f000001, PT ;  /* 0x7f0000011100780c */ /* 0x000fe20003f66070 */
[----:B------:R-:W-:Y:S01]  /*36bc0*/  @P1 IADD3 R15, PT, PT, R15, -0x7f000001, RZ ;  /* 0x80ffffff0f0f1810 */ /* 0x000fe20007ffe0ff */
[----:B--2---:R-:W-:-:S04]  /*36bd0*/  IMAD.WIDE.U32 R4, R19, 0x4, R6 ;  /* 0x0000000413047825 */ /* 0x004fc800078e0006 */
[----:B------:R-:W-:Y:S01]  /*36be0*/  ISETP.GE.U32.AND P1, PT, R15, 0x7f000001, PT ;  /* 0x7f0000010f00780c */ /* 0x000fe20003f26070 */
[----:B------:R-:W-:Y:S02]  /*36bf0*/  @P0 IADD3 R13, PT, PT, R13, -0x7f000001, RZ ;  /* 0x80ffffff0d0d0810 */ /* 0x000fe40007ffe0ff */
[----:B------:R-:W-:-:S03]  /*36c00*/  @P2 IADD3 R21, PT, PT, R21, -0x7f000001, RZ ;  /* 0x80ffffff15152810 */ /* 0x000fc60007ffe0ff */
[----:B------:R-:W-:Y:S02]  /*36c10*/  ISETP.GE.U32.AND P2, PT, R13, 0x7f000001, PT ;  /* 0x7f0000010d00780c */ /* 0x000fe40003f46070 */
[----:B------:R-:W-:Y:S01]  /*36c20*/  ISETP.GE.U32.AND P0, PT, R21, 0x7f000001, PT ;  /* 0x7f0000011500780c */ /* 0x000fe20003f06070 */
[----:B------:R-:W-:Y:S02]  /*36c30*/  @P3 IADD3 R17, PT, PT, R17, -0x7f000001, RZ ;  /* 0x80ffffff11113810 */ /* 0x000fe40007ffe0ff */
[-C--:B-1----:R-:W-:Y:S01]  /*36c40*/  LEA R6, P3, R10, R4.reuse, 0x2 ;  /* 0x000000040a067211 */ /* 0x082fe200078610ff */
[----:B0-----:R-:W-:Y:S01]  /*36c50*/  IMAD R19, R23, 0xc, RZ ;  /* 0x0000000c17137824 */ /* 0x001fe200078e02ff */
[----:B------:R-:W-:Y:S02]  /*36c60*/  @P1 IADD3 R15, PT, PT, R15, -0x7f000001, RZ ;  /* 0x80ffffff0f0f1810 */ /* 0x000fe40007ffe0ff */
[----:B---3--:R-:W-:Y:S01]  /*36c70*/  LEA.HI.X R7, R8, R5, R11, 0x2, P3 ;  /* 0x0000000508077211 */ /* 0x008fe200018f140b */
[----:B------:R-:W-:Y:S01]  /*36c80*/  IMAD.WIDE.U32 R10, R25, 0xc, R4 ;  /* 0x0000000c190a7825 */ /* 0x000fe200078e0004 */
[----:B------:R-:W-:Y:S01]  /*36c90*/  LEA R8, P1, R22, R4, 0x3 ;  /* 0x0000000416087211 */ /* 0x000fe200078218ff */
[----:B------:R-:W-:Y:S01]  /*36ca0*/  STG.E desc[UR14][R4.64], R17 ;  /* 0x0000001104007986 */ /* 0x000fe2000c10190e */
[----:B------:R-:W-:-:S02]  /*36cb0*/  @P2 IADD3 R13, PT, PT, R13, -0x7f000001, RZ ;  /* 0x80ffffff0d0d2810 */ /* 0x000fc40007ffe0ff */
[----:B------:R-:W-:Y:S02]  /*36cc0*/  LEA.HI.X R9, R0, R5, R9, 0x3, P1 ;  /* 0x0000000500097211 */ /* 0x000fe400008f1c09 */
[----:B------:R-:W-:Y:S02]  /*36cd0*/  IADD3 R11, PT, PT, R11, R19, RZ ;  /* 0x000000130b0b7210 */ /* 0x000fe40007ffe0ff */
[----:B------:R-:W-:Y:S01]  /*36ce0*/  @P0 IADD3 R21, PT, PT, R21, -0x7f000001, RZ ;  /* 0x80ffffff15150810 */ /* 0x000fe20007ffe0ff */
[----:B------:R-:W-:Y:S04]  /*36cf0*/  STG.E desc[UR14][R6.64], R15 ;  /* 0x0000000f06007986 */ /* 0x000fe8000c10190e */
[----:B------:R-:W-:Y:S04]  /*36d00*/  STL [R1+0x11c], R3 ;  /* 0x00011c0301007387 */ /* 0x000fe80000100800 */
[----:B------:R-:W-:Y:S04]  /*36d10*/  STG.E desc[UR14][R8.64], R13 ;  /* 0x0000000d08007986 */ /* 0x000fe8000c10190e */
[----:B------:R-:W-:Y:S01]  /*36d20*/  STG.E desc[UR14][R10.64], R21 ;  /* 0x000000150a007986 */ /* 0x000fe2000c10190e */
[----:B------:R-:W-:Y:S05]  /*36d30*/  EXIT ;  /* 0x000000000000794d */ /* 0x000fea0003800000 */
        .type           $jit_computeValues$_ZN19kb31_septic_curve_tC1Ev,@function
        .size           $jit_computeValues$_ZN19kb31_septic_curve_tC1Ev,($jit_computeValues$_ZN20kb31_septic_digest_tC1Ev - $jit_computeValues$_ZN19kb31_septic_curve_tC1Ev)
$jit_computeValues$_ZN19kb31_septic_curve_tC1Ev:
[----:B------:R-:W0:Y:S01]  /*36d40*/  LDC R6, c[0x0][0x2f8] ;  /* 0x0000be00ff067b82 */ /* 0x000e220000000800 */
[----:B------:R-:W-:Y:S01]  /*36d50*/  IADD3 R4, PT, PT, R1, 0x170, RZ ;  /* 0x0000017001047810 */ /* 0x000fe20007ffe0ff */
[----:B------:R-:W-:Y:S01]  /*36d60*/  HFMA2 R5, -RZ, RZ, 0, 0 ;  /* 0x00000000ff057431 */ /* 0x000fe200000001ff */
[----:B------:R-:W-:Y:S01]  /*36d70*/  MOV R0, R14 ;  /* 0x0000000e00007202 */ /* 0x000fe20000000f00 */
[----:B------:R-:W-:-:S04]  /*36d80*/  MOV R16, 0x36dd0 ;  /* 0x00036dd000107802 */ /* 0x000fc80000000f00 */
[----:B------:R-:W0:Y:S02]  /*36d90*/  LDC R7, c[0x0][0x2fc] ;  /* 0x0000bf00ff077b82 */ /* 0x000e240000000800 */
[----:B0-----:R-:W-:Y:S02]  /*36da0*/  IADD.64 R8, R4, R6 ;  /* 0x0000000604087235 */ /* 0x001fe400078e0200 */
[----:B------:R-:W-:-:S07]  /*36db0*/  MOV R5, R15 ;  /* 0x0000000f00057202 */ /* 0x000fce0000000f00 */
[----:B------:R-:W-:Y:S05]  /*36dc0*/  CALL.REL.NOINC `($jit_computeValues$_ZN23kb31_septic_extension_tC1Ev) ;  /* 0x0000000400087944 */ /* 0x000fea0003c00000 */
[----:B------:R-:W-:Y:S01]  /*36dd0*/  MOV R4, R14 ;  /* 0x0000000e00047202 */ /* 0x000fe20000000f00 */
[----:B------:R-:W-:Y:S01]  /*36de0*/  MOV R5, R15 ;  /* 0x0000000f00057202 */ /* 0x000fe20000000f00 */
[----:B------:R-:W-:-:S04]  /*36df0*/  MOV R16, 0x36e40 ;  /* 0x00036e4000107802 */ /* 0x000fc80000000f00 */
[----:B------:R-:W-:-:S06]  /*36e00*/  IADD.64 R12, R4, 0x1c ;  /* 0x0000001c040c7835 */ /* 0x000fcc00078e0200 */
[----:B------:R-:W-:Y:S01]  /*36e10*/  MOV R0, R12 ;  /* 0x0000000c00007202 */ /* 0x000fe20000000f00 */
[----:B------:R-:W-:-:S07]  /*36e20*/  MOV R5, R13 ;  /* 0x0000000d00057202 */ /* 0x000fce0000000f00 */
[----:B------:R-:W-:Y:S05]  /*36e30*/  CALL.REL.NOINC `($jit_computeValues$_ZN23kb31_septic_extension_tC1Ev) ;  /* 0x0000000000ec7944 */ /* 0x000fea0003c00000 */
[----:B------:R-:W-:Y:S01]  /*36e40*/  MOV R0, R8 ;  /* 0x0000000800007202 */ /* 0x000fe20000000f00 */
[----:B------:R-:W-:Y:S01]  /*36e50*/  MOV R5, R9 ;  /* 0x0000000900057202 */ /* 0x000fe20000000f00 */
[----:B------:R-:W-:-:S07]  /*36e60*/  MOV R18, 0x36e80 ;  /* 0x00036e8000127802 */ /* 0x000fce0000000f00 */
[----:B------:R-:W-:Y:S05]  /*36e70*/  CALL.REL.NOINC `($jit_computeValues$_ZN23kb31_septic_extension_t4zeroEv) ;  /* 0x0000000000c87944 */ /* 0x000fea0003c00000 */
[----:B------:R-:W-:Y:S01]  /*36e80*/  MOV R0, R14 ;  /* 0x0000000e00007202 */ /* 0x000fe20000000f00 */
[----:B------:R-:W-:Y:S01]  /*36e90*/  MOV R5, R15 ;  /* 0x0000000f00057202 */ /* 0x000fe20000000f00 */
[----:B------:R-:W-:Y:S01]  /*36ea0*/  MOV R4, R8 ;  /* 0x0000000800047202 */ /* 0x000fe20000000f00 */
[----:B------:R-:W-:Y:S01]  /*36eb0*/  MOV R7, R9 ;  /* 0x0000000900077202 */ /* 0x000fe20000000f00 */
[----:B------:R-:W-:-:S07]  /*36ec0*/  MOV R16, 0x36ee0 ;  /* 0x00036ee000107802 */ /* 0x000fce0000000f00 */
[----:B------:R-:W-:Y:S05]  /*36ed0*/  CALL.REL.NOINC `($jit_computeValues$_ZN23kb31_septic_extension_taSERKS_) ;  /* 0x0000000400007944 */ /* 0x000fea0003c00000 */
[----:B------:R-:W-:Y:S02]  /*36ee0*/  IADD.64 R6, R8, 0x1c ;  /* 0x0000001c08067835 */ /* 0x000fe400078e0200 */
[----:B------:R-:W-:-:S04]  /*36ef0*/  MOV R18, 0x36f30 ;  /* 0x00036f3000127802 */ /* 0x000fc80000000f00 */
[----:B------:R-:W-:Y:S01]  /*36f00*/  MOV R0, R6 ;  /* 0x0000000600007202 */ /* 0x000fe20000000f00 */
[----:B------:R-:W-:-:S07]  /*36f10*/  MOV R5, R7 ;  /* 0x0000000700057202 */ /* 0x000fce0000000f00 */
[----:B------:R-:W-:Y:S05]  /*36f20*/  CALL.REL.NOINC `($jit_computeValues$_ZN23kb31_septic_extension_t4zeroEv) ;  /* 0x00000000009c7944 */ /* 0x000fea0003c00000 */
[----:B------:R-:W-:Y:S01]  /*36f30*/  MOV R0, R12 ;  /* 0x0000000c00007202 */ /* 0x000fe20000000f00 */
[----:B------:R-:W-:Y:S01]  /*36f40*/  MOV R5, R13 ;  /* 0x0000000d00057202 */ /* 0x000fe20000000f00 */
[----:B------:R-:W-:Y:S01]  /*36f50*/  MOV R4, R6 ;  /* 0x0000000600047202 */ /* 0x000fe20000000f00 */
[----:B------:R-:W-:-:S07]  /*36f60*/  MOV R16, 0x36f80 ;  /* 0x00036f8000107802 */ /* 0x000fce0000000f00 */
[----:B------:R-:W-:Y:S05]  /*36f70*/  CALL.REL.NOINC `($jit_computeValues$_ZN23kb31_septic_extension_taSERKS_) ;  /* 0x0000000000d87944 */ /* 0x000fea0003c00000 */
[----:B------:R-:W-:Y:S01]  /*36f80*/  MOV R4, R19 ;  /* 0x0000001300047202 */ /* 0x000fe20000000f00 */
[----:B------:R-:W-:-:S04]  /*36f90*/  HFMA2 R5, -RZ, RZ, 0, 0 ;  /* 0x00000000ff057431 */ /* 0x000fc800000001ff */
[----:B------:R-:W-:Y:S05]  /*36fa0*/  RET.REL.NODEC R4 `(jit_computeValues) ;  /* 0xfffffc9004147950 */ /* 0x000fea0003c3ffff */
        .type           $jit_computeValues$_ZN20kb31_septic_digest_tC1Ev,@function
        .size           $jit_computeValues$_ZN20kb31_septic_digest_tC1Ev,($jit_computeValues$_ZN23kb31_septic_extension_t4zeroEv - $jit_computeValues$_ZN20kb31_septic_digest_tC1Ev)
$jit_computeValues$_ZN20kb31_septic_digest_tC1Ev:
[----:B------:R-:W0:Y:S01]  /*36fb0*/  LDC R6, c[0x0][0x2f8] ;  /* 0x0000be00ff067b82 */ /* 0x000e220000000800 */
[----:B------:R-:W-:Y:S01]  /*36fc0*/  IADD3 R4, PT, PT, R1, 0x138, RZ ;  /* 0x0000013801047810 */ /* 0x000fe20007ffe0ff */
[----:B------:R-:W-:Y:S01]  /*36fd0*/  HFMA2 R5, -RZ, RZ, 0, 0 ;  /* 0x00000000ff057431 */ /* 0x000fe200000001ff */
[----:B------:R-:W-:Y:S01]  /*36fe0*/  MOV R14, R32 ;  /* 0x00000020000e7202 */ /* 0x000fe20000000f00 */
[----:B------:R-:W-:Y:S01]  /*36ff0*/  MOV R15, R33 ;  /* 0x00000021000f7202 */ /* 0x000fe20000000f00 */
[----:B------:R-:W-:-:S03]  /*37000*/  MOV R19, 0x37040 ;  /* 0x0003704000137802 */ /* 0x000fc60000000f00 */
[----:B------:R-:W0:Y:S02]  /*37010*/  LDC R7, c[0x0][0x2fc] ;  /* 0x0000bf00ff077b82 */ /* 0x000e240000000800 */
[----:B0-----:R-:W-:-:S08]  /*37020*/  IADD.64 R10, R4, R6 ;  /* 0x00000006040a7235 */ /* 0x001fd000078e0200 */
[----:B------:R-:W-:Y:S05]  /*37030*/  CALL.REL.NOINC `($jit_computeValues$_ZN19kb31_septic_curve_tC1Ev) ;  /* 0xfffffffc00407944 */ /* 0x000fea0003c3ffff */
[----:B------:R-:W-:Y:S01]  /*37040*/  MOV R14, R10 ;  /* 0x0000000a000e7202 */ /* 0x000fe20000000f00 */
[----:B------:R-:W-:Y:S01]  /*37050*/  MOV R15, R11 ;  /* 0x0000000b000f7202 */ /* 0x000fe20000000f00 */
[----:B------:R-:W-:-:S07]  /*37060*/  MOV R19, 0x37080 ;  /* 0x0003708000137802 */ /* 0x000fce0000000f00 */
[----:B------:R-:W-:Y:S05]  /*37070*/  CALL.REL.NOINC `($jit_computeValues$_ZN19kb31_septic_curve_tC1Ev) ;  /* 0xfffffffc00307944 */ /* 0x000fea0003c3ffff */
[----:B------:R-:W-:Y:S01]  /*37080*/  MOV R0, R32 ;  /* 0x0000002000007202 */ /* 0x000fe20000000f00 */
[----:B------:R-:W-:Y:S01]  /*37090*/  MOV R5, R33 ;  /* 0x0000002100057202 */ /* 0x000fe20000000f00 */
[----:B------:R-:W-:Y:S01]  /*370a0*/  MOV R4, R10 ;  /* 0x0000000a00047202 */ /* 0x000fe20000000f00 */
[----:B------:R-:W-:Y:S01]  /*370b0*/  MOV R7, R11 ;  /* 0x0000000b00077202 */ /* 0x000fe20000000f00 */
[----:B------:R-:W-:-:S07]  /*370c0*/  MOV R16, 0x370e0 ;  /* 0x000370e000107802 */ /* 0x000fce0000000f00 */
[----:B------:R-:W-:Y:S05]  /*370d0*/  CALL.REL.NOINC `($jit_computeValues$_ZN23kb31_septic_extension_taSERKS_) ;  /* 0x0000000000807944 */ /* 0x000fea0003c00000 */
[----:B------:R-:W-:Y:S01]  /*370e0*/  MOV R8, R32 ;  /* 0x0000002000087202 */ /* 0x000fe20000000f00 */
[----:B------:R-:W-:Y:S01]  /*370f0*/  MOV R9, R33 ;  /* 0x0000002100097202 */ /* 0x000fe20000000f00 */
[----:B------:R-:W-:Y:S02]  /*37100*/  IADD.64 R4, R10, 0x1c ;  /* 0x0000001c0a047835 */ /* 0x000fe400078e0200 */
[----:B------:R-:W-:Y:S02]  /*37110*/  MOV R16, 0x37170 ;  /* 0x0003717000107802 */ /* 0x000fe40000000f00 */
[----:B------:R-:W-:Y:S02]  /*37120*/  IADD.64 R8, R8, 0x1c ;  /* 0x0000001c08087835 */ /* 0x000fe400078e0200 */
[----:B------:R-:W-:-:S04]  /*37130*/  MOV R7, R5 ;  /* 0x0000000500077202 */ /* 0x000fc80000000f00 */
[----:B------:R-:W-:Y:S01]  /*37140*/  MOV R0, R8 ;  /* 0x0000000800007202 */ /* 0x000fe20000000f00 */
[----:B------:R-:W-:-:S07]  /*37150*/  MOV R5, R9 ;  /* 0x0000000900057202 */ /* 0x000fce0000000f00 */
[----:B------:R-:W-:Y:S05]  /*37160*/  CALL.REL.NOINC `($jit_computeValues$_ZN23kb31_septic_extension_taSERKS_) ;  /* 0x00000000005c7944 */ /* 0x000fea0003c00000 */
[----:B------:R-:W-:Y:S01]  /*37170*/  MOV R4, R17 ;  /* 0x0000001100047202 */ /* 0x000fe20000000f00 */
[----:B------:R-:W-:-:S04]  /*37180*/  HFMA2 R5, -RZ, RZ, 0, 0 ;  /* 0x00000000ff057431 */ /* 0x000fc800000001ff */
[----:B------:R-:W-:Y:S05]  /*37190*/  RET.REL.NODEC R4 `(jit_computeValues) ;  /* 0xfffffc8c04987950 */ /* 0x000fea0003c3ffff */
        .type           $jit_computeValues$_ZN23kb31_septic_extension_t4zeroEv,@function
        .size           $jit_computeValues$_ZN23kb31_septic_extension_t4zeroEv,($jit_computeValues$_ZN23kb31_septic_extension_tC1Ev - $jit_computeValues$_ZN23kb31_septic_extension_t4zeroEv)
$jit_computeValues$_ZN23kb31_septic_extension_t4zeroEv:
[----:B------:R-:W-:-:S07]  /*371a0*/  MOV R16, 0x371c0 ;  /* 0x000371c000107802 */ /* 0x000fce0000000f00 */
[----:B------:R-:W-:Y:S05]  /*371b0*/  CALL.REL.NOINC `($jit_computeValues$_ZN23kb31_septic_extension_tC1Ev) ;  /* 0x00000000000c7944 */ /* 0x000fea0003c00000 */
[----:B------:R-:W-:Y:S01]  /*371c0*/  MOV R4, R18 ;  /* 0x0000001200047202 */ /* 0x000fe20000000f00 */
[----:B------:R-:W-:-:S04]  /*371d0*/  HFMA2 R5, -RZ, RZ, 0, 0 ;  /* 0x00000000ff057431 */ /* 0x000fc800000001ff */
[----:B------:R-:W-:Y:S05]  /*371e0*/  RET.REL.NODEC R4 `(jit_computeValues) ;  /* 0xfffffc8c04847950 */ /* 0x000fea0003c3ffff */
        .type           $jit_computeValues$_ZN23kb31_septic_extension_tC1Ev,@function
        .size           $jit_computeValues$_ZN23kb31_septic_extension_tC1Ev,($jit_computeValues$_ZN23kb31_septic_extension_taSERKS_ - $jit_computeValues$_ZN23kb31_septic_extension_tC1Ev)
$jit_computeValues$_ZN23kb31_septic_extension_tC1Ev:
[----:B------:R-:W0:Y:S01]  /*371f0*/  LDCU UR4, c[0x0][0x2f8] ;  /* 0x00005f00ff0477ac */ /* 0x000e220008000800 */
[----:B------:R-:W-:Y:S01]  /*37200*/  MOV R4, R0 ;  /* 0x0000000000047202 */ /* 0x000fe20000000f00 */
[----:B------:R-:W0:Y:S04]  /*37210*/  LDCU UR5, c[0x0][0x2fc] ;  /* 0x00005f80ff0577ac */ /* 0x000e280008000800 */
[----:B0-----:R-:W-:Y:S02]  /*37220*/  IADD.64 R4, R4, -UR4 ;  /* 0x8000000404047c35 */ /* 0x001fe4000f8e0200 */
[----:B------:R-:W-:-:S04]  /*37230*/  HFMA2 R5, -RZ, RZ, 0, 0 ;  /* 0x00000000ff057431 */ /* 0x000fc800000001ff */
[----:B------:R-:W-:Y:S01]  /*37240*/  MOV R0, R4 ;  /* 0x0000000400007202 */ /* 0x000fe20000000f00 */
[----:B------:R-:W-:-:S04]  /*37250*/  MOV R4, R16 ;  /* 0x0000001000047202 */ /* 0x000fc80000000f00 */
[----:B------:R-:W-:Y:S04]  /*37260*/  STL [R0], RZ ;  /* 0x000000ff00007387 */ /* 0x000fe80000100800 */
[----:B------:R-:W-:Y:S04]  /*37270*/  STL [R0+0x4], RZ ;  /* 0x000004ff00007387 */ /* 0x000fe80000100800 */
[----:B------:R-:W-:Y:S04]  /*37280*/  STL [R0+0x8], RZ ;  /* 0x000008ff00007387 */ /* 0x000fe80000100800 */
[----:B------:R-:W-:Y:S04]  /*37290*/  STL [R0+0xc], RZ ;  /* 0x00000cff00007387 */ /* 0x000fe80000100800 */
[----:B------:R-:W-:Y:S04]  /*372a0*/  STL [R0+0x10], RZ ;  /* 0x000010ff00007387 */ /* 0x000fe80000100800 */
[----:B------:R-:W-:Y:S04]  /*372b0*/  STL [R0+0x14], RZ ;  /* 0x000014ff00007387 */ /* 0x000fe80000100800 */
[----:B------:R0:W-:Y:S02]  /*372c0*/  STL [R0+0x18], RZ ;  /* 0x000018ff00007387 */ /* 0x0001e40000100800 */
[----:B0-----:R-:W-:Y:S05]  /*372d0*/  RET.REL.NODEC R4 `(jit_computeValues) ;  /* 0xfffffc8c04487950 */ /* 0x001fea0003c3ffff */
        .type           $jit_computeValues$_ZN23kb31_septic_extension_taSERKS_,@function
        .size           $jit_computeValues$_ZN23kb31_septic_extension_taSERKS_,($__internal_0_$__cuda_sm20_rem_u64 - $jit_computeValues$_ZN23kb31_septic_extension_taSERKS_)
$jit_computeValues$_ZN23kb31_septic_extension_taSERKS_:
[----:B------:R-:W0:Y:S01]  /*372e0*/  LDCU UR4, c[0x0][0x2f8] ;  /* 0x00005f00ff0477ac */ /* 0x000e220008000800 */
[----:B------:R-:W-:Y:S01]  /*372f0*/  MOV R6, R4 ;  /* 0x0000000400067202 */ /* 0x000fe20000000f00 */
[----:B------:R-:W-:Y:S01]  /*37300*/  MOV R4, R0 ;  /* 0x0000000000047202 */ /* 0x000fe20000000f00 */
[----:B------:R-:W1:Y:S01]  /*37310*/  LDCU UR5, c[0x0][0x2fc] ;  /* 0x00005f80ff0577ac */ /* 0x000e620008000800 */
[----:B------:R-:W2:Y:S01]  /*37320*/  LDCU UR7, c[0x0][0x2fc] ;  /* 0x00005f80ff0777ac */ /* 0x000ea20008000800 */
[----:B0-----:R-:W-:Y:S01]  /*37330*/  UMOV UR6, UR4 ;  /* 0x0000000400067c82 */ /* 0x001fe20008000000 */
[----:B-1----:R-:W-:Y:S02]  /*37340*/  IADD.64 R6, R6, -UR4 ;  /* 0x8000000406067c35 */ /* 0x002fe4000f8e0200 */
[----:B--2---:R-:W-:-:S04]  /*37350*/  IADD.64 R4, R4, -UR6 ;  /* 0x8000000604047c35 */ /* 0x004fc8000f8e0200 */
[-C--:B------:R-:W-:Y:S02]  /*37360*/  MOV R18, R6.reuse ;  /* 0x0000000600127202 */ /* 0x080fe40000000f00 */
[----:B------:R-:W-:Y:S02]  /*37370*/  ISETP.NE.S64.AND P0, PT, R4, R6, PT ;  /* 0x000000060400720c */ /* 0x000fe40003f15270 */
[----:B------:R-:W-:Y:S01]  /*37380*/  MOV R6, R16 ;  /* 0x0000001000067202 */ /* 0x000fe20000000f00 */
[----:B------:R-:W-:-:S11]  /*37390*/  HFMA2 R7, -RZ, RZ, 0, 0 ;  /* 0x00000000ff077431 */ /* 0x000fd600000001ff */
[----:B------:R-:W-:Y:S05]  /*373a0*/  @!P0 RET.REL.NODEC R6 `(jit_computeValues) ;  /* 0xfffffc8c06148950 */ /* 0x000fea0003c3ffff */
[----:B------:R-:W2:Y:S01]  /*373b0*/  LDL R0, [R18] ;  /* 0x0000000012007983 */ /* 0x000ea20000100800 */
[----:B------:R-:W-:-:S05]  /*373c0*/  MOV R21, R4 ;  /* 0x0000000400157202 */ /* 0x000fca0000000f00 */
[----:B--2---:R-:W-:Y:S04]  /*373d0*/  STL [R21], R0 ;  /* 0x0000000015007387 */ /* 0x004fe80000100800 */
[----:B------:R-:W2:Y:S04]  /*373e0*/  LDL R4, [R18+0x4] ;  /* 0x0000040012047983 */ /* 0x000ea80000100800 */
[----:B--2---:R0:W-:Y:S04]  /*373f0*/  STL [R21+0x4], R4 ;  /* 0x0000040415007387 */ /* 0x0041e80000100800 */
[----:B------:R-:W2:Y:S04]  /*37400*/  LDL R6, [R18+0x8] ;  /* 0x0000080012067983 */ /* 0x000ea80000100800 */
[----:B--2---:R-:W-:Y:S04]  /*37410*/  STL [R21+0x8], R6 ;  /* 0x0000080615007387 */ /* 0x004fe80000100800 */
[----:B------:R-:W2:Y:S04]  /*37420*/  LDL R7, [R18+0xc] ;  /* 0x00000c0012077983 */ /* 0x000ea80000100800 */
[----:B--2---:R-:W-:Y:S04]  /*37430*/  STL [R21+0xc], R7 ;  /* 0x00000c0715007387 */ /* 0x004fe80000100800 */
[----:B------:R-:W2:Y:S04]  /*37440*/  LDL R14, [R18+0x10] ;  /* 0x00001000120e7983 */ /* 0x000ea80000100800 */
[----:B--2---:R-:W-:Y:S04]  /*37450*/  STL [R21+0x10], R14 ;  /* 0x0000100e15007387 */ /* 0x004fe80000100800 */
[----:B------:R-:W2:Y:S01]  /*37460*/  LDL R15, [R18+0x14] ;  /* 0x00001400120f7983 */ /* 0x000ea20000100800 */
[----:B0-----:R-:W-:Y:S01]  /*37470*/  MOV R4, R16 ;  /* 0x0000001000047202 */ /* 0x001fe20000000f00 */
[----:B------:R-:W-:-:S02]  /*37480*/  MOV R5, 0x0 ;  /* 0x0000000000057802 */ /* 0x000fc40000000f00 */
[----:B--2---:R-:W-:Y:S04]  /*37490*/  STL [R21+0x14], R15 ;  /* 0x0000140f15007387 */ /* 0x004fe80000100800 */
[----:B------:R-:W2:Y:S04]  /*374a0*/  LDL R0, [R18+0x18] ;  /* 0x0000180012007983 */ /* 0x000ea80000100800 */
[----:B--2---:R0:W-:Y:S02]  /*374b0*/  STL [R21+0x18], R0 ;  /* 0x0000180015007387 */ /* 0x0041e40000100800 */
[----:B0-----:R-:W-:Y:S05]  /*374c0*/  RET.REL.NODEC R4 `(jit_computeValues) ;  /* 0xfffffc8804cc7950 */ /* 0x001fea0003c3ffff */
        .weak           $__internal_0_$__cuda_sm20_rem_u64
        .type           $__internal_0_$__cuda_sm20_rem_u64,@function
        .size           $__internal_0_$__cuda_sm20_rem_u64,(.L_x_8 - $__internal_0_$__cuda_sm20_rem_u64)
$__internal_0_$__cuda_sm20_rem_u64:
[----:B------:R-:W0:Y:S02]  /*374d0*/  I2F.U64.RP R7, R4 ;  /* 0x0000000400077312 */ /* 0x000e240000309000 */
[----:B0-----:R-:W0:Y:S02]  /*374e0*/  MUFU.RCP R7, R7 ;  /* 0x0000000700077308 */ /* 0x001e240000001000 */
[----:B0-----:R-:W-:-:S15]  /*374f0*/  IADD3 R86, PT, PT, R7, 0x1ffffffe, RZ ;  /* 0x1ffffffe07567810 */ /* 0x001fde0007ffe0ff */
[----:B------:R-:W-:-:S15]  /*37500*/  NOP ;  /* 0x0000000000007918 */ /* 0x000fde0000000000 */
[----:B------:R-:W-:-:S15]  /*37510*/  NOP ;  /* 0x0000000000007918 */ /* 0x000fde0000000000 */
[----:B------:R-:W-:-:S15]  /*37520*/  NOP ;  /* 0x0000000000007918 */ /* 0x000fde0000000000 */
[----:B------:R-:W0:Y:S02]  /*37530*/  F2I.U64.TRUNC R86, R86 ;  /* 0x0000005600567311 */ /* 0x000e24000020d800 */
[----:B0-----:R-:W-:-:S04]  /*37540*/  IMAD.WIDE.U32 R8, R86, R4, RZ ;  /* 0x0000000456087225 */ /* 0x001fc800078e00ff */
[----:B------:R-:W-:Y:S01]  /*37550*/  IMAD R9, R86, R5, R9 ;  /* 0x0000000556097224 */ /* 0x000fe200078e0209 */
[----:B------:R-:W-:-:S03]  /*37560*/  IADD3 R91, P0, PT, RZ, -R8, RZ ;  /* 0x80000008ff5b7210 */ /* 0x000fc60007f1e0ff */
[----:B------:R-:W-:Y:S02]  /*37570*/  IMAD R9, R4, R87, R9 ;  /* 0x0000005704097224 */ /* 0x000fe400078e0209 */
[----:B------:R-:W-:-:S03]  /*37580*/  IMAD.HI.U32 R8, R86, R91, RZ ;  /* 0x0000005b56087227 */ /* 0x000fc600078e00ff */
[----:B------:R-:W-:Y:S01]  /*37590*/  IADD3.X R93, PT, PT, RZ, ~R9, RZ, P0, !PT ;  /* 0x80000009ff5d7210 */ /* 0x000fe200007fe4ff */
[----:B------:R-:W-:-:S04]  /*375a0*/  MOV R9, R86 ;  /* 0x0000005600097202 */ /* 0x000fc80000000f00 */
[-C--:B------:R-:W-:Y:S02]  /*375b0*/  IMAD R95, R87, R93.reuse, RZ ;  /* 0x0000005d575f7224 */ /* 0x080fe400078e02ff */
[----:B------:R-:W-:-:S04]  /*375c0*/  IMAD.WIDE.U32 R8, P0, R86, R93, R8 ;  /* 0x0000005d56087225 */ /* 0x000fc80007800008 */
[----:B------:R-:W-:-:S04]  /*375d0*/  IMAD.HI.U32 R7, R87, R93, RZ ;  /* 0x0000005d57077227 */ /* 0x000fc800078e00ff */
[----:B------:R-:W-:Y:S01]  /*375e0*/  IMAD.HI.U32 R8, P1, R87, R91, R8 ;  /* 0x0000005b57087227 */ /* 0x000fe20007820008 */
[----:B------:R-:W-:-:S04]  /*375f0*/  IADD3.X R7, PT, PT, R7, R87, RZ, P0, !PT ;  /* 0x0000005707077210 */ /* 0x000fc800007fe4ff */
[----:B------:R-:W-:-:S04]  /*37600*/  IADD3 R9, P2, PT, R95, R8, RZ ;  /* 0x000000085f097210 */ /* 0x000fc80007f5e0ff */
[----:B------:R-:W-:Y:S01]  /*37610*/  IADD3.X R7, PT, PT, RZ, RZ, R7, P2, P1 ;  /* 0x000000ffff077210 */ /* 0x000fe200017e2407 */
[----:B------:R-:W-:-:S04]  /*37620*/  IMAD.WIDE.U32 R86, R9, R4, RZ ;  /* 0x0000000409567225 */ /* 0x000fc800078e00ff */
[----:B------:R-:W-:Y:S01]  /*37630*/  IMAD R8, R9, R5, R87 ;  /* 0x0000000509087224 */ /* 0x000fe200078e0257 */
[----:B------:R-:W-:-:S03]  /*37640*/  IADD3 R87, P0, PT, RZ, -R86, RZ ;  /* 0x80000056ff577210 */ /* 0x000fc60007f1e0ff */
[----:B------:R-:W-:Y:S02]  /*37650*/  IMAD R86, R4, R7, R8 ;  /* 0x0000000704567224 */ /* 0x000fe400078e0208 */
[----:B------:R-:W-:-:S03]  /*37660*/  IMAD.HI.U32 R8, R9, R87, RZ ;  /* 0x0000005709087227 */ /* 0x000fc600078e00ff */
[----:B------:R-:W-:-:S05]  /*37670*/  IADD3.X R86, PT, PT, RZ, ~R86, RZ, P0, !PT ;  /* 0x80000056ff567210 */ /* 0x000fca00007fe4ff */
[----:B------:R-:W-:-:S04]  /*37680*/  IMAD.WIDE.U32 R8, P0, R9, R86, R8 ;  /* 0x0000005609087225 */ /* 0x000fc80007800008 */
[C---:B------:R-:W-:Y:S02]  /*37690*/  IMAD R91, R7.reuse, R86, RZ ;  /* 0x00000056075b7224 */ /* 0x040fe400078e02ff */
[----:B------:R-:W-:-:S04]  /*376a0*/  IMAD.HI.U32 R8, P1, R7, R87, R8 ;  /* 0x0000005707087227 */ /* 0x000fc80007820008 */
[----:B------:R-:W-:Y:S02]  /*376b0*/  HFMA2 R9, -RZ, RZ, 0, 0 ;  /* 0x00000000ff097431 */ /* 0x000fe400000001ff */
[----:B------:R-:W-:Y:S01]  /*376c0*/  IMAD.HI.U32 R86, R7, R86, RZ ;  /* 0x0000005607567227 */ /* 0x000fe200078e00ff */
[----:B------:R-:W-:-:S04]  /*376d0*/  IADD3 R87, P2, PT, R91, R8, RZ ;  /* 0x000000085b577210 */ /* 0x000fc80007f5e0ff */
[----:B------:R-:W-:Y:S01]  /*376e0*/  IADD3.X R7, PT, PT, R86, R7, RZ, P0, !PT ;  /* 0x0000000756077210 */ /* 0x000fe200007fe4ff */
[----:B------:R-:W-:-:S03]  /*376f0*/  IMAD.HI.U32 R8, R87, R88, RZ ;  /* 0x0000005857087227 */ /* 0x000fc600078e00ff */
[----:B------:R-:W-:Y:S01]  /*37700*/  IADD3.X R7, PT, PT, RZ, RZ, R7, P2, P1 ;  /* 0x000000ffff077210 */ /* 0x000fe200017e2407 */
[----:B------:R-:W-:-:S04]  /*37710*/  IMAD.WIDE.U32 R8, R89, R87, R8 ;  /* 0x0000005759087225 */ /* 0x000fc800078e0008 */
[-C--:B------:R-:W-:Y:S02]  /*37720*/  IMAD R87, R89, R7.reuse, RZ ;  /* 0x0000000759577224 */ /* 0x080fe400078e02ff */
[----:B------:R-:W-:-:S04]  /*37730*/  IMAD.HI.U32 R8, P0, R88, R7, R8 ;  /* 0x0000000758087227 */ /* 0x000fc80007800008 */
[----:B------:R-:W-:Y:S01]  /*37740*/  IMAD.HI.U32 R7, R89, R7, RZ ;  /* 0x0000000759077227 */ /* 0x000fe200078e00ff */
[----:B------:R-:W-:-:S04]  /*37750*/  IADD3 R87, P1, PT, R87, R8, RZ ;  /* 0x0000000857577210 */ /* 0x000fc80007f3e0ff */
[----:B------:R-:W-:Y:S01]  /*37760*/  IADD3.X R7, PT, PT, R7, RZ, RZ, P0, !PT ;  /* 0x000000ff07077210 */ /* 0x000fe200007fe4ff */
[----:B------:R-:W-:-:S03]  /*37770*/  IMAD.WIDE.U32 R8, R87, R4, RZ ;  /* 0x0000000457087225 */ /* 0x000fc600078e00ff */
[----:B------:R-:W-:Y:S01]  /*37780*/  IADD3.X R7, PT, PT, RZ, R7, RZ, P1, !PT ;  /* 0x00000007ff077210 */ /* 0x000fe20000ffe4ff */
[----:B------:R-:W-:Y:S01]  /*37790*/  IMAD R9, R87, R5, R9 ;  /* 0x0000000557097224 */ /* 0x000fe200078e0209 */
[----:B------:R-:W-:-:S03]  /*377a0*/  ISETP.NE.S64.AND P1, PT, R4, RZ, PT ;  /* 0x000000ff0400720c */ /* 0x000fc60003f35270 */
[----:B------:R-:W-:-:S05]  /*377b0*/  IMAD R9, R4, R7, R9 ;  /* 0x0000000704097224 */ /* 0x000fca00078e0209 */
[----:B------:R-:W-:-:S06]  /*377c0*/  IADD.64 R8, R88, -R8 ;  /* 0x8000000858087235 */ /* 0x000fcc00078e0200 */
[----:B------:R-:W-:-:S14]  /*377d0*/  ISETP.GE.U64.AND P0, PT, R8, R4, PT ;  /* 0x000000040800720c */ /* 0x000fdc0003f16070 */
[----:B------:R-:W-:-:S06]  /*377e0*/  @P0 IADD.64 R8, -R4, R8 ;  /* 0x0000000804080235 */ /* 0x000fcc00078e0300 */
[----:B------:R-:W-:-:S14]  /*377f0*/  ISETP.GE.U64.AND P0, PT, R8, R4, PT ;  /* 0x000000040800720c */ /* 0x000fdc0003f16070 */
[----:B------:R-:W-:Y:S02]  /*37800*/  @P0 IADD.64 R8, -R4, R8 ;  /* 0x0000000804080235 */ /* 0x000fe400078e0300 */
[----:B------:R-:W-:Y:S01]  /*37810*/  MOV R4, R90 ;  /* 0x0000005a00047202 */ /* 0x000fe20000000f00 */
[----:B------:R-:W-:Y:S01]  /*37820*/  HFMA2 R5, -RZ, RZ, 0, 0 ;  /* 0x00000000ff057431 */ /* 0x000fe200000001ff */
[----:B------:R-:W-:-:S03]  /*37830*/  SEL.64 R8, R8, -0x1, P1 ;  /* 0xffffffff08087407 */ /* 0x000fc60000800001 */
[----:B------:R-:W-:Y:S05]  /*37840*/  RET.REL.NODEC R4 `(jit_computeValues) ;  /* 0xfffffc8404ec7950 */ /* 0x000fea0003c3ffff */
.L_x_2:
[----:B------:R-:W-:-:S00]  /*37850*/  BRA `(.L_x_2) ;  /* 0xfffffffc00fc7947 */ /* 0x000fc0000383ffff */
[----:B------:R-:W-:-:S00]  /*37860*/  NOP ;  /* 0x0000000000007918 */ /* 0x000fc00000000000 */
        /* <DEDUP_REMOVED lines=9> */
.L_x_8:


//--------------------- .nv.global.init           --------------------------
	.section	.nv.global.init,"aw",@progbits
	.align	8
	.align		8
.nv.global.init:
	.type		_ZN23kb31_septic_extension_t10A_EC_LOGUPE,@object
	.size		_ZN23kb31_septic_extension_t10A_EC_LOGUPE,(_ZN19kb31_septic_curve_t7start_xE - _ZN23kb31_septic_extension_t10A_EC_LOGUPE)
_ZN23kb31_septic_extension_t10A_EC_LOGUPE:
        /*0000*/ 	.dword	fun@R_CUDA_G64(_ZN44_INTERNAL_00000000_13_jit_kernel_cu_d23cb3989constants15KB31_A_EC_LOGUPE)
	.align		8
	.type		_ZN19kb31_septic_curve_t7start_xE,@object
	.size		_ZN19kb31_septic_curve_t7start_xE,(_ZN16kb31_extension_t1DE - _ZN19kb31_septic_curve_t7start_xE)
_ZN19kb31_septic_curve_t7start_xE:
        /*0008*/ 	.dword	fun@R_CUDA_G64(_ZN44_INTERNAL_00000000_13_jit_kernel_cu_d23cb3989constants12kb31_start_xE)
	.type		_ZN16kb31_extension_t1DE,@object
	.size		_ZN16kb31_extension_t1DE,(_ZN23kb31_septic_extension_t15frobenius_constE - _ZN16kb31_extension_t1DE)
_ZN16kb31_extension_t1DE:
        /*0010*/ 	.byte	0x04, 0x00, 0x00, 0x00, 0x00, 0x00, 0x00, 0x00
	.align		8
	.type		_ZN23kb31_septic_extension_t15frobenius_constE,@object
	.size		_ZN23kb31_septic_extension_t15frobenius_constE,(_ZN19kb31_septic_curve_t7dummy_xE - _ZN23kb31_septic_extension_t15frobenius_constE)
_ZN23kb31_septic_extension_t15frobenius_constE:
        /*0018*/ 	.dword	fun@R_CUDA_G64(_ZN44_INTERNAL_00000000_13_jit_kernel_cu_d23cb3989constants20kb31_frobenius_constE)
	.align		8
	.type		_ZN19kb31_septic_curve_t7dummy_xE,@object
	.size		_ZN19kb31_septic_curve_t7dummy_xE,(_ZN23kb31_septic_extension_t22double_frobenius_constE - _ZN19kb31_septic_curve_t7dummy_xE)
_ZN19kb31_septic_curve_t7dummy_xE:
        /*0020*/ 	.dword	fun@R_CUDA_G64(_ZN44_INTERNAL_00000000_13_jit_kernel_cu_d23cb3989constants12kb31_dummy_xE)
	.align		8
	.type		_ZN23kb31_septic_extension_t22double_frobenius_constE,@object
	.size		_ZN23kb31_septic_extension_t22double_frobenius_constE,(_ZN19kb31_septic_curve_t7dummy_yE - _ZN23kb31_septic_extension_t22double_frobenius_constE)
_ZN23kb31_septic_extension_t22double_frobenius_constE:
        /*0028*/ 	.dword	fun@R_CUDA_G64(_ZN44_INTERNAL_00000000_13_jit_kernel_cu_d23cb3989constants27kb31_double_frobenius_constE)
	.align		8
	.type		_ZN19kb31_septic_curve_t7dummy_yE,@object
	.size		_ZN19kb31_septic_curve_t7dummy_yE,(_ZN23kb31_septic_extension_t10B_EC_LOGUPE - _ZN19kb31_septic_curve_t7dummy_yE)
_ZN19kb31_septic_curve_t7dummy_yE:
        /*0030*/ 	.dword	fun@R_CUDA_G64(_ZN44_INTERNAL_00000000_13_jit_kernel_cu_d23cb3989constants12kb31_dummy_yE)
	.align		8
	.type		_ZN23kb31_septic_extension_t10B_EC_LOGUPE,@object
	.size		_ZN23kb31_septic_extension_t10B_EC_LOGUPE,(_ZN19kb31_septic_curve_t7start_yE - _ZN23kb31_septic_extension_t10B_EC_LOGUPE)
_ZN23kb31_septic_extension_t10B_EC_LOGUPE:
        /*0038*/ 	.dword	fun@R_CUDA_G64(_ZN44_INTERNAL_00000000_13_jit_kernel_cu_d23cb3989constants15KB31_B_EC_LOGUPE)
	.align		8
	.type		_ZN19kb31_septic_curve_t7start_yE,@object
	.size		_ZN19kb31_septic_curve_t7start_yE,(_ZN44_INTERNAL_00000000_13_jit_kernel_cu_d23cb39829poseidon2_constants_koalabear3t1620half_external_roundsE - _ZN19kb31_septic_curve_t7start_yE)
_ZN19kb31_septic_curve_t7start_yE:
        /*0040*/ 	.dword	fun@R_CUDA_G64(_ZN44_INTERNAL_00000000_13_jit_kernel_cu_d23cb3989constants12kb31_start_yE)
	.type		_ZN44_INTERNAL_00000000_13_jit_kernel_cu_d23cb39829poseidon2_constants_koalabear3t1620half_external_roundsE,@object
	.size		_ZN44_INTERNAL_00000000_13_jit_kernel_cu_d23cb39829poseidon2_constants_koalabear3t1620half_external_roundsE,(_ZN44_INTERNAL_00000000_13_jit_kernel_cu_d23cb3989poseidon223EXTERNAL_ROUNDS_DEFAULTE - _ZN44_INTERNAL_00000000_13_jit_kernel_cu_d23cb39829poseidon2_constants_koalabear3t1620half_external_roundsE)
_ZN44_INTERNAL_00000000_13_jit_kernel_cu_d23cb39829poseidon2_constants_koalabear3t1620half_external_roundsE:
        /*0048*/ 	.byte	0x04, 0x00, 0x00, 0x00
	.type		_ZN44_INTERNAL_00000000_13_jit_kernel_cu_d23cb3989poseidon223EXTERNAL_ROUNDS_DEFAULTE,@object
	.size		_ZN44_INTERNAL_00000000_13_jit_kernel_cu_d23cb3989poseidon223EXTERNAL_ROUNDS_DEFAULTE,(_ZN44_INTERNAL_00000000_13_jit_kernel_cu_d23cb39829poseidon2_constants_koalabear3t165alphaE - _ZN44_INTERNAL_00000000_13_jit_kernel_cu_d23cb3989poseidon223EXTERNAL_ROUNDS_DEFAULTE)
_ZN44_INTERNAL_00000000_13_jit_kernel_cu_d23cb3989poseidon223EXTERNAL_ROUNDS_DEFAULTE:
        /*004c*/ 	.byte	0x08, 0x00, 0x00, 0x00
	.type		_ZN44_INTERNAL_00000000_13_jit_kernel_cu_d23cb39829poseidon2_constants_koalabear3t165alphaE,@object
	.size		_ZN44_INTERNAL_00000000_13_jit_kernel_cu_d23cb39829poseidon2_constants_koalabear3t165alphaE,(_ZN16kb31_extension_t1WE - _ZN44_INTERNAL_00000000_13_jit_kernel_cu_d23cb39829poseidon2_constants_koalabear3t165alphaE)
_ZN44_INTERNAL_00000000_13_jit_kernel_cu_d23cb39829poseidon2_constants_koalabear3t165alphaE:
        /*0050*/ 	.byte	0x03, 0x00, 0x00, 0x00
	.type		_ZN16kb31_extension_t1WE,@object
	.size		_ZN16kb31_extension_t1WE,(_ZN44_INTERNAL_00000000_13_jit_kernel_cu_d23cb39829poseidon2_constants_koalabear3t1615internal_roundsE - _ZN16kb31_extension_t1WE)
_ZN16kb31_extension_t1WE:
        /*0054*/ 	.byte	0xfa, 0xff, 0xff, 0x05
	.type		_ZN44_INTERNAL_00000000_13_jit_kernel_cu_d23cb39829poseidon2_constants_koalabear3t1615internal_roundsE,@object
	.size		_ZN44_INTERNAL_00000000_13_jit_kernel_cu_d23cb39829poseidon2_constants_koalabear3t1615internal_roundsE,(_ZN44_INTERNAL_00000000_13_jit_kernel_cu_d23cb39829poseidon2_constants_koalabear3t1615round_constantsE - _ZN44_INTERNAL_00000000_13_jit_kernel_cu_d23cb39829poseidon2_constants_koalabear3t1615internal_roundsE)
_ZN44_INTERNAL_00000000_13_jit_kernel_cu_d23cb39829poseidon2_constants_koalabear3t1615internal_roundsE:
        /*0058*/ 	.byte	0x14, 0x00, 0x00, 0x00
	.type		_ZN44_INTERNAL_00000000_13_jit_kernel_cu_d23cb39829poseidon2_constants_koalabear3t1615round_constantsE,@object
	.size		_ZN44_INTERNAL_00000000_13_jit_kernel_cu_d23cb39829poseidon2_constants_koalabear3t1615round_constantsE,(.L_32 - _ZN44_INTERNAL_00000000_13_jit_kernel_cu_d23cb39829poseidon2_constants_koalabear3t1615round_constantsE)
_ZN44_INTERNAL_00000000_13_jit_kernel_cu_d23cb39829poseidon2_constants_koalabear3t1615round_constantsE:
        /* <DEDUP_REMOVED lines=120> */
.L_32:


//--------------------- .nv.shared.reserved.0     --------------------------
	.section	.nv.shared.reserved.0,"aw",@nobits
	.weak		__nv_reservedSMEM_offset_0_alias
	.size		__nv_reservedSMEM_offset_0_alias, 0, 64
	.other		__nv_reservedSMEM_offset_0_alias,@"STO_CUDA_RESERVED_SHARED STV_DEFAULT"
__nv_reservedSMEM_offset_0_alias:
	.zero		0
	.zero		64


//--------------------- .nv.global                --------------------------
	.section	.nv.global,"aw",@nobits
	.align	4
.nv.global:
	.type		_ZN6kb31_t3MODE,@object
	.size		_ZN6kb31_t3MODE,(_ZN6kb31_t10MONTY_BITSE - _ZN6kb31_t3MODE)
_ZN6kb31_t3MODE:
	.zero		4
	.type		_ZN6kb31_t10MONTY_BITSE,@object
	.size		_ZN6kb31_t10MONTY_BITSE,(_ZN6kb31_t10MONTY_MASKE - _ZN6kb31_t10MONTY_BITSE)
_ZN6kb31_t10MONTY_BITSE:
	.zero		4
	.type		_ZN6kb31_t10MONTY_MASKE,@object
	.size		_ZN6kb31_t10MONTY_MASKE,(_ZN6kb31_t6DEGREEE - _ZN6kb31_t10MONTY_MASKE)
_ZN6kb31_t10MONTY_MASKE:
	.zero		4
	.type		_ZN6kb31_t6DEGREEE,@object
	.size		_ZN6kb31_t6DEGREEE,(_ZN6kb31_t2RRE - _ZN6kb31_t6DEGREEE)
_ZN6kb31_t6DEGREEE:
	.zero		4
	.type		_ZN6kb31_t2RRE,@object
	.size		_ZN6kb31_t2RRE,(_ZN6kb31_t8TOP_BITSE - _ZN6kb31_t2RRE)
_ZN6kb31_t2RRE:
	.zero		4
	.type		_ZN6kb31_t8TOP_BITSE,@object
	.size		_ZN6kb31_t8TOP_BITSE,(_ZN6kb31_t5NBITSE - _ZN6kb31_t8TOP_BITSE)
_ZN6kb31_t8TOP_BITSE:
	.zero		4
	.type		_ZN6kb31_t5NBITSE,@object
	.size		_ZN6kb31_t5NBITSE,(_ZN6kb31_t3ONEE - _ZN6kb31_t5NBITSE)
_ZN6kb31_t5NBITSE:
	.zero		4
	.type		_ZN6kb31_t3ONEE,@object
	.size		_ZN6kb31_t3ONEE,(_ZN6kb31_t1ME - _ZN6kb31_t3ONEE)
_ZN6kb31_t3ONEE:
	.zero		4
	.type		_ZN6kb31_t1ME,@object
	.size		_ZN6kb31_t1ME,(_ZN6kb31_t8MONTY_MUE - _ZN6kb31_t1ME)
_ZN6kb31_t1ME:
	.zero		4
	.type		_ZN6kb31_t8MONTY_MUE,@object
	.size		_ZN6kb31_t8MONTY_MUE,(_ZN26__nv_atomic_triv_cp_helperIjE5__valE - _ZN6kb31_t8MONTY_MUE)
_ZN6kb31_t8MONTY_MUE:
	.zero		4
	.type		_ZN26__nv_atomic_triv_cp_helperIjE5__valE,@object
	.size		_ZN26__nv_atomic_triv_cp_helperIjE5__valE,(.L_28 - _ZN26__nv_atomic_triv_cp_helperIjE5__valE)
_ZN26__nv_atomic_triv_cp_helperIjE5__valE:
	.zero		1
.L_28:


//--------------------- .nv.constant0.jit_computeValues --------------------------
	.section	.nv.constant0.jit_computeValues,"a",@progbits
	.sectionflags	@""
	.align	4
.nv.constant0.jit_computeValues:
	.zero		1200


//--------------------- SYMBOLS --------------------------

	.type		.nv.reservedSmem.offset0,@object
	.size		.nv.reservedSmem.offset0,0x4
